def attn_fwd(
    Q,
    K,
    V,
    Out,
    Lse,
    sm_scale,
    stride_qz,
    stride_qh,
    stride_qm,
    stride_qk,
    stride_kz,
    stride_kh,
    stride_kn,
    stride_kk,
    stride_vz,
    stride_vh,
    stride_vn,
    stride_vk,
    stride_oz,
    stride_oh,
    stride_om,
    stride_ok,
    seqlen_q,
    seqlen_k,
    BLOCK_M: tl.constexpr,
    BLOCK_N: tl.constexpr,
    HEAD_DIM: tl.constexpr,
    CAUSAL: tl.constexpr,
):
    start_m = tl.program_id(0)
    off_hz = tl.program_id(1)
    q_off = off_hz * stride_qh
    k_off = off_hz * stride_kh
    v_off = off_hz * stride_vh
    offs_m = start_m * BLOCK_M + tl.arange(0, BLOCK_M)
    offs_d = tl.arange(0, HEAD_DIM)
    offs_n = tl.arange(0, BLOCK_N)
    q_ptrs = Q + q_off + offs_m[:, None] * stride_qm + offs_d[None, :] * stride_qk
    k_ptrs = K + k_off + offs_d[:, None] * stride_kk + offs_n[None, :] * stride_kn
    v_ptrs = V + v_off + offs_n[:, None] * stride_vn + offs_d[None, :] * stride_vk
    m_i = tl.full([BLOCK_M], float("-inf"), dtype=tl.float32)
    l_i = tl.zeros([BLOCK_M], dtype=tl.float32) + 1.0
    acc = tl.zeros([BLOCK_M, HEAD_DIM], dtype=tl.float32)
    q = tl.load(q_ptrs)
    acc, l_i, m_i = _attn_fwd_inner(
        acc,
        l_i,
        m_i,
        q,
        k_ptrs,
        v_ptrs,
        sm_scale,
        stride_kn,
        stride_vn,
        start_m,
        seqlen_k,
        BLOCK_M,
        BLOCK_N,
        HEAD_DIM,
        CAUSAL,
    )
    acc = acc / l_i[:, None]
    lse = m_i + tl.math.log2(l_i) / 1.4426950408889634
    o_ptrs = (
        Out
        + off_hz * stride_oh
        + offs_m[:, None] * stride_om
        + offs_d[None, :] * stride_ok
    )
    tl.store(o_ptrs, acc.to(Out.dtype.element_ty))
    tl.store(Lse + off_hz * seqlen_q + offs_m, lse)

# config = {"BLOCK_M": 128, "BLOCK_N": 64, "HEAD_DIM": 256, "arch": "sm_80", "causal": true, "dtype": "bf16", "num_stages": 2, "num_warps": 8}
# arch = sm_80


// ===== COMPILED SASS (sm_80) =====

	.target	sm_80

	.elftype	@"ET_EXEC"


//--------------------- .note.nv.tkinfo           --------------------------
	.section	.note.nv.tkinfo,"",@"SHT_NOTE"
	.sectionflags	@"SHF_NOTE_NV_TKINFO"
	.tkinfo
        /*0018*/ 	.word	0x00000002
        /*0030*/ 	.string	""
        /*0030*/ 	.string	"ptxas"
        /*0030*/ 	.string	"Cuda compilation tools, release 13.0, V13.0.88"
        /*0030*/ 	.string	"Build cuda_13.0.r13.0/compiler.36424714_0"
        /*0030*/ 	.string	"-v  -suppress-debug-info  -lineinfo  -arch sm_80 "



//--------------------- .note.nv.cuinfo           --------------------------
	.section	.note.nv.cuinfo,"",@"SHT_NOTE"
	.sectionflags	@"SHF_NOTE_NV_CUINFO"
        /*0018*/ 	.short	0x0002
        /*001a*/ 	.short	0x0050
        /*001c*/ 	.short	0x0082
	.zero		2


//--------------------- .nv.info                  --------------------------
	.section	.nv.info,"",@"SHT_CUDA_INFO"
	.align	4


	//----- nvinfo : EIATTR_REGCOUNT
	.align		4
        /*0000*/ 	.byte	0x04, 0x2f
        /*0002*/ 	.short	(.L_2 - .L_1)
	.align		4
.L_1:
        /*0004*/ 	.word	index@(attn_fwd)
        /*0008*/ 	.word	0x000000ff


	//----- nvinfo : EIATTR_FRAME_SIZE
	.align		4
.L_2:
        /*000c*/ 	.byte	0x04, 0x11
        /*000e*/ 	.short	(.L_4 - .L_3)
	.align		4
.L_3:
        /*0010*/ 	.word	index@(attn_fwd)
        /*0014*/ 	.word	0x000004b8


	//----- nvinfo : EIATTR_MIN_STACK_SIZE
	.align		4
.L_4:
        /*0018*/ 	.byte	0x04, 0x12
        /*001a*/ 	.short	(.L_6 - .L_5)
	.align		4
.L_5:
        /*001c*/ 	.word	index@(attn_fwd)
        /*0020*/ 	.word	0x000004b8
.L_6:


//--------------------- .nv.info.attn_fwd         --------------------------
	.section	.nv.info.attn_fwd,"",@"SHT_CUDA_INFO"
	.sectionflags	@""
	.align	4


	//----- nvinfo : EIATTR_CUDA_API_VERSION
	.align		4
        /*0000*/ 	.byte	0x04, 0x37
        /*0002*/ 	.short	(.L_8 - .L_7)
.L_7:
        /*0004*/ 	.word	0x00000082


	//----- nvinfo : EIATTR_SW2861232_WAR
	.align		4
.L_8:
        /*0008*/ 	.byte	0x01, 0x35
	.zero		2


	//----- nvinfo : EIATTR_PARAM_CBANK
	.align		4
        /*000c*/ 	.byte	0x04, 0x0a
        /*000e*/ 	.short	(.L_10 - .L_9)
	.align		4
.L_9:
        /*0010*/ 	.word	index@(.nv.constant0.attn_fwd)
        /*0014*/ 	.short	0x0160
        /*0016*/ 	.short	0x0088


	//----- nvinfo : EIATTR_CBANK_PARAM_SIZE
	.align		4
.L_10:
        /*0018*/ 	.byte	0x03, 0x19
        /*001a*/ 	.short	0x0088


	//----- nvinfo : EIATTR_KPARAM_INFO
	.align		4
        /*001c*/ 	.byte	0x04, 0x17
        /*001e*/ 	.short	(.L_12 - .L_11)
.L_11:
        /*0020*/ 	.word	0x00000000
        /*0024*/ 	.short	0x0019
        /*0026*/ 	.short	0x0080
        /*0028*/ 	.byte	0x00, 0xf4, 0x21, 0x00


	//----- nvinfo : EIATTR_KPARAM_INFO
	.align		4
.L_12:
        /*002c*/ 	.byte	0x04, 0x17
        /*002e*/ 	.short	(.L_14 - .L_13)
.L_13:
        /*0030*/ 	.word	0x00000000
        /*0034*/ 	.short	0x0018
        /*0036*/ 	.short	0x0078
        /*0038*/ 	.byte	0x00, 0xf4, 0x21, 0x00


	//----- nvinfo : EIATTR_KPARAM_INFO
	.align		4
.L_14:
        /*003c*/ 	.byte	0x04, 0x17
        /*003e*/ 	.short	(.L_16 - .L_15)
.L_15:
        /*0040*/ 	.word	0x00000000
        /*0044*/ 	.short	0x0017
        /*0046*/ 	.short	0x0070
        /*0048*/ 	.byte	0x00, 0xf0, 0x11, 0x00


	//----- nvinfo : EIATTR_KPARAM_INFO
	.align		4
.L_16:
        /*004c*/ 	.byte	0x04, 0x17
        /*004e*/ 	.short	(.L_18 - .L_17)
.L_17:
        /*0050*/ 	.word	0x00000000
        /*0054*/ 	.short	0x0016
        /*0056*/ 	.short	0x006c
        /*0058*/ 	.byte	0x00, 0xf0, 0x11, 0x00


	//----- nvinfo : EIATTR_KPARAM_INFO
	.align		4
.L_18:
        /*005c*/ 	.byte	0x04, 0x17
        /*005e*/ 	.short	(.L_20 - .L_19)
.L_19:
        /*0060*/ 	.word	0x00000000
        /*0064*/ 	.short	0x0015
        /*0066*/ 	.short	0x0068
        /*0068*/ 	.byte	0x00, 0xf0, 0x11, 0x00


	//----- nvinfo : EIATTR_KPARAM_INFO
	.align		4
.L_20:
        /*006c*/ 	.byte	0x04, 0x17
        /*006e*/ 	.short	(.L_22 - .L_21)
.L_21:
        /*0070*/ 	.word	0x00000000
        /*0074*/ 	.short	0x0014
        /*0076*/ 	.short	0x0064
        /*0078*/ 	.byte	0x00, 0xf0, 0x11, 0x00


	//----- nvinfo : EIATTR_KPARAM_INFO
	.align		4
.L_22:
        /*007c*/ 	.byte	0x04, 0x17
        /*007e*/ 	.short	(.L_24 - .L_23)
.L_23:
        /*0080*/ 	.word	0x00000000
        /*0084*/ 	.short	0x0013
        /*0086*/ 	.short	0x0060
        /*0088*/ 	.byte	0x00, 0xf0, 0x11, 0x00


	//----- nvinfo : EIATTR_KPARAM_INFO
	.align		4
.L_24:
        /*008c*/ 	.byte	0x04, 0x17
        /*008e*/ 	.short	(.L_26 - .L_25)
.L_25:
        /*0090*/ 	.word	0x00000000
        /*0094*/ 	.short	0x0012
        /*0096*/ 	.short	0x005c
        /*0098*/ 	.byte	0x00, 0xf0, 0x11, 0x00


	//----- nvinfo : EIATTR_KPARAM_INFO
	.align		4
.L_26:
        /*009c*/ 	.byte	0x04, 0x17
        /*009e*/ 	.short	(.L_28 - .L_27)
.L_27:
        /*00a0*/ 	.word	0x00000000
        /*00a4*/ 	.short	0x0011
        /*00a6*/ 	.short	0x0058
        /*00a8*/ 	.byte	0x00, 0xf0, 0x11, 0x00


	//----- nvinfo : EIATTR_KPARAM_INFO
	.align		4
.L_28:
        /*00ac*/ 	.byte	0x04, 0x17
        /*00ae*/ 	.short	(.L_30 - .L_29)
.L_29:
        /*00b0*/ 	.word	0x00000000
        /*00b4*/ 	.short	0x0010
        /*00b6*/ 	.short	0x0054
        /*00b8*/ 	.byte	0x00, 0xf0, 0x11, 0x00


	//----- nvinfo : EIATTR_KPARAM_INFO
	.align		4
.L_30:
        /*00bc*/ 	.byte	0x04, 0x17
        /*00be*/ 	.short	(.L_32 - .L_31)
.L_31:
        /*00c0*/ 	.word	0x00000000
        /*00c4*/ 	.short	0x000f
        /*00c6*/ 	.short	0x0050
        /*00c8*/ 	.byte	0x00, 0xf0, 0x11, 0x00


	//----- nvinfo : EIATTR_KPARAM_INFO
	.align		4
.L_32:
        /*00cc*/ 	.byte	0x04, 0x17
        /*00ce*/ 	.short	(.L_34 - .L_33)
.L_33:
        /*00d0*/ 	.word	0x00000000
        /*00d4*/ 	.short	0x000e
        /*00d6*/ 	.short	0x004c
        /*00d8*/ 	.byte	0x00, 0xf0, 0x11, 0x00


	//----- nvinfo : EIATTR_KPARAM_INFO
	.align		4
.L_34:
        /*00dc*/ 	.byte	0x04, 0x17
        /*00de*/ 	.short	(.L_36 - .L_35)
.L_35:
        /*00e0*/ 	.word	0x00000000
        /*00e4*/ 	.short	0x000d
        /*00e6*/ 	.short	0x0048
        /*00e8*/ 	.byte	0x00, 0xf0, 0x11, 0x00


	//----- nvinfo : EIATTR_KPARAM_INFO
	.align		4
.L_36:
        /*00ec*/ 	.byte	0x04, 0x17
        /*00ee*/ 	.short	(.L_38 - .L_37)
.L_37:
        /*00f0*/ 	.word	0x00000000
        /*00f4*/ 	.short	0x000c
        /*00f6*/ 	.short	0x0044
        /*00f8*/ 	.byte	0x00, 0xf0, 0x11, 0x00


	//----- nvinfo : EIATTR_KPARAM_INFO
	.align		4
.L_38:
        /*00fc*/ 	.byte	0x04, 0x17
        /*00fe*/ 	.short	(.L_40 - .L_39)
.L_39:
        /*0100*/ 	.word	0x00000000
        /*0104*/ 	.short	0x000b
        /*0106*/ 	.short	0x0040
        /*0108*/ 	.byte	0x00, 0xf0, 0x11, 0x00


	//----- nvinfo : EIATTR_KPARAM_INFO
	.align		4
.L_40:
        /*010c*/ 	.byte	0x04, 0x17
        /*010e*/ 	.short	(.L_42 - .L_41)
.L_41:
        /*0110*/ 	.word	0x00000000
        /*0114*/ 	.short	0x000a
        /*0116*/ 	.short	0x003c
        /*0118*/ 	.byte	0x00, 0xf0, 0x11, 0x00


	//----- nvinfo : EIATTR_KPARAM_INFO
	.align		4
.L_42:
        /*011c*/ 	.byte	0x04, 0x17
        /*011e*/ 	.short	(.L_44 - .L_43)
.L_43:
        /*0120*/ 	.word	0x00000000
        /*0124*/ 	.short	0x0009
        /*0126*/ 	.short	0x0038
        /*0128*/ 	.byte	0x00, 0xf0, 0x11, 0x00


	//----- nvinfo : EIATTR_KPARAM_INFO
	.align		4
.L_44:
        /*012c*/ 	.byte	0x04, 0x17
        /*012e*/ 	.short	(.L_46 - .L_45)
.L_45:
        /*0130*/ 	.word	0x00000000
        /*0134*/ 	.short	0x0008
        /*0136*/ 	.short	0x0034
        /*0138*/ 	.byte	0x00, 0xf0, 0x11, 0x00


	//----- nvinfo : EIATTR_KPARAM_INFO
	.align		4
.L_46:
        /*013c*/ 	.byte	0x04, 0x17
        /*013e*/ 	.short	(.L_48 - .L_47)
.L_47:
        /*0140*/ 	.word	0x00000000
        /*0144*/ 	.short	0x0007
        /*0146*/ 	.short	0x0030
        /*0148*/ 	.byte	0x00, 0xf0, 0x11, 0x00


	//----- nvinfo : EIATTR_KPARAM_INFO
	.align		4
.L_48:
        /*014c*/ 	.byte	0x04, 0x17
        /*014e*/ 	.short	(.L_50 - .L_49)
.L_49:
        /*0150*/ 	.word	0x00000000
        /*0154*/ 	.short	0x0006
        /*0156*/ 	.short	0x002c
        /*0158*/ 	.byte	0x00, 0xf0, 0x11, 0x00


	//----- nvinfo : EIATTR_KPARAM_INFO
	.align		4
.L_50:
        /*015c*/ 	.byte	0x04, 0x17
        /*015e*/ 	.short	(.L_52 - .L_51)
.L_51:
        /*0160*/ 	.word	0x00000000
        /*0164*/ 	.short	0x0005
        /*0166*/ 	.short	0x0028
        /*0168*/ 	.byte	0x00, 0xf0, 0x11, 0x00


	//----- nvinfo : EIATTR_KPARAM_INFO
	.align		4
.L_52:
        /*016c*/ 	.byte	0x04, 0x17
        /*016e*/ 	.short	(.L_54 - .L_53)
.L_53:
        /*0170*/ 	.word	0x00000000
        /*0174*/ 	.short	0x0004
        /*0176*/ 	.short	0x0020
        /*0178*/ 	.byte	0x00, 0xf4, 0x21, 0x00


	//----- nvinfo : EIATTR_KPARAM_INFO
	.align		4
.L_54:
        /*017c*/ 	.byte	0x04, 0x17
        /*017e*/ 	.short	(.L_56 - .L_55)
.L_55:
        /*0180*/ 	.word	0x00000000
        /*0184*/ 	.short	0x0003
        /*0186*/ 	.short	0x0018
        /*0188*/ 	.byte	0x00, 0xf4, 0x21, 0x00


	//----- nvinfo : EIATTR_KPARAM_INFO
	.align		4
.L_56:
        /*018c*/ 	.byte	0x04, 0x17
        /*018e*/ 	.short	(.L_58 - .L_57)
.L_57:
        /*0190*/ 	.word	0x00000000
        /*0194*/ 	.short	0x0002
        /*0196*/ 	.short	0x0010
        /*0198*/ 	.byte	0x00, 0xf4, 0x21, 0x00


	//----- nvinfo : EIATTR_KPARAM_INFO
	.align		4
.L_58:
        /*019c*/ 	.byte	0x04, 0x17
        /*019e*/ 	.short	(.L_60 - .L_59)
.L_59:
        /*01a0*/ 	.word	0x00000000
        /*01a4*/ 	.short	0x0001
        /*01a6*/ 	.short	0x0008
        /*01a8*/ 	.byte	0x00, 0xf4, 0x21, 0x00


	//----- nvinfo : EIATTR_KPARAM_INFO
	.align		4
.L_60:
        /*01ac*/ 	.byte	0x04, 0x17
        /*01ae*/ 	.short	(.L_62 - .L_61)
.L_61:
        /*01b0*/ 	.word	0x00000000
        /*01b4*/ 	.short	0x0000
        /*01b6*/ 	.short	0x0000
        /*01b8*/ 	.byte	0x00, 0xf4, 0x21, 0x00


	//----- nvinfo : EIATTR_MAXREG_COUNT
	.align		4
.L_62:
        /*01bc*/ 	.byte	0x03, 0x1b
        /*01be*/ 	.short	0x00ff


	//----- nvinfo : EIATTR_NUM_BARRIERS
	.align		4
        /*01c0*/ 	.byte	0x02, 0x4c
        /*01c2*/ 	.byte	0x01
	.zero		1


	//----- nvinfo : EIATTR_ANNOTATIONS
	.align		4
        /*01c4*/ 	.byte	0x04, 0x55
        /*01c6*/ 	.short	(.L_64 - .L_63)


	//   ....[0]....
.L_63:
        /*01c8*/ 	.word	0x00000001
        /*01cc*/ 	.byte	0xd0, 0x29, 0x00, 0x00, 0x01, 0x00, 0x00, 0x00, 0xf0, 0x29, 0x00, 0x00, 0x01, 0x00, 0x00, 0x00
        /* <DEDUP_REMOVED lines=175> */
        /*0ccc*/ 	.byte	0x10, 0xee, 0x00, 0x00, 0x01, 0x00, 0x00, 0x00, 0x20, 0xee, 0x00, 0x00


	//----- nvinfo : EIATTR_MERCURY_ISA_VERSION
	.align		4
.L_64:
        /*0cd8*/ 	.byte	0x03, 0x5f
        /*0cda*/ 	.short	0x0000


	//----- nvinfo : EIATTR_COOP_GROUP_MASK_REGIDS
	.align		4
        /*0cdc*/ 	.byte	0x04, 0x29
        /*0cde*/ 	.short	(.L_66 - .L_65)


	//   ....[0]....
.L_65:
        /*0ce0*/ 	.word	0xffffffff


	//   ....[1]....
        /*0ce4*/ 	.word	0xffffffff


	//   ....[2]....
        /*0ce8*/ 	.word	0xffffffff


	//   ....[3]....
        /*0cec*/ 	.word	0xffffffff


	//   ....[4]....
        /*0cf0*/ 	.word	0xffffffff


	//   ....[5]....
        /*0cf4*/ 	.word	0xffffffff


	//   ....[6]....
        /*0cf8*/ 	.word	0xffffffff


	//   ....[7]....
        /*0cfc*/ 	.word	0xffffffff


	//   ....[8]....
        /*0d00*/ 	.word	0xffffffff


	//   ....[9]....
        /*0d04*/ 	.word	0xffffffff


	//   ....[10]....
        /*0d08*/ 	.word	0xffffffff


	//   ....[11]....
        /*0d0c*/ 	.word	0xffffffff


	//   ....[12]....
        /*0d10*/ 	.word	0xffffffff


	//   ....[13]....
        /*0d14*/ 	.word	0xffffffff


	//   ....[14]....
        /*0d18*/ 	.word	0xffffffff


	//   ....[15]....
        /*0d1c*/ 	.word	0xffffffff


	//   ....[16]....
        /*0d20*/ 	.word	0xffffffff


	//   ....[17]....
        /*0d24*/ 	.word	0xffffffff


	//   ....[18]....
        /*0d28*/ 	.word	0xffffffff


	//   ....[19]....
        /*0d2c*/ 	.word	0xffffffff


	//   ....[20]....
        /*0d30*/ 	.word	0xffffffff


	//   ....[21]....
        /*0d34*/ 	.word	0xffffffff


	//   ....[22]....
        /*0d38*/ 	.word	0xffffffff


	//   ....[23]....
        /*0d3c*/ 	.word	0xffffffff


	//   ....[24]....
        /*0d40*/ 	.word	0xffffffff


	//   ....[25]....
        /*0d44*/ 	.word	0xffffffff


	//   ....[26]....
        /*0d48*/ 	.word	0xffffffff


	//   ....[27]....
        /*0d4c*/ 	.word	0xffffffff


	//   ....[28]....
        /*0d50*/ 	.word	0xffffffff


	//   ....[29]....
        /*0d54*/ 	.word	0xffffffff


	//   ....[30]....
        /*0d58*/ 	.word	0xffffffff


	//   ....[31]....
        /*0d5c*/ 	.word	0xffffffff


	//   ....[32]....
        /*0d60*/ 	.word	0xffffffff


	//   ....[33]....
        /*0d64*/ 	.word	0xffffffff


	//   ....[34]....
        /*0d68*/ 	.word	0xffffffff


	//   ....[35]....
        /*0d6c*/ 	.word	0xffffffff


	//   ....[36]....
        /*0d70*/ 	.word	0xffffffff


	//   ....[37]....
        /*0d74*/ 	.word	0xffffffff


	//   ....[38]....
        /*0d78*/ 	.word	0xffffffff


	//   ....[39]....
        /*0d7c*/ 	.word	0xffffffff


	//   ....[40]....
        /*0d80*/ 	.word	0xffffffff


	//   ....[41]....
        /*0d84*/ 	.word	0xffffffff


	//   ....[42]....
        /*0d88*/ 	.word	0xffffffff


	//   ....[43]....
        /*0d8c*/ 	.word	0xffffffff


	//   ....[44]....
        /*0d90*/ 	.word	0xffffffff


	//   ....[45]....
        /*0d94*/ 	.word	0xffffffff


	//   ....[46]....
        /*0d98*/ 	.word	0xffffffff


	//   ....[47]....
        /*0d9c*/ 	.word	0xffffffff


	//   ....[48]....
        /*0da0*/ 	.word	0xffffffff


	//   ....[49]....
        /*0da4*/ 	.word	0xffffffff


	//   ....[50]....
        /*0da8*/ 	.word	0xffffffff


	//   ....[51]....
        /*0dac*/ 	.word	0xffffffff


	//   ....[52]....
        /*0db0*/ 	.word	0xffffffff


	//   ....[53]....
        /*0db4*/ 	.word	0xffffffff


	//   ....[54]....
        /*0db8*/ 	.word	0xffffffff


	//   ....[55]....
        /*0dbc*/ 	.word	0xffffffff


	//   ....[56]....
        /*0dc0*/ 	.word	0xffffffff


	//   ....[57]....
        /*0dc4*/ 	.word	0xffffffff


	//   ....[58]....
        /*0dc8*/ 	.word	0xffffffff


	//   ....[59]....
        /*0dcc*/ 	.word	0xffffffff


	//   ....[60]....
        /*0dd0*/ 	.word	0xffffffff


	//   ....[61]....
        /*0dd4*/ 	.word	0xffffffff


	//   ....[62]....
        /*0dd8*/ 	.word	0xffffffff


	//   ....[63]....
        /*0ddc*/ 	.word	0xffffffff


	//   ....[64]....
        /*0de0*/ 	.word	0xffffffff


	//   ....[65]....
        /*0de4*/ 	.word	0xffffffff


	//   ....[66]....
        /*0de8*/ 	.word	0xffffffff


	//   ....[67]....
        /*0dec*/ 	.word	0xffffffff


	//   ....[68]....
        /*0df0*/ 	.word	0xffffffff


	//   ....[69]....
        /*0df4*/ 	.word	0xffffffff


	//   ....[70]....
        /*0df8*/ 	.word	0xffffffff


	//   ....[71]....
        /*0dfc*/ 	.word	0xffffffff


	//   ....[72]....
        /*0e00*/ 	.word	0xffffffff


	//   ....[73]....
        /*0e04*/ 	.word	0xffffffff


	//   ....[74]....
        /*0e08*/ 	.word	0xffffffff


	//   ....[75]....
        /*0e0c*/ 	.word	0xffffffff


	//   ....[76]....
        /*0e10*/ 	.word	0xffffffff


	//   ....[77]....
        /*0e14*/ 	.word	0xffffffff


	//   ....[78]....
        /*0e18*/ 	.word	0xffffffff


	//   ....[79]....
        /*0e1c*/ 	.word	0xffffffff


	//   ....[80]....
        /*0e20*/ 	.word	0xffffffff


	//   ....[81]....
        /*0e24*/ 	.word	0xffffffff


	//   ....[82]....
        /*0e28*/ 	.word	0xffffffff


	//   ....[83]....
        /*0e2c*/ 	.word	0xffffffff


	//   ....[84]....
        /*0e30*/ 	.word	0xffffffff


	//   ....[85]....
        /*0e34*/ 	.word	0xffffffff


	//   ....[86]....
        /*0e38*/ 	.word	0xffffffff


	//   ....[87]....
        /*0e3c*/ 	.word	0xffffffff


	//----- nvinfo : EIATTR_COOP_GROUP_INSTR_OFFSETS
	.align		4
.L_66:
        /*0e40*/ 	.byte	0x04, 0x28
        /*0e42*/ 	.short	(.L_68 - .L_67)


	//   ....[0]....
.L_67:
        /*0e44*/ 	.word	0x00008c00


	//   ....[1]....
        /*0e48*/ 	.word	0x00008c20


	//   ....[2]....
        /*0e4c*/ 	.word	0x00008f90


	//   ....[3]....
        /*0e50*/ 	.word	0x00008fa0


	//   ....[4]....
        /*0e54*/ 	.word	0x00008fb0


	//   ....[5]....
        /*0e58*/ 	.word	0x00008fc0


	//   ....[6]....
        /*0e5c*/ 	.word	0x00008fd0


	//   ....[7]....
        /*0e60*/ 	.word	0x00008fe0


	//   ....[8]....
        /*0e64*/ 	.word	0x00008ff0


	//   ....[9]....
        /*0e68*/ 	.word	0x00009000


	//   ....[10]....
        /*0e6c*/ 	.word	0x00009010


	//   ....[11]....
        /*0e70*/ 	.word	0x00009020


	//   ....[12]....
        /*0e74*/ 	.word	0x00009030


	//   ....[13]....
        /*0e78*/ 	.word	0x00009040


	//   ....[14]....
        /*0e7c*/ 	.word	0x00009050


	//   ....[15]....
        /*0e80*/ 	.word	0x00009060


	//   ....[16]....
        /*0e84*/ 	.word	0x00009070


	//   ....[17]....
        /*0e88*/ 	.word	0x00009080


	//   ....[18]....
        /*0e8c*/ 	.word	0x00009170


	//   ....[19]....
        /*0e90*/ 	.word	0x000091b0


	//   ....[20]....
        /*0e94*/ 	.word	0x000091c0


	//   ....[21]....
        /*0e98*/ 	.word	0x000091d0


	//   ....[22]....
        /*0e9c*/ 	.word	0x000091e0


	//   ....[23]....
        /*0ea0*/ 	.word	0x000091f0


	//   ....[24]....
        /*0ea4*/ 	.word	0x00009200


	//   ....[25]....
        /*0ea8*/ 	.word	0x00009210


	//   ....[26]....
        /*0eac*/ 	.word	0x00009220


	//   ....[27]....
        /*0eb0*/ 	.word	0x00009230


	//   ....[28]....
        /*0eb4*/ 	.word	0x00009240


	//   ....[29]....
        /*0eb8*/ 	.word	0x00009250


	//   ....[30]....
        /*0ebc*/ 	.word	0x00009260


	//   ....[31]....
        /*0ec0*/ 	.word	0x00009270


	//   ....[32]....
        /*0ec4*/ 	.word	0x00009fe0


	//   ....[33]....
        /*0ec8*/ 	.word	0x0000a010


	//   ....[34]....
        /*0ecc*/ 	.word	0x0000a020


	//   ....[35]....
        /*0ed0*/ 	.word	0x0000a050


	//   ....[36]....
        /*0ed4*/ 	.word	0x0000a070


	//   ....[37]....
        /*0ed8*/ 	.word	0x0000a080


	//   ....[38]....
        /*0edc*/ 	.word	0x0000a0c0


	//   ....[39]....
        /*0ee0*/ 	.word	0x0000a0d0


	//   ....[40]....
        /*0ee4*/ 	.word	0x0000a0e0


	//   ....[41]....
        /*0ee8*/ 	.word	0x0000a160


	//   ....[42]....
        /*0eec*/ 	.word	0x0000a180


	//   ....[43]....
        /*0ef0*/ 	.word	0x0000a1a0


	//   ....[44]....
        /*0ef4*/ 	.word	0x0000a510


	//   ....[45]....
        /*0ef8*/ 	.word	0x0000a5f0


	//   ....[46]....
        /*0efc*/ 	.word	0x0000a690


	//   ....[47]....
        /*0f00*/ 	.word	0x0000a750


	//   ....[48]....
        /*0f04*/ 	.word	0x0000a7f0


	//   ....[49]....
        /*0f08*/ 	.word	0x0000a820


	//   ....[50]....
        /*0f0c*/ 	.word	0x0000a880


	//   ....[51]....
        /*0f10*/ 	.word	0x0000a960


	//   ....[52]....
        /*0f14*/ 	.word	0x0000a9a0


	//   ....[53]....
        /*0f18*/ 	.word	0x0000a9e0


	//   ....[54]....
        /*0f1c*/ 	.word	0x0000aa80


	//   ....[55]....
        /*0f20*/ 	.word	0x0000aab0


	//   ....[56]....
        /*0f24*/ 	.word	0x0000ab10


	//   ....[57]....
        /*0f28*/ 	.word	0x0000abc0


	//   ....[58]....
        /*0f2c*/ 	.word	0x0000abf0


	//   ....[59]....
        /*0f30*/ 	.word	0x0000ac40


	//   ....[60]....
        /*0f34*/ 	.word	0x0000acf0


	//   ....[61]....
        /*0f38*/ 	.word	0x0000ad30


	//   ....[62]....
        /*0f3c*/ 	.word	0x0000ad60


	//   ....[63]....
        /*0f40*/ 	.word	0x0000ad80


	//   ....[64]....
        /*0f44*/ 	.word	0x0000add0


	//   ....[65]....
        /*0f48*/ 	.word	0x0000ae20


	//   ....[66]....
        /*0f4c*/ 	.word	0x0000ae50


	//   ....[67]....
        /*0f50*/ 	.word	0x0000ae80


	//   ....[68]....
        /*0f54*/ 	.word	0x0000aed0


	//   ....[69]....
        /*0f58*/ 	.word	0x0000af20


	//   ....[70]....
        /*0f5c*/ 	.word	0x0000af70


	//   ....[71]....
        /*0f60*/ 	.word	0x0000b010


	//   ....[72]....
        /*0f64*/ 	.word	0x0000b0b0


	//   ....[73]....
        /*0f68*/ 	.word	0x0000b100


	//   ....[74]....
        /*0f6c*/ 	.word	0x0000b1d0


	//   ....[75]....
        /*0f70*/ 	.word	0x0000b270


	//   ....[76]....
        /*0f74*/ 	.word	0x0000be50


	//   ....[77]....
        /*0f78*/ 	.word	0x0000be60


	//   ....[78]....
        /*0f7c*/ 	.word	0x0000be70


	//   ....[79]....
        /*0f80*/ 	.word	0x0000bea0


	//   ....[80]....
        /*0f84*/ 	.word	0x0000beb0


	//   ....[81]....
        /*0f88*/ 	.word	0x0000bed0


	//   ....[82]....
        /*0f8c*/ 	.word	0x0000bf00


	//   ....[83]....
        /*0f90*/ 	.word	0x0000bf20


	//   ....[84]....
        /*0f94*/ 	.word	0x0000bf30


	//   ....[85]....
        /*0f98*/ 	.word	0x0000bfb0


	//   ....[86]....
        /*0f9c*/ 	.word	0x0000bfd0


	//   ....[87]....
        /*0fa0*/ 	.word	0x0000bff0


	//----- nvinfo : EIATTR_EXIT_INSTR_OFFSETS
	.align		4
.L_68:
        /*0fa4*/ 	.byte	0x04, 0x1c
        /*0fa6*/ 	.short	(.L_70 - .L_69)


	//   ....[0]....
.L_69:
        /*0fa8*/ 	.word	0x00015800


	//   ....[1]....
        /*0fac*/ 	.word	0x000158a0


	//----- nvinfo : EIATTR_REQNTID
	.align		4
.L_70:
        /*0fb0*/ 	.byte	0x04, 0x10
        /*0fb2*/ 	.short	(.L_72 - .L_71)
.L_71:
        /*0fb4*/ 	.word	0x00000100
        /*0fb8*/ 	.word	0x00000001
        /*0fbc*/ 	.word	0x00000001


	//----- nvinfo : EIATTR_CRS_STACK_SIZE
	.align		4
.L_72:
        /*0fc0*/ 	.byte	0x04, 0x1e
        /*0fc2*/ 	.short	(.L_74 - .L_73)
.L_73:
        /*0fc4*/ 	.word	0x00000000
.L_74:


//--------------------- .nv.callgraph             --------------------------
	.section	.nv.callgraph,"",@"SHT_CUDA_CALLGRAPH"
	.align	4
	.sectionentsize	8
	.align		4
        /*0000*/ 	.word	0x00000000
	.align		4
        /*0004*/ 	.word	0xffffffff
	.align		4
        /*0008*/ 	.word	0x00000000
	.align		4
        /*000c*/ 	.word	0xfffffffe
	.align		4
        /*0010*/ 	.word	0x00000000
	.align		4
        /*0014*/ 	.word	0xfffffffd
	.align		4
        /*0018*/ 	.word	0x00000000
	.align		4
        /*001c*/ 	.word	0xfffffffc


//--------------------- .nv.rel.action            --------------------------
	.section	.nv.rel.action,"",@"SHT_CUDA_RELOCINFO"
	.align	8
	.sectionentsize	8
        /*0000*/ 	.byte	0x73, 0x00, 0x00, 0x00, 0x00, 0x00, 0x00, 0x00, 0x00, 0x00, 0x00, 0x11, 0x25, 0x00, 0x05, 0x36


//--------------------- .nv.constant4             --------------------------
	.section	.nv.constant4,"a",@progbits
	.align	8
	.align		8
.nv.constant4:
        /*0000*/ 	.dword	_$_str


//--------------------- .nv.constant0.attn_fwd    --------------------------
	.section	.nv.constant0.attn_fwd,"a",@progbits
	.sectionflags	@""
	.align	4
.nv.constant0.attn_fwd:
	.zero		488


//--------------------- .text.attn_fwd            --------------------------
	.section	.text.attn_fwd,"ax",@progbits
	.sectioninfo	@"SHI_REGISTERS=255"
	.align	128
        .global         attn_fwd
        .type           attn_fwd,@function
        .size           attn_fwd,(.L_x_37 - attn_fwd)
        .other          attn_fwd,@"STO_CUDA_ENTRY STV_DEFAULT"
attn_fwd:
.text.attn_fwd:
[----:B------:R-:W-:Y:S02]  /*0000*/  IMAD.MOV.U32 R1, RZ, RZ, c[0x0][0x28] ;  /* 0x00000a00ff017624 */ /* 0x000fe400078e00ff */
[----:B------:R-:W0:Y:S01]  /*0010*/  S2R R4, SR_CTAID.X ;  /* 0x0000000000047919 */ /* 0x000e220000002500 */
[----:B------:R-:W-:Y:S01]  /*0020*/  IMAD.MOV.U32 R12, RZ, RZ, c[0x0][0x198] ;  /* 0x00006600ff0c7624 */ /* 0x000fe200078e00ff */
[----:B------:R-:W-:Y:S01]  /*0030*/  ULDC.64 UR6, c[0x0][0x118] ;  /* 0x0000460000067ab9 */ /* 0x000fe20000000a00 */
[----:B------:R-:W-:Y:S01]  /*0040*/  IADD3 R1, R1, -0x4b8, RZ ;  /* 0xfffffb4801017810 */ /* 0x000fe20007ffe0ff */
[----:B------:R-:W1:Y:S04]  /*0050*/  S2R R245, SR_TID.X ;  /* 0x0000000000f57919 */ /* 0x000e680000002100 */
[----:B------:R-:W2:Y:S01]  /*0060*/  S2R R146, SR_CTAID.Y ;  /* 0x0000000000927919 */ /* 0x000ea20000002600 */
[----:B0-----:R-:W-:Y:S01]  /*0070*/  IMAD.SHL.U32 R4, R4, 0x80, RZ ;  /* 0x0000008004047824 */ /* 0x001fe200078e00ff */
[----:B-1----:R-:W-:-:S04]  /*0080*/  SHF.R.U32.HI R2, RZ, 0x7, R245 ;  /* 0x00000007ff027819 */ /* 0x002fc800000116f5 */
[----:B------:R-:W-:Y:S01]  /*0090*/  LOP3.LUT R3, R4, 0x7f, R245, 0xf8, !PT ;  /* 0x0000007f04037812 */ /* 0x000fe200078ef8f5 */
[----:B--2---:R-:W-:Y:S01]  /*00a0*/  IMAD R0, R146, c[0x0][0x190], RZ ;  /* 0x0000640092007a24 */ /* 0x004fe200078e02ff */
[----:B------:R-:W-:-:S03]  /*00b0*/  SGXT.U32 R6, R2, 0x1 ;  /* 0x000000010206781a */ /* 0x000fc60000000000 */
[----:B------:R-:W-:Y:S01]  /*00c0*/  IMAD R3, R3, c[0x0][0x194], RZ ;  /* 0x0000650003037a24 */ /* 0x000fe200078e02ff */
[----:B------:R-:W-:Y:S01]  /*00d0*/  SHF.L.U32 R2, R0, 0x1, RZ ;  /* 0x0000000100027819 */ /* 0x000fe200000006ff */
[----:B------:R-:W-:Y:S02]  /*00e0*/  IMAD R7, R6, c[0x0][0x198], RZ ;  /* 0x0000660006077a24 */ /* 0x000fe400078e02ff */
[----:B------:R-:W-:Y:S02]  /*00f0*/  IMAD.SHL.U32 R5, R3, 0x2, RZ ;  /* 0x0000000203057824 */ /* 0x000fe400078e00ff */
[----:B------:R-:W-:-:S03]  /*0100*/  IMAD.HI R0, R0, 0x2, RZ ;  /* 0x0000000200007827 */ /* 0x000fc600078e02ff */
[----:B------:R-:W-:Y:S01]  /*0110*/  IADD3 R2, P0, P1, R5, c[0x0][0x160], R2 ;  /* 0x0000580005027a10 */ /* 0x000fe2000791e002 */
[----:B------:R-:W-:-:S04]  /*0120*/  IMAD.HI R3, R3, 0x2, RZ ;  /* 0x0000000203037827 */ /* 0x000fc800078e02ff */
[C---:B------:R-:W-:Y:S01]  /*0130*/  IMAD R5, R12.reuse, 0x2, R7 ;  /* 0x000000020c057824 */ /* 0x040fe200078e0207 */
[----:B------:R-:W-:Y:S02]  /*0140*/  IADD3.X R0, R3, c[0x0][0x164], R0, P0, P1 ;  /* 0x0000590003007a10 */ /* 0x000fe400007e2400 */
[-C--:B------:R-:W-:Y:S01]  /*0150*/  LEA R8, P0, R7, R2.reuse, 0x1 ;  /* 0x0000000207087211 */ /* 0x080fe200078008ff */
[C---:B------:R-:W-:Y:S01]  /*0160*/  IMAD R13, R12.reuse, 0x2, R5 ;  /* 0x000000020c0d7824 */ /* 0x040fe200078e0205 */
[----:B------:R-:W-:Y:S02]  /*0170*/  LEA R10, P1, R5, R2, 0x1 ;  /* 0x00000002050a7211 */ /* 0x000fe400078208ff */
[----:B------:R-:W-:Y:S02]  /*0180*/  LEA.HI.X.SX32 R9, R7, R0, 0x1, P0 ;  /* 0x0000000007097211 */ /* 0x000fe400000f0eff */
[----:B------:R-:W-:Y:S02]  /*0190*/  LEA R7, R12, R13, 0x1 ;  /* 0x0000000d0c077211 */ /* 0x000fe400078e08ff */
[----:B------:R-:W-:Y:S01]  /*01a0*/  LEA R14, P0, R13, R2, 0x1 ;  /* 0x000000020d0e7211 */ /* 0x000fe200078008ff */
[----:B------:R0:W2:Y:S01]  /*01b0*/  LDG.E.U16 R3, [R8.64] ;  /* 0x0000000608037981 */ /* 0x0000a2000c1e1500 */
[----:B------:R-:W-:-:S02]  /*01c0*/  LEA.HI.X.SX32 R11, R5, R0, 0x1, P1 ;  /* 0x00000000050b7211 */ /* 0x000fc400008f0eff */
[----:B------:R-:W-:Y:S01]  /*01d0*/  LEA.HI.X.SX32 R15, R13, R0, 0x1, P0 ;  /* 0x000000000d0f7211 */ /* 0x000fe200000f0eff */
[C---:B------:R-:W-:Y:S01]  /*01e0*/  IMAD R13, R12.reuse, 0x2, R7 ;  /* 0x000000020c0d7824 */ /* 0x040fe200078e0207 */
[C---:B------:R-:W-:Y:S01]  /*01f0*/  LEA R16, P0, R7.reuse, R2, 0x1 ;  /* 0x0000000207107211 */ /* 0x040fe200078008ff */
[----:B------:R1:W3:Y:S02]  /*0200*/  LDG.E.U16 R5, [R10.64] ;  /* 0x000000060a057981 */ /* 0x0002e4000c1e1500 */
[C---:B------:R-:W-:Y:S01]  /*0210*/  IMAD R21, R12.reuse, 0x2, R13 ;  /* 0x000000020c157824 */ /* 0x040fe200078e020d */
[----:B------:R-:W-:Y:S01]  /*0220*/  LEA.HI.X.SX32 R17, R7, R0, 0x1, P0 ;  /* 0x0000000007117211 */ /* 0x000fe200000f0eff */
[----:B------:R4:W5:Y:S02]  /*0230*/  LDG.E.U16 R6, [R14.64] ;  /* 0x000000060e067981 */ /* 0x000964000c1e1500 */
[----:B0-----:R-:W-:Y:S01]  /*0240*/  IMAD R9, R12, 0x2, R21 ;  /* 0x000000020c097824 */ /* 0x001fe200078e0215 */
[-C--:B------:R-:W-:Y:S01]  /*0250*/  LEA R20, P0, R21, R2.reuse, 0x1 ;  /* 0x0000000215147211 */ /* 0x080fe200078008ff */
[----:B------:R0:W2:Y:S01]  /*0260*/  LDG.E.U16 R7, [R16.64] ;  /* 0x0000000610077981 */ /* 0x0000a2000c1e1500 */
[----:B------:R-:W-:-:S02]  /*0270*/  LEA R18, P1, R13, R2, 0x1 ;  /* 0x000000020d127211 */ /* 0x000fc400078208ff */
[C---:B-1----:R-:W-:Y:S02]  /*0280*/  LEA R11, R12.reuse, R9, 0x1 ;  /* 0x000000090c0b7211 */ /* 0x042fe400078e08ff */
[-C--:B------:R-:W-:Y:S02]  /*0290*/  LEA.HI.X.SX32 R21, R21, R0.reuse, 0x1, P0 ;  /* 0x0000000015157211 */ /* 0x080fe400000f0eff */
[----:B------:R-:W-:Y:S01]  /*02a0*/  LEA.HI.X.SX32 R19, R13, R0, 0x1, P1 ;  /* 0x000000000d137211 */ /* 0x000fe200008f0eff */
[----:B------:R-:W-:Y:S01]  /*02b0*/  IMAD R13, R12, 0x2, R11 ;  /* 0x000000020c0d7824 */ /* 0x000fe200078e020b */
[----:B------:R-:W-:-:S03]  /*02c0*/  LEA R22, P0, R9, R2, 0x1 ;  /* 0x0000000209167211 */ /* 0x000fc600078008ff */
[C---:B----4-:R-:W-:Y:S01]  /*02d0*/  IMAD R15, R12.reuse, 0x2, R13 ;  /* 0x000000020c0f7824 */ /* 0x050fe200078e020d */
[----:B------:R-:W-:Y:S01]  /*02e0*/  LEA.HI.X.SX32 R23, R9, R0, 0x1, P0 ;  /* 0x0000000009177211 */ /* 0x000fe200000f0eff */
[----:B------:R1:W4:Y:S01]  /*02f0*/  LDG.E.U16 R8, [R18.64] ;  /* 0x0000000612087981 */ /* 0x000322000c1e1500 */
[-C--:B------:R-:W-:Y:S01]  /*0300*/  LEA R24, P0, R11, R2.reuse, 0x1 ;  /* 0x000000020b187211 */ /* 0x080fe200078008ff */
[----:B0-----:R-:W-:Y:S01]  /*0310*/  IMAD R17, R12, 0x2, R15 ;  /* 0x000000020c117824 */ /* 0x001fe200078e020f */
[----:B------:R-:W-:Y:S01]  /*0320*/  LEA R26, P1, R13, R2, 0x1 ;  /* 0x000000020d1a7211 */ /* 0x000fe200078208ff */
[----:B------:R0:W2:Y:S01]  /*0330*/  LDG.E.U16 R9, [R20.64] ;  /* 0x0000000614097981 */ /* 0x0000a2000c1e1500 */
[----:B------:R-:W-:Y:S02]  /*0340*/  LEA.HI.X.SX32 R25, R11, R0, 0x1, P0 ;  /* 0x000000000b197211 */ /* 0x000fe400000f0eff */
[C---:B------:R-:W-:Y:S01]  /*0350*/  LEA R28, P0, R15.reuse, R2, 0x1 ;  /* 0x000000020f1c7211 */ /* 0x040fe200078008ff */
[----:B------:R0:W2:Y:S03]  /*0360*/  LDG.E.U16 R10, [R22.64] ;  /* 0x00000006160a7981 */ /* 0x0000a6000c1e1500 */
[----:B------:R-:W-:Y:S01]  /*0370*/  LEA.HI.X.SX32 R29, R15, R0, 0x1, P0 ;  /* 0x000000000f1d7211 */ /* 0x000fe200000f0eff */
[----:B------:R0:W2:Y:S01]  /*0380*/  LDG.E.U16 R11, [R24.64] ;  /* 0x00000006180b7981 */ /* 0x0000a2000c1e1500 */
[----:B-1----:R-:W-:-:S02]  /*0390*/  LEA R18, P0, R17, R2, 0x1 ;  /* 0x0000000211127211 */ /* 0x002fc400078008ff */
[----:B------:R-:W-:Y:S01]  /*03a0*/  LEA R15, R12, R17, 0x1 ;  /* 0x000000110c0f7211 */ /* 0x000fe200078e08ff */
[----:B------:R1:W2:Y:S01]  /*03b0*/  LDG.E.U16 R14, [R28.64] ;  /* 0x000000061c0e7981 */ /* 0x0002a2000c1e1500 */
[----:B------:R-:W-:-:S03]  /*03c0*/  LEA.HI.X.SX32 R19, R17, R0, 0x1, P0 ;  /* 0x0000000011137211 */ /* 0x000fc600000f0eff */
[----:B------:R-:W-:Y:S01]  /*03d0*/  IMAD R17, R12, 0x2, R15 ;  /* 0x000000020c117824 */ /* 0x000fe200078e020f */
[----:B------:R-:W-:-:S03]  /*03e0*/  LEA.HI.X.SX32 R27, R13, R0, 0x1, P1 ;  /* 0x000000000d1b7211 */ /* 0x000fc600008f0eff */
[C---:B------:R-:W-:Y:S01]  /*03f0*/  IMAD R31, R12.reuse, 0x2, R17 ;  /* 0x000000020c1f7824 */ /* 0x040fe200078e0211 */
[C---:B0-----:R-:W-:Y:S01]  /*0400*/  LEA R20, P0, R15.reuse, R2, 0x1 ;  /* 0x000000020f147211 */ /* 0x041fe200078008ff */
[----:B------:R0:W2:Y:S03]  /*0410*/  LDG.E.U16 R13, [R26.64] ;  /* 0x000000061a0d7981 */ /* 0x0000a6000c1e1500 */
[----:B------:R-:W-:Y:S02]  /*0420*/  LEA.HI.X.SX32 R21, R15, R0, 0x1, P0 ;  /* 0x000000000f157211 */ /* 0x000fe400000f0eff */
[-C--:B------:R-:W-:Y:S01]  /*0430*/  LEA R24, P0, R31, R2.reuse, 0x1 ;  /* 0x000000021f187211 */ /* 0x080fe200078008ff */
[----:B------:R1:W2:Y:S01]  /*0440*/  LDG.E.U16 R15, [R18.64] ;  /* 0x00000006120f7981 */ /* 0x0002a2000c1e1500 */
[----:B0-----:R-:W-:Y:S01]  /*0450*/  IMAD R27, R12, 0x2, R31 ;  /* 0x000000020c1b7824 */ /* 0x001fe200078e021f */
[----:B------:R-:W-:-:S02]  /*0460*/  LEA R22, P1, R17, R2, 0x1 ;  /* 0x0000000211167211 */ /* 0x000fc400078208ff */
[----:B------:R0:W2:Y:S02]  /*0470*/  LDG.E.U16 R16, [R20.64] ;  /* 0x0000000614107981 */ /* 0x0000a4000c1e1500 */
[----:B-1----:R-:W-:Y:S02]  /*0480*/  LEA R29, R12, R27, 0x1 ;  /* 0x0000001b0c1d7211 */ /* 0x002fe400078e08ff */
[----:B------:R-:W-:-:S03]  /*0490*/  LEA.HI.X.SX32 R25, R31, R0, 0x1, P0 ;  /* 0x000000001f197211 */ /* 0x000fc600000f0eff */
[C---:B------:R-:W-:Y:S01]  /*04a0*/  IMAD R31, R12.reuse, 0x2, R29 ;  /* 0x000000020c1f7824 */ /* 0x040fe200078e021d */
[----:B------:R-:W-:Y:S01]  /*04b0*/  LEA.HI.X.SX32 R23, R17, R0, 0x1, P1 ;  /* 0x0000000011177211 */ /* 0x000fe200008f0eff */
[----:B------:R1:W2:Y:S01]  /*04c0*/  LDG.E.U16 R18, [R24.64] ;  /* 0x0000000618127981 */ /* 0x0002a2000c1e1500 */
[C---:B------:R-:W-:Y:S01]  /*04d0*/  LEA R26, P0, R27.reuse, R2, 0x1 ;  /* 0x000000021b1a7211 */ /* 0x040fe200078008ff */
[C---:B------:R-:W-:Y:S02]  /*04e0*/  IMAD R33, R12.reuse, 0x2, R31 ;  /* 0x000000020c217824 */ /* 0x040fe400078e021f */
[----:B------:R0:W2:Y:S01]  /*04f0*/  LDG.E.U16 R17, [R22.64] ;  /* 0x0000000616117981 */ /* 0x0000a2000c1e1500 */
[----:B------:R-:W-:Y:S02]  /*0500*/  LEA.HI.X.SX32 R27, R27, R0, 0x1, P0 ;  /* 0x000000001b1b7211 */ /* 0x000fe400000f0eff */
[-C--:B------:R-:W-:Y:S02]  /*0510*/  LEA R28, P0, R29, R2.reuse, 0x1 ;  /* 0x000000021d1c7211 */ /* 0x080fe400078008ff */
[----:B------:R-:W-:Y:S01]  /*0520*/  LEA R30, P1, R31, R2, 0x1 ;  /* 0x000000021f1e7211 */ /* 0x000fe200078208ff */
[----:B------:R1:W2:Y:S01]  /*0530*/  LDG.E.U16 R19, [R26.64] ;  /* 0x000000061a137981 */ /* 0x0002a2000c1e1500 */
[----:B------:R-:W-:Y:S01]  /*0540*/  LEA.HI.X.SX32 R29, R29, R0, 0x1, P0 ;  /* 0x000000001d1d7211 */ /* 0x000fe200000f0eff */
[----:B0-----:R-:W-:Y:S01]  /*0550*/  IMAD R23, R12, 0x2, R33 ;  /* 0x000000020c177824 */ /* 0x001fe200078e0221 */
[----:B------:R-:W-:-:S03]  /*0560*/  LEA R32, P0, R33, R2, 0x1 ;  /* 0x0000000221207211 */ /* 0x000fc600078008ff */
[----:B------:R0:W2:Y:S01]  /*0570*/  LDG.E.U16 R20, [R28.64] ;  /* 0x000000061c147981 */ /* 0x0000a2000c1e1500 */
[C---:B-1----:R-:W-:Y:S02]  /*0580*/  LEA R25, R12.reuse, R23, 0x1 ;  /* 0x000000170c197211 */ /* 0x042fe400078e08ff */
[----:B------:R-:W-:Y:S02]  /*0590*/  LEA.HI.X.SX32 R33, R33, R0, 0x1, P0 ;  /* 0x0000000021217211 */ /* 0x000fe400000f0eff */
[----:B------:R-:W-:Y:S01]  /*05a0*/  LEA R34, P0, R23, R2, 0x1 ;  /* 0x0000000217227211 */ /* 0x000fe200078008ff */
[C---:B------:R-:W-:Y:S01]  /*05b0*/  IMAD R39, R12.reuse, 0x2, R25 ;  /* 0x000000020c277824 */ /* 0x040fe200078e0219 */
[-C--:B------:R-:W-:Y:S01]  /*05c0*/  LEA.HI.X.SX32 R31, R31, R0.reuse, 0x1, P1 ;  /* 0x000000001f1f7211 */ /* 0x080fe200008f0eff */
[----:B------:R1:W2:Y:S01]  /*05d0*/  LDG.E.U16 R22, [R32.64] ;  /* 0x0000000620167981 */ /* 0x0002a2000c1e1500 */
[----:B------:R-:W-:Y:S01]  /*05e0*/  LEA.HI.X.SX32 R35, R23, R0, 0x1, P0 ;  /* 0x0000000017237211 */ /* 0x000fe200000f0eff */
[C---:B------:R-:W-:Y:S01]  /*05f0*/  IMAD R27, R12.reuse, 0x2, R39 ;  /* 0x000000020c1b7824 */ /* 0x040fe200078e0227 */
[C---:B------:R-:W-:Y:S01]  /*0600*/  LEA R36, P0, R25.reuse, R2, 0x1 ;  /* 0x0000000219247211 */ /* 0x040fe200078008ff */
[----:B------:R1:W2:Y:S02]  /*0610*/  LDG.E.U16 R21, [R30.64] ;  /* 0x000000061e157981 */ /* 0x0002a4000c1e1500 */
[----:B0-----:R-:W-:Y:S01]  /*0620*/  IMAD R29, R12, 0x2, R27 ;  /* 0x000000020c1d7824 */ /* 0x001fe200078e021b */
[----:B------:R-:W-:Y:S01]  /*0630*/  LEA.HI.X.SX32 R37, R25, R0, 0x1, P0 ;  /* 0x0000000019257211 */ /* 0x000fe200000f0eff */
[----:B------:R0:W2:Y:S01]  /*0640*/  LDG.E.U16 R23, [R34.64] ;  /* 0x0000000622177981 */ /* 0x0000a2000c1e1500 */
[----:B------:R-:W-:-:S02]  /*0650*/  LEA R40, P0, R27, R2, 0x1 ;  /* 0x000000021b287211 */ /* 0x000fc400078008ff */
[----:B------:R-:W-:Y:S01]  /*0660*/  LEA R38, P1, R39, R2, 0x1 ;  /* 0x0000000227267211 */ /* 0x000fe200078208ff */
[----:B------:R0:W2:Y:S01]  /*0670*/  LDG.E.U16 R24, [R36.64] ;  /* 0x0000000624187981 */ /* 0x0000a2000c1e1500 */
[----:B------:R-:W-:Y:S02]  /*0680*/  LEA.HI.X.SX32 R41, R27, R0, 0x1, P0 ;  /* 0x000000001b297211 */ /* 0x000fe400000f0eff */
[C---:B-1----:R-:W-:Y:S02]  /*0690*/  LEA R30, P0, R29.reuse, R2, 0x1 ;  /* 0x000000021d1e7211 */ /* 0x042fe400078008ff */
[----:B------:R-:W-:Y:S01]  /*06a0*/  LEA R27, R12, R29, 0x1 ;  /* 0x0000001d0c1b7211 */ /* 0x000fe200078e08ff */
[----:B------:R1:W2:Y:S01]  /*06b0*/  LDG.E.U16 R26, [R40.64] ;  /* 0x00000006281a7981 */ /* 0x0002a2000c1e1500 */
[----:B------:R-:W-:-:S03]  /*06c0*/  LEA.HI.X.SX32 R31, R29, R0, 0x1, P0 ;  /* 0x000000001d1f7211 */ /* 0x000fc600000f0eff */
[----:B------:R-:W-:Y:S01]  /*06d0*/  IMAD R29, R12, 0x2, R27 ;  /* 0x000000020c1d7824 */ /* 0x000fe200078e021b */
[----:B------:R-:W-:-:S03]  /*06e0*/  LEA.HI.X.SX32 R39, R39, R0, 0x1, P1 ;  /* 0x0000000027277211 */ /* 0x000fc600008f0eff */
[C---:B------:R-:W-:Y:S01]  /*06f0*/  IMAD R43, R12.reuse, 0x2, R29 ;  /* 0x000000020c2b7824 */ /* 0x040fe200078e021d */
[C---:B------:R-:W-:Y:S01]  /*0700*/  LEA R32, P0, R27.reuse, R2, 0x1 ;  /* 0x000000021b207211 */ /* 0x040fe200078008ff */
[----:B------:R1:W2:Y:S03]  /*0710*/  LDG.E.U16 R25, [R38.64] ;  /* 0x0000000626197981 */ /* 0x0002a6000c1e1500 */
[----:B------:R-:W-:Y:S02]  /*0720*/  LEA.HI.X.SX32 R33, R27, R0, 0x1, P0 ;  /* 0x000000001b217211 */ /* 0x000fe400000f0eff */
[-C--:B0-----:R-:W-:Y:S01]  /*0730*/  LEA R36, P0, R43, R2.reuse, 0x1 ;  /* 0x000000022b247211 */ /* 0x081fe200078008ff */
[----:B------:R0:W2:Y:S01]  /*0740*/  LDG.E.U16 R27, [R30.64] ;  /* 0x000000061e1b7981 */ /* 0x0000a2000c1e1500 */
[----:B-1----:R-:W-:Y:S01]  /*0750*/  IMAD R39, R12, 0x2, R43 ;  /* 0x000000020c277824 */ /* 0x002fe200078e022b */
[----:B------:R-:W-:-:S02]  /*0760*/  LEA R34, P1, R29, R2, 0x1 ;  /* 0x000000021d227211 */ /* 0x000fc400078208ff */
[----:B------:R1:W2:Y:S02]  /*0770*/  LDG.E.U16 R28, [R32.64] ;  /* 0x00000006201c7981 */ /* 0x0002a4000c1e1500 */
[----:B------:R-:W-:Y:S02]  /*0780*/  LEA R41, R12, R39, 0x1 ;  /* 0x000000270c297211 */ /* 0x000fe400078e08ff */
[----:B------:R-:W-:-:S03]  /*0790*/  LEA.HI.X.SX32 R37, R43, R0, 0x1, P0 ;  /* 0x000000002b257211 */ /* 0x000fc600000f0eff */
[C---:B------:R-:W-:Y:S01]  /*07a0*/  IMAD R43, R12.reuse, 0x2, R41 ;  /* 0x000000020c2b7824 */ /* 0x040fe200078e0229 */
[----:B------:R-:W-:Y:S01]  /*07b0*/  LEA.HI.X.SX32 R35, R29, R0, 0x1, P1 ;  /* 0x000000001d237211 */ /* 0x000fe200008f0eff */
[----:B0-----:R0:W2:Y:S01]  /*07c0*/  LDG.E.U16 R30, [R36.64] ;  /* 0x00000006241e7981 */ /* 0x0010a2000c1e1500 */
        /* <DEDUP_REMOVED lines=10> */
[----:B-1----:R0:W2:Y:S01]  /*0870*/  LDG.E.U16 R32, [R40.64] ;  /* 0x0000000628207981 */ /* 0x0020a2000c1e1500 */
[C---:B------:R-:W-:Y:S02]  /*0880*/  LEA R37, R12.reuse, R35, 0x1 ;  /* 0x000000230c257211 */ /* 0x040fe400078e08ff */
        /* <DEDUP_REMOVED lines=21> */
[----:B------:R-:W-:-:S03]  /*09e0*/  LEA R44, P0, R39, R2, 0x1 ;  /* 0x00000002272c7211 */ /* 0x000fc600078008ff */
[----:B------:R-:W-:Y:S01]  /*09f0*/  IMAD R55, R12, 0x2, R41 ;  /* 0x000000020c377824 */ /* 0x000fe200078e0229 */
[----:B------:R-:W-:-:S03]  /*0a00*/  LEA.HI.X.SX32 R51, R51, R0, 0x1, P1 ;  /* 0x0000000033337211 */ /* 0x000fc600008f0eff */
[C---:B------:R-:W-:Y:S01]  /*0a10*/  IMAD R57, R12.reuse, 0x2, R55 ;  /* 0x000000020c397824 */ /* 0x040fe200078e0237 */
[----:B------:R-:W-:Y:S01]  /*0a20*/  LEA.HI.X.SX32 R45, R39, R0, 0x1, P0 ;  /* 0x00000000272d7211 */ /* 0x000fe200000f0eff */
[----:B------:R1:W2:Y:S01]  /*0a30*/  LDG.E.U16 R37, [R50.64] ;  /* 0x0000000632257981 */ /* 0x0002a2000c1e1500 */
[C---:B0-----:R-:W-:Y:S02]  /*0a40*/  LEA R48, P0, R55.reuse, R2, 0x1 ;  /* 0x0000000237307211 */ /* 0x041fe400078008ff */
[----:B------:R-:W-:Y:S01]  /*0a50*/  LEA R59, R12, R57, 0x1 ;  /* 0x000000390c3b7211 */ /* 0x000fe200078e08ff */
[----:B------:R0:W2:Y:S01]  /*0a60*/  LDG.E.U16 R39, [R42.64] ;  /* 0x000000062a277981 */ /* 0x0000a2000c1e1500 */
[----:B------:R-:W-:-:S03]  /*0a70*/  LEA.HI.X.SX32 R49, R55, R0, 0x1, P0 ;  /* 0x0000000037317211 */ /* 0x000fc600000f0eff */
[----:B------:R-:W-:Y:S01]  /*0a80*/  IMAD R55, R12, 0x2, R59 ;  /* 0x000000020c377824 */ /* 0x000fe200078e023b */
[----:B------:R0:W2:Y:S01]  /*0a90*/  LDG.E.U16 R40, [R44.64] ;  /* 0x000000062c287981 */ /* 0x0000a2000c1e1500 */
[----:B-1----:R-:W-:-:S04]  /*0aa0*/  LEA R50, P0, R57, R2, 0x1 ;  /* 0x0000000239327211 */ /* 0x002fc800078008ff */
[----:B------:R-:W-:Y:S01]  /*0ab0*/  LEA.HI.X.SX32 R51, R57, R0, 0x1, P0 ;  /* 0x0000000039337211 */ /* 0x000fe200000f0eff */
[C---:B------:R-:W-:Y:S01]  /*0ac0*/  IMAD R57, R12.reuse, 0x2, R55 ;  /* 0x000000020c397824 */ /* 0x040fe200078e0237 */
[----:B0-----:R0:W2:Y:S03]  /*0ad0*/  LDG.E.U16 R42, [R48.64] ;  /* 0x00000006302a7981 */ /* 0x0010a6000c1e1500 */
[C---:B------:R-:W-:Y:S01]  /*0ae0*/  IMAD R61, R12.reuse, 0x2, R57 ;  /* 0x000000020c3d7824 */ /* 0x040fe200078e0239 */
[----:B------:R1:W2:Y:S04]  /*0af0*/  LDG.E.U16 R43, [R50.64] ;  /* 0x00000006322b7981 */ /* 0x0002a8000c1e1500 */
[----:B------:R-:W-:-:S05]  /*0b00*/  LEA R63, R12, R61, 0x1 ;  /* 0x0000003d0c3f7211 */ /* 0x000fca00078e08ff */
[----:B------:R-:W-:-:S04]  /*0b10*/  IMAD R65, R12, 0x2, R63 ;  /* 0x000000020c417824 */ /* 0x000fc800078e023f */
[----:B0-----:R-:W-:Y:S01]  /*0b20*/  IMAD R49, R12, 0x2, R65 ;  /* 0x000000020c317824 */ /* 0x001fe200078e0241 */
[----:B------:R-:W-:-:S03]  /*0b30*/  LEA R52, P0, R59, R2, 0x1 ;  /* 0x000000023b347211 */ /* 0x000fc600078008ff */
[----:B-1----:R-:W-:Y:S01]  /*0b40*/  IMAD R51, R12, 0x2, R49 ;  /* 0x000000020c337824 */ /* 0x002fe200078e0231 */
[----:B------:R-:W-:-:S04]  /*0b50*/  LEA.HI.X.SX32 R53, R59, R0, 0x1, P0 ;  /* 0x000000003b357211 */ /* 0x000fc800000f0eff */
[C---:B------:R-:W-:Y:S01]  /*0b60*/  LEA R67, R12.reuse, R51, 0x1 ;  /* 0x000000330c437211 */ /* 0x040fe200078e08ff */
[----:B------:R0:W2:Y:S01]  /*0b70*/  LDG.E.U16 R44, [R52.64] ;  /* 0x00000006342c7981 */ /* 0x0000a2000c1e1500 */
[-C--:B------:R-:W-:Y:S02]  /*0b80*/  LEA R46, P1, R41, R2.reuse, 0x1 ;  /* 0x00000002292e7211 */ /* 0x080fe400078208ff */
[----:B------:R-:W-:Y:S01]  /*0b90*/  LEA R56, P0, R57, R2, 0x1 ;  /* 0x0000000239387211 */ /* 0x000fe200078008ff */
[----:B0-----:R-:W-:-:S04]  /*0ba0*/  IMAD R53, R12, 0x2, R67 ;  /* 0x000000020c357824 */ /* 0x001fc800078e0243 */
[----:B------:R-:W-:Y:S01]  /*0bb0*/  IMAD R69, R12, 0x2, R53 ;  /* 0x000000020c457824 */ /* 0x000fe200078e0235 */
[----:B------:R-:W-:-:S03]  /*0bc0*/  LEA.HI.X.SX32 R47, R41, R0, 0x1, P1 ;  /* 0x00000000292f7211 */ /* 0x000fc600008f0eff */
[C---:B------:R-:W-:Y:S01]  /*0bd0*/  IMAD R71, R12.reuse, 0x2, R69 ;  /* 0x000000020c477824 */ /* 0x040fe200078e0245 */
[----:B------:R-:W-:Y:S01]  /*0be0*/  LEA.HI.X.SX32 R57, R57, R0, 0x1, P0 ;  /* 0x0000000039397211 */ /* 0x000fe200000f0eff */
[----:B------:R0:W2:Y:S01]  /*0bf0*/  LDG.E.U16 R41, [R46.64] ;  /* 0x000000062e297981 */ /* 0x0000a2000c1e1500 */
[-C--:B------:R-:W-:Y:S02]  /*0c00*/  LEA R54, P1, R55, R2.reuse, 0x1 ;  /* 0x0000000237367211 */ /* 0x080fe400078208ff */
[----:B------:R-:W-:Y:S02]  /*0c10*/  LEA R58, P0, R61, R2, 0x1 ;  /* 0x000000023d3a7211 */ /* 0x000fe400078008ff */
[C---:B------:R-:W-:Y:S02]  /*0c20*/  LEA R73, R12.reuse, R71, 0x1 ;  /* 0x000000470c497211 */ /* 0x040fe400078e08ff */
[-C--:B------:R-:W-:Y:S02]  /*0c30*/  LEA.HI.X.SX32 R55, R55, R0.reuse, 0x1, P1 ;  /* 0x0000000037377211 */ /* 0x080fe400008f0eff */
[----:B------:R-:W-:Y:S01]  /*0c40*/  LEA.HI.X.SX32 R59, R61, R0, 0x1, P0 ;  /* 0x000000003d3b7211 */ /* 0x000fe200000f0eff */
[C---:B------:R-:W-:Y:S01]  /*0c50*/  IMAD R75, R12.reuse, 0x2, R73 ;  /* 0x000000020c4b7824 */ /* 0x040fe200078e0249 */
[C---:B------:R-:W-:Y:S01]  /*0c60*/  LEA R60, P0, R63.reuse, R2, 0x1 ;  /* 0x000000023f3c7211 */ /* 0x040fe200078008ff */
[----:B------:R1:W2:Y:S02]  /*0c70*/  LDG.E.U16 R45, [R54.64] ;  /* 0x00000006362d7981 */ /* 0x0002a4000c1e1500 */
[C---:B------:R-:W-:Y:S01]  /*0c80*/  IMAD R77, R12.reuse, 0x2, R75 ;  /* 0x000000020c4d7824 */ /* 0x040fe200078e024b */
[----:B------:R-:W-:Y:S01]  /*0c90*/  LEA.HI.X.SX32 R61, R63, R0, 0x1, P0 ;  /* 0x000000003f3d7211 */ /* 0x000fe200000f0eff */
[----:B0-----:R0:W2:Y:S02]  /*0ca0*/  LDG.E.U16 R46, [R56.64] ;  /* 0x00000006382e7981 */ /* 0x0010a4000c1e1500 */
[----:B------:R-:W-:Y:S01]  /*0cb0*/  IMAD R79, R12, 0x2, R77 ;  /* 0x000000020c4f7824 */ /* 0x000fe200078e024d */
[-C--:B------:R-:W-:Y:S01]  /*0cc0*/  LEA R62, P1, R65, R2.reuse, 0x1 ;  /* 0x00000002413e7211 */ /* 0x080fe200078208ff */
[----:B------:R3:W2:Y:S01]  /*0cd0*/  LDG.E.U16 R47, [R58.64] ;  /* 0x000000063a2f7981 */ /* 0x0006a2000c1e1500 */
[----:B-1----:R-:W-:-:S03]  /*0ce0*/  LEA R54, P0, R49, R2, 0x1 ;  /* 0x0000000231367211 */ /* 0x002fc600078008ff */
[----:B------:R1:W2:Y:S01]  /*0cf0*/  LDG.E.U16 R48, [R60.64] ;  /* 0x000000063c307981 */ /* 0x0002a2000c1e1500 */
[----:B------:R-:W-:Y:S02]  /*0d00*/  LEA.HI.X.SX32 R55, R49, R0, 0x1, P0 ;  /* 0x0000000031377211 */ /* 0x000fe400000f0eff */
[C---:B0-----:R-:W-:Y:S02]  /*0d10*/  LEA R56, P0, R51.reuse, R2, 0x1 ;  /* 0x0000000233387211 */ /* 0x041fe400078008ff */
[C---:B------:R-:W-:Y:S01]  /*0d20*/  LEA R81, R12.reuse, R79, 0x1 ;  /* 0x0000004f0c517211 */ /* 0x040fe200078e08ff */
[----:B------:R0:W2:Y:S01]  /*0d30*/  LDG.E.U16 R50, [R54.64] ;  /* 0x0000000636327981 */ /* 0x0000a2000c1e1500 */
[----:B------:R-:W-:Y:S02]  /*0d40*/  LEA.HI.X.SX32 R57, R51, R0, 0x1, P0 ;  /* 0x0000000033397211 */ /* 0x000fe400000f0eff */
[----:B---3--:R-:W-:Y:S01]  /*0d50*/  LEA R58, P0, R67, R2, 0x1 ;  /* 0x00000002433a7211 */ /* 0x008fe200078008ff */
[----:B------:R-:W-:Y:S01]  /*0d60*/  IMAD R83, R12, 0x2, R81 ;  /* 0x000000020c537824 */ /* 0x000fe200078e0251 */
[-C--:B------:R-:W-:Y:S01]  /*0d70*/  LEA.HI.X.SX32 R63, R65, R0.reuse, 0x1, P1 ;  /* 0x00000000413f7211 */ /* 0x080fe200008f0eff */
[----:B------:R3:W2:Y:S01]  /*0d80*/  LDG.E.U16 R51, [R56.64] ;  /* 0x0000000638337981 */ /* 0x0006a2000c1e1500 */
[----:B------:R-:W-:-:S02]  /*0d90*/  LEA.HI.X.SX32 R59, R67, R0, 0x1, P0 ;  /* 0x00000000433b7211 */ /* 0x000fc400000f0eff */
[-C--:B-1----:R-:W-:Y:S01]  /*0da0*/  LEA R60, P0, R69, R2.reuse, 0x1 ;  /* 0x00000002453c7211 */ /* 0x082fe200078008ff */
[C---:B------:R-:W-:Y:S01]  /*0db0*/  IMAD R85, R12.reuse, 0x2, R83 ;  /* 0x000000020c557824 */ /* 0x040fe200078e0253 */
[----:B------:R1:W2:Y:S01]  /*0dc0*/  LDG.E.U16 R49, [R62.64] ;  /* 0x000000063e317981 */ /* 0x0002a2000c1e1500 */
[----:B------:R-:W-:Y:S02]  /*0dd0*/  LEA R64, P1, R53, R2, 0x1 ;  /* 0x0000000235407211 */ /* 0x000fe400078208ff */
[-C--:B------:R-:W-:Y:S01]  /*0de0*/  LEA.HI.X.SX32 R61, R69, R0.reuse, 0x1, P0 ;  /* 0x00000000453d7211 */ /* 0x080fe200000f0eff */
[----:B------:R-:W-:Y:S01]  /*0df0*/  IMAD R87, R12, 0x2, R85 ;  /* 0x000000020c577824 */ /* 0x000fe200078e0255 */
[----:B------:R-:W-:Y:S01]  /*0e00*/  LEA.HI.X.SX32 R65, R53, R0, 0x1, P1 ;  /* 0x0000000035417211 */ /* 0x000fe200008f0eff */
[----:B------:R3:W2:Y:S01]  /*0e10*/  LDG.E.U16 R52, [R58.64] ;  /* 0x000000063a347981 */ /* 0x0006a2000c1e1500 */
[----:B-1----:R-:W-:-:S03]  /*0e20*/  LEA R62, P0, R71, R2, 0x1 ;  /* 0x00000002473e7211 */ /* 0x002fc600078008ff */
[----:B------:R1:W2:Y:S01]  /*0e30*/  LDG.E.U16 R53, [R64.64] ;  /* 0x0000000640357981 */ /* 0x0002a2000c1e1500 */
[----:B------:R-:W-:-:S03]  /*0e40*/  LEA.HI.X.SX32 R63, R71, R0, 0x1, P0 ;  /* 0x00000000473f7211 */ /* 0x000fc600000f0eff */
[----:B0-----:R0:W2:Y:S01]  /*0e50*/  LDG.E.U16 R54, [R60.64] ;  /* 0x000000063c367981 */ /* 0x0010a2000c1e1500 */
[C---:B------:R-:W-:Y:S02]  /*0e60*/  LEA R66, P0, R73.reuse, R2, 0x1 ;  /* 0x0000000249427211 */ /* 0x040fe400078008ff */
[C---:B------:R-:W-:Y:S01]  /*0e70*/  LEA R89, R12.reuse, R87, 0x1 ;  /* 0x000000570c597211 */ /* 0x040fe200078e08ff */
[----:B------:R0:W2:Y:S01]  /*0e80*/  LDG.E.U16 R55, [R62.64] ;  /* 0x000000063e377981 */ /* 0x0000a2000c1e1500 */
[----:B------:R-:W-:Y:S02]  /*0e90*/  LEA.HI.X.SX32 R67, R73, R0, 0x1, P0 ;  /* 0x0000000049437211 */ /* 0x000fe400000f0eff */
[-C--:B-1----:R-:W-:Y:S01]  /*0ea0*/  LEA R64, P0, R77, R2.reuse, 0x1 ;  /* 0x000000024d407211 */ /* 0x082fe200078008ff */
[C---:B------:R-:W-:Y:S01]  /*0eb0*/  IMAD R91, R12.reuse, 0x2, R89 ;  /* 0x000000020c5b7824 */ /* 0x040fe200078e0259 */
[----:B------:R-:W-:Y:S01]  /*0ec0*/  LEA R68, P1, R75, R2, 0x1 ;  /* 0x000000024b447211 */ /* 0x000fe200078208ff */
[----:B---3--:R1:W3:Y:S01]  /*0ed0*/  LDG.E.U16 R56, [R66.64] ;  /* 0x0000000642387981 */ /* 0x0082e2000c1e1500 */
[----:B------:R-:W-:Y:S01]  /*0ee0*/  LEA.HI.X.SX32 R65, R77, R0, 0x1, P0 ;  /* 0x000000004d417211 */ /* 0x000fe200000f0eff */
[----:B------:R-:W-:Y:S01]  /*0ef0*/  IMAD R93, R12, 0x2, R91 ;  /* 0x000000020c5d7824 */ /* 0x000fe200078e025b */
[----:B------:R-:W-:-:S02]  /*0f00*/  LEA R70, P0, R79, R2, 0x1 ;  /* 0x000000024f467211 */ /* 0x000fc400078008ff */
[-C--:B------:R-:W-:Y:S01]  /*0f10*/  LEA.HI.X.SX32 R69, R75, R0.reuse, 0x1, P1 ;  /* 0x000000004b457211 */ /* 0x080fe200008f0eff */
[----:B------:R0:W2:Y:S01]  /*0f20*/  LDG.E.U16 R58, [R64.64] ;  /* 0x00000006403a7981 */ /* 0x0000a2000c1e1500 */
[----:B------:R-:W-:Y:S01]  /*0f30*/  LEA.HI.X.SX32 R71, R79, R0, 0x1, P0 ;  /* 0x000000004f477211 */ /* 0x000fe200000f0eff */
[C---:B------:R-:W-:Y:S01]  /*0f40*/  IMAD R79, R12.reuse, 0x2, R93 ;  /* 0x000000020c4f7824 */ /* 0x040fe200078e025d */
[-C--:B------:R-:W-:Y:S01]  /*0f50*/  LEA R72, P0, R81, R2.reuse, 0x1 ;  /* 0x0000000251487211 */ /* 0x080fe200078008ff */
[----:B------:R0:W2:Y:S03]  /*0f60*/  LDG.E.U16 R57, [R68.64] ;  /* 0x0000000644397981 */ /* 0x0000a6000c1e1500 */
[----:B------:R-:W-:Y:S01]  /*0f70*/  LEA R95, R12, R79, 0x1 ;  /* 0x0000004f0c5f7211 */ /* 0x000fe200078e08ff */
[----:B------:R0:W2:Y:S01]  /*0f80*/  LDG.E.U16 R59, [R70.64] ;  /* 0x00000006463b7981 */ /* 0x0000a2000c1e1500 */
[----:B------:R-:W-:-:S02]  /*0f90*/  LEA R74, P1, R83, R2, 0x1 ;  /* 0x00000002534a7211 */ /* 0x000fc400078208ff */
[-C--:B------:R-:W-:Y:S01]  /*0fa0*/  LEA.HI.X.SX32 R73, R81, R0.reuse, 0x1, P0 ;  /* 0x0000000051497211 */ /* 0x080fe200000f0eff */
[C---:B------:R-:W-:Y:S01]  /*0fb0*/  IMAD R81, R12.reuse, 0x2, R95 ;  /* 0x000000020c517824 */ /* 0x040fe200078e025f */
[----:B------:R-:W-:Y:S02]  /*0fc0*/  LEA.HI.X.SX32 R75, R83, R0, 0x1, P1 ;  /* 0x00000000534b7211 */ /* 0x000fe400008f0eff */
[-C--:B-1----:R-:W-:Y:S01]  /*0fd0*/  LEA R66, P0, R85, R2.reuse, 0x1 ;  /* 0x0000000255427211 */ /* 0x082fe200078008ff */
[C---:B------:R-:W-:Y:S01]  /*0fe0*/  IMAD R83, R12.reuse, 0x2, R81 ;  /* 0x000000020c537824 */ /* 0x040fe200078e0251 */
[----:B------:R-:W-:Y:S01]  /*0ff0*/  LEA R76, P1, R91, R2, 0x1 ;  /* 0x000000025b4c7211 */ /* 0x000fe200078208ff */
[----:B0-----:R0:W2:Y:S01]  /*1000*/  LDG.E.U16 R60, [R72.64] ;  /* 0x00000006483c7981 */ /* 0x0010a2000c1e1500 */
[----:B------:R-:W-:Y:S01]  /*1010*/  LEA.HI.X.SX32 R67, R85, R0, 0x1, P0 ;  /* 0x0000000055437211 */ /* 0x000fe200000f0eff */
[C---:B------:R-:W-:Y:S01]  /*1020*/  IMAD R85, R12.reuse, 0x2, R83 ;  /* 0x000000020c557824 */ /* 0x040fe200078e0253 */
[C---:B------:R-:W-:Y:S01]  /*1030*/  LEA R68, P0, R87.reuse, R2, 0x1 ;  /* 0x0000000257447211 */ /* 0x040fe200078008ff */
[----:B------:R1:W2:Y:S03]  /*1040*/  LDG.E.U16 R61, [R74.64] ;  /* 0x000000064a3d7981 */ /* 0x0002a6000c1e1500 */
[----:B------:R-:W-:Y:S01]  /*1050*/  LEA R97, R12, R85, 0x1 ;  /* 0x000000550c617211 */ /* 0x000fe200078e08ff */
[----:B------:R0:W2:Y:S01]  /*1060*/  LDG.E.U16 R62, [R66.64] ;  /* 0x00000006423e7981 */ /* 0x0000a2000c1e1500 */
[----:B------:R-:W-:-:S03]  /*1070*/  LEA.HI.X.SX32 R69, R87, R0, 0x1, P0 ;  /* 0x0000000057457211 */ /* 0x000fc600000f0eff */
[C---:B------:R-:W-:Y:S01]  /*1080*/  IMAD R87, R12.reuse, 0x2, R97 ;  /* 0x000000020c577824 */ /* 0x040fe200078e0261 */
[C---:B------:R-:W-:Y:S01]  /*1090*/  LEA R70, P0, R89.reuse, R2, 0x1 ;  /* 0x0000000259467211 */ /* 0x040fe200078008ff */
[----:B------:R1:W2:Y:S02]  /*10a0*/  LDG.E.U16 R63, [R68.64] ;  /* 0x00000006443f7981 */ /* 0x0002a4000c1e1500 */
        /* <DEDUP_REMOVED lines=9> */
[C---:B------:R-:W-:Y:S01]  /*1140*/  IMAD R93, R12.reuse, 0x2, R91 ;  /* 0x000000020c5d7824 */ /* 0x040fe200078e025b */
[C---:B-1----:R-:W-:Y:S01]  /*1150*/  LEA R74, P0, R79.reuse, R2, 0x1 ;  /* 0x000000024f4a7211 */ /* 0x042fe200078008ff */
[----:B------:R1:W2:Y:S02]  /*1160*/  LDG.E.U16 R66, [R72.64] ;  /* 0x0000000648427981 */ /* 0x0002a4000c1e1500 */
[C---:B------:R-:W-:Y:S01]  /*1170*/  IMAD R101, R12.reuse, 0x2, R93 ;  /* 0x000000020c657824 */ /* 0x040fe200078e025d */
[----:B------:R-:W-:Y:S02]  /*1180*/  LEA.HI.X.SX32 R75, R79, R0, 0x1, P0 ;  /* 0x000000004f4b7211 */ /* 0x000fe400000f0eff */
[-C--:B------:R-:W-:Y:S01]  /*1190*/  LEA R78, P0, R95, R2.reuse, 0x1 ;  /* 0x000000025f4e7211 */ /* 0x080fe200078008ff */
[----:B------:R-:W-:Y:S01]  /*11a0*/  IMAD R103, R12, 0x2, R101 ;  /* 0x000000020c677824 */ /* 0x000fe200078e0265 */
[----:B------:R-:W-:Y:S01]  /*11b0*/  LEA R80, P1, R81, R2, 0x1 ;  /* 0x0000000251507211 */ /* 0x000fe200078208ff */
[----:B------:R1:W2:Y:S01]  /*11c0*/  LDG.E.U16 R67, [R74.64] ;  /* 0x000000064a437981 */ /* 0x0002a2000c1e1500 */
[----:B------:R-:W-:-:S02]  /*11d0*/  LEA.HI.X.SX32 R79, R95, R0, 0x1, P0 ;  /* 0x000000005f4f7211 */ /* 0x000fc400000f0eff */
[C---:B------:R-:W-:Y:S02]  /*11e0*/  LEA R95, R12.reuse, R103, 0x1 ;  /* 0x000000670c5f7211 */ /* 0x040fe400078e08ff */
[----:B0-----:R-:W-:Y:S01]  /*11f0*/  LEA R76, P0, R83, R2, 0x1 ;  /* 0x00000002534c7211 */ /* 0x001fe200078008ff */
[----:B------:R0:W2:Y:S02]  /*1200*/  LDG.E.U16 R68, [R78.64] ;  /* 0x000000064e447981 */ /* 0x0000a4000c1e1500 */
[----:B------:R-:W-:-:S04]  /*1210*/  IMAD R105, R12, 0x2, R95 ;  /* 0x000000020c697824 */ /* 0x000fc800078e025f */
[----:B------:R-:W-:-:S04]  /*1220*/  IMAD R107, R12, 0x2, R105 ;  /* 0x000000020c6b7824 */ /* 0x000fc800078e0269 */
[----:B------:R-:W-:-:S05]  /*1230*/  IMAD R109, R12, 0x2, R107 ;  /* 0x000000020c6d7824 */ /* 0x000fca00078e026b */
[----:B------:R-:W-:-:S05]  /*1240*/  LEA R111, R12, R109, 0x1 ;  /* 0x0000006d0c6f7211 */ /* 0x000fca00078e08ff */
[----:B------:R-:W-:Y:S01]  /*1250*/  IMAD R113, R12, 0x2, R111 ;  /* 0x000000020c717824 */ /* 0x000fe200078e026f */
[----:B------:R-:W-:-:S03]  /*1260*/  LEA.HI.X.SX32 R77, R83, R0, 0x1, P0 ;  /* 0x00000000534d7211 */ /* 0x000fc600000f0eff */
[C---:B------:R-:W-:Y:S01]  /*1270*/  IMAD R115, R12.reuse, 0x2, R113 ;  /* 0x000000020c737824 */ /* 0x040fe200078e0271 */
[C---:B------:R-:W-:Y:S01]  /*1280*/  LEA R82, P0, R85.reuse, R2, 0x1 ;  /* 0x0000000255527211 */ /* 0x040fe200078008ff */
[----:B----4-:R4:W2:Y:S02]  /*1290*/  LDG.E.U16 R70, [R76.64] ;  /* 0x000000064c467981 */ /* 0x0108a4000c1e1500 */
[C---:B------:R-:W-:Y:S01]  /*12a0*/  IMAD R117, R12.reuse, 0x2, R115 ;  /* 0x000000020c757824 */ /* 0x040fe200078e0273 */
[----:B------:R-:W-:Y:S02]  /*12b0*/  LEA.HI.X.SX32 R83, R85, R0, 0x1, P0 ;  /* 0x0000000055537211 */ /* 0x000fe400000f0eff */
[----:B------:R-:W-:Y:S02]  /*12c0*/  LEA R84, P0, R97, R2, 0x1 ;  /* 0x0000000261547211 */ /* 0x000fe400078008ff */
[----:B------:R-:W-:Y:S01]  /*12d0*/  LEA R119, R12, R117, 0x1 ;  /* 0x000000750c777211 */ /* 0x000fe200078e08ff */
[----:B------:R1:W2:Y:S01]  /*12e0*/  LDG.E.U16 R71, [R82.64] ;  /* 0x0000000652477981 */ /* 0x0002a2000c1e1500 */
[----:B------:R-:W-:-:S02]  /*12f0*/  LEA.HI.X.SX32 R81, R81, R0, 0x1, P1 ;  /* 0x0000000051517211 */ /* 0x000fc400008f0eff */
[----:B------:R-:W-:Y:S02]  /*1300*/  LEA.HI.X.SX32 R85, R97, R0, 0x1, P0 ;  /* 0x0000000061557211 */ /* 0x000fe400000f0eff */
[C---:B0-----:R-:W-:Y:S01]  /*1310*/  LEA R78, P0, R99.reuse, R2, 0x1 ;  /* 0x00000002634e7211 */ /* 0x041fe200078008ff */
[C---:B------:R-:W-:Y:S01]  /*1320*/  IMAD R121, R12.reuse, 0x2, R119 ;  /* 0x000000020c797824 */ /* 0x040fe200078e0277 */
[----:B------:R0:W2:Y:S02]  /*1330*/  LDG.E.U16 R69, [R80.64] ;  /* 0x0000000650457981 */ /* 0x0000a4000c1e1500 */
[----:B------:R-:W-:Y:S01]  /*1340*/  LEA.HI.X.SX32 R79, R99, R0, 0x1, P0 ;  /* 0x00000000634f7211 */ /* 0x000fe200000f0eff */
[C---:B------:R-:W-:Y:S01]  /*1350*/  IMAD R123, R12.reuse, 0x2, R121 ;  /* 0x000000020c7b7824 */ /* 0x040fe200078e0279 */
[----:B-1----:R1:W2:Y:S01]  /*1360*/  LDG.E.U16 R72, [R84.64] ;  /* 0x0000000654487981 */ /* 0x0022a2000c1e1500 */
[C---:B0-----:R-:W-:Y:S02]  /*1370*/  LEA R80, P0, R89.reuse, R2, 0x1 ;  /* 0x0000000259507211 */ /* 0x041fe400078008ff */
[----:B------:R-:W-:Y:S01]  /*1380*/  IMAD R125, R12, 0x2, R123 ;  /* 0x000000020c7d7824 */ /* 0x000fe200078e027b */
[----:B------:R0:W2:Y:S01]  /*1390*/  LDG.E.U16 R74, [R78.64] ;  /* 0x000000064e4a7981 */ /* 0x0000a2000c1e1500 */
[----:B------:R-:W-:-:S02]  /*13a0*/  LEA.HI.X.SX32 R81, R89, R0, 0x1, P0 ;  /* 0x0000000059517211 */ /* 0x000fc400000f0eff */
[C---:B------:R-:W-:Y:S02]  /*13b0*/  LEA R82, P0, R91.reuse, R2, 0x1 ;  /* 0x000000025b527211 */ /* 0x040fe400078008ff */
[C---:B------:R-:W-:Y:S01]  /*13c0*/  LEA R127, R12.reuse, R125, 0x1 ;  /* 0x0000007d0c7f7211 */ /* 0x040fe200078e08ff */
[----:B------:R5:W2:Y:S01]  /*13d0*/  LDG.E.U16 R75, [R80.64] ;  /* 0x00000006504b7981 */ /* 0x000aa2000c1e1500 */
[----:B------:R-:W-:Y:S02]  /*13e0*/  LEA.HI.X.SX32 R83, R91, R0, 0x1, P0 ;  /* 0x000000005b537211 */ /* 0x000fe400000f0eff */
[-C--:B-1----:R-:W-:Y:S02]  /*13f0*/  LEA R84, P0, R101, R2.reuse, 0x1 ;  /* 0x0000000265547211 */ /* 0x082fe400078008ff */
[----:B------:R-:W-:Y:S01]  /*1400*/  LEA R86, P1, R87, R2, 0x1 ;  /* 0x0000000257567211 */ /* 0x000fe200078208ff */
[----:B----4-:R1:W4:Y:S01]  /*1410*/  LDG.E.U16 R76, [R82.64] ;  /* 0x00000006524c7981 */ /* 0x010322000c1e1500 */
[----:B------:R-:W-:Y:S01]  /*1420*/  LEA.HI.X.SX32 R85, R101, R0, 0x1, P0 ;  /* 0x0000000065557211 */ /* 0x000fe200000f0eff */
[----:B------:R-:W-:Y:S01]  /*1430*/  IMAD R101, R12, 0x2, R127 ;  /* 0x000000020c657824 */ /* 0x000fe200078e027f */
[----:B0-----:R-:W-:-:S03]  /*1440*/  LEA R78, P0, R103, R2, 0x1 ;  /* 0x00000002674e7211 */ /* 0x001fc600078008ff */
[C---:B------:R-:W-:Y:S01]  /*1450*/  IMAD R129, R12.reuse, 0x2, R101 ;  /* 0x000000020c817824 */ /* 0x040fe200078e0265 */
[----:B------:R-:W-:Y:S01]  /*1460*/  LEA.HI.X.SX32 R79, R103, R0, 0x1, P0 ;  /* 0x00000000674f7211 */ /* 0x000fe200000f0eff */
[----:B------:R0:W3:Y:S01]  /*1470*/  LDG.E.U16 R88, [R84.64] ;  /* 0x0000000654587981 */ /* 0x0000e2000c1e1500 */
[----:B-----5:R-:W-:Y:S01]  /*1480*/  LEA R80, P0, R95, R2, 0x1 ;  /* 0x000000025f507211 */ /* 0x020fe200078008ff */
[C---:B------:R-:W-:Y:S01]  /*1490*/  IMAD R131, R12.reuse, 0x2, R129 ;  /* 0x000000020c837824 */ /* 0x040fe200078e0281 */
[-C--:B------:R-:W-:Y:S01]  /*14a0*/  LEA.HI.X.SX32 R87, R87, R0.reuse, 0x1, P1 ;  /* 0x0000000057577211 */ /* 0x080fe200008f0eff */
[----:B------:R5:W3:Y:S01]  /*14b0*/  LDG.E.U16 R89, [R78.64] ;  /* 0x000000064e597981 */ /* 0x000ae2000c1e1500 */
[----:B------:R-:W-:Y:S02]  /*14c0*/  LEA.HI.X.SX32 R81, R95, R0, 0x1, P0 ;  /* 0x000000005f517211 */ /* 0x000fe400000f0eff */
[----:B------:R-:W-:Y:S01]  /*14d0*/  LEA R95, R12, R131, 0x1 ;  /* 0x000000830c5f7211 */ /* 0x000fe200078e08ff */
[----:B------:R0:W3:Y:S01]  /*14e0*/  LDG.E.U16 R73, [R86.64] ;  /* 0x0000000656497981 */ /* 0x0000e2000c1e1500 */
[----:B------:R-:W-:-:S03]  /*14f0*/  LEA R90, P1, R93, R2, 0x1 ;  /* 0x000000025d5a7211 */ /* 0x000fc600078208ff */
[C---:B------:R-:W-:Y:S01]  /*1500*/  IMAD R133, R12.reuse, 0x2, R95 ;  /* 0x000000020c857824 */ /* 0x040fe200078e025f */
[----:B------:R-:W-:Y:S01]  /*1510*/  LEA.HI.X.SX32 R91, R93, R0, 0x1, P1 ;  /* 0x000000005d5b7211 */ /* 0x000fe200008f0eff */
[----:B------:R5:W3:Y:S02]  /*1520*/  LDG.E.U16 R92, [R80.64] ;  /* 0x00000006505c7981 */ /* 0x000ae4000c1e1500 */
[C---:B------:R-:W-:Y:S01]  /*1530*/  IMAD R135, R12.reuse, 0x2, R133 ;  /* 0x000000020c877824 */ /* 0x040fe200078e0285 */
[-C--:B0-----:R-:W-:Y:S01]  /*1540*/  LEA R86, P0, R107, R2.reuse, 0x1 ;  /* 0x000000026b567211 */ /* 0x081fe200078008ff */
[----:B------:R0:W3:Y:S01]  /*1550*/  LDG.E.U16 R77, [R90.64] ;  /* 0x000000065a4d7981 */ /* 0x0000e2000c1e1500 */
[----:B-1----:R-:W-:Y:S01]  /*1560*/  LEA R82, P1, R105, R2, 0x1 ;  /* 0x0000000269527211 */ /* 0x002fe200078208ff */
[----:B------:R-:W-:Y:S01]  /*1570*/  IMAD R137, R12, 0x2, R135 ;  /* 0x000000020c897824 */ /* 0x000fe200078e0287 */
[----:B------:R-:W-:Y:S02]  /*1580*/  LEA.HI.X.SX32 R87, R107, R0, 0x1, P0 ;  /* 0x000000006b577211 */ /* 0x000fe400000f0eff */
[----:B------:R-:W-:-:S02]  /*1590*/  LEA R84, P0, R109, R2, 0x1 ;  /* 0x000000026d547211 */ /* 0x000fc400078008ff */
[-C--:B------:R-:W-:Y:S01]  /*15a0*/  LEA.HI.X.SX32 R83, R105, R0.reuse, 0x1, P1 ;  /* 0x0000000069537211 */ /* 0x080fe200008f0eff */
[----:B------:R1:W3:Y:S01]  /*15b0*/  LDG.E.U16 R96, [R86.64] ;  /* 0x0000000656607981 */ /* 0x0002e2000c1e1500 */
[C---:B------:R-:W-:Y:S02]  /*15c0*/  LEA R105, R12.reuse, R137, 0x1 ;  /* 0x000000890c697211 */ /* 0x040fe400078e08ff */
[----:B------:R-:W-:Y:S01]  /*15d0*/  LEA.HI.X.SX32 R85, R109, R0, 0x1, P0 ;  /* 0x000000006d557211 */ /* 0x000fe200000f0eff */
[----:B------:R1:W3:Y:S01]  /*15e0*/  LDG.E.U16 R93, [R82.64] ;  /* 0x00000006525d7981 */ /* 0x0002e2000c1e1500 */
[-C--:B-----5:R-:W-:Y:S01]  /*15f0*/  LEA R78, P0, R111, R2.reuse, 0x1 ;  /* 0x000000026f4e7211 */ /* 0x0a0fe200078008ff */
[C---:B------:R-:W-:Y:S01]  /*1600*/  IMAD R139, R12.reuse, 0x2, R105 ;  /* 0x000000020c8b7824 */ /* 0x040fe200078e0269 */
[----:B0-----:R-:W-:Y:S01]  /*1610*/  LEA R90, P1, R113, R2, 0x1 ;  /* 0x00000002715a7211 */ /* 0x001fe200078208ff */
[----:B------:R0:W5:Y:S01]  /*1620*/  LDG.E.U16 R97, [R84.64] ;  /* 0x0000000654617981 */ /* 0x000162000c1e1500 */
[----:B------:R-:W-:Y:S01]  /*1630*/  LEA.HI.X.SX32 R79, R111, R0, 0x1, P0 ;  /* 0x000000006f4f7211 */ /* 0x000fe200000f0eff */
[----:B------:R-:W-:Y:S01]  /*1640*/  IMAD R141, R12, 0x2, R139 ;  /* 0x000000020c8d7824 */ /* 0x000fe200078e028b */
[----:B------:R-:W-:-:S02]  /*1650*/  LEA R80, P0, R115, R2, 0x1 ;  /* 0x0000000273507211 */ /* 0x000fc400078008ff */
[-C--:B------:R-:W-:Y:S01]  /*1660*/  LEA.HI.X.SX32 R91, R113, R0.reuse, 0x1, P1 ;  /* 0x00000000715b7211 */ /* 0x080fe200008f0eff */
[----:B------:R0:W3:Y:S01]  /*1670*/  LDG.E.U16 R98, [R78.64] ;  /* 0x000000064e627981 */ /* 0x0000e2000c1e1500 */
[----:B------:R-:W-:Y:S01]  /*1680*/  LEA.HI.X.SX32 R81, R115, R0, 0x1, P0 ;  /* 0x0000000073517211 */ /* 0x000fe200000f0eff */
[C---:B------:R-:W-:Y:S01]  /*1690*/  IMAD R115, R12.reuse, 0x2, R141 ;  /* 0x000000020c737824 */ /* 0x040fe200078e028d */
[C---:B-1----:R-:W-:Y:S01]  /*16a0*/  LEA R82, P0, R117.reuse, R2, 0x1 ;  /* 0x0000000275527211 */ /* 0x042fe200078008ff */
[----:B------:R1:W3:Y:S03]  /*16b0*/  LDG.E.U16 R99, [R90.64] ;  /* 0x000000065a637981 */ /* 0x0002e6000c1e1500 */
[----:B------:R-:W-:Y:S01]  /*16c0*/  LEA R109, R12, R115, 0x1 ;  /* 0x000000730c6d7211 */ /* 0x000fe200078e08ff */
[----:B------:R1:W3:Y:S01]  /*16d0*/  LDG.E.U16 R102, [R80.64] ;  /* 0x0000000650667981 */ /* 0x0002e2000c1e1500 */
[----:B------:R-:W-:-:S03]  /*16e0*/  LEA.HI.X.SX32 R83, R117, R0, 0x1, P0 ;  /* 0x0000000075537211 */ /* 0x000fc600000f0eff */
[C---:B------:R-:W-:Y:S01]  /*16f0*/  IMAD R117, R12.reuse, 0x2, R109 ;  /* 0x000000020c757824 */ /* 0x040fe200078e026d */
[C---:B0-----:R-:W-:Y:S01]  /*1700*/  LEA R84, P0, R119.reuse, R2, 0x1 ;  /* 0x0000000277547211 */ /* 0x041fe200078008ff */
[----:B------:R0:W3:Y:S02]  /*1710*/  LDG.E.U16 R103, [R82.64] ;  /* 0x0000000652677981 */ /* 0x0000e4000c1e1500 */
[C---:B------:R-:W-:Y:S01]  /*1720*/  IMAD R143, R12.reuse, 0x2, R117 ;  /* 0x000000020c8f7824 */ /* 0x040fe200078e0275 */
[----:B------:R-:W-:Y:S02]  /*1730*/  LEA.HI.X.SX32 R85, R119, R0, 0x1, P0 ;  /* 0x0000000077557211 */ /* 0x000fe400000f0eff */
[-C--:B------:R-:W-:Y:S01]  /*1740*/  LEA R86, P1, R121, R2.reuse, 0x1 ;  /* 0x0000000279567211 */ /* 0x080fe200078208ff */
[----:B------:R-:W-:Y:S01]  /*1750*/  IMAD R119, R12, 0x2, R143 ;  /* 0x000000020c777824 */ /* 0x000fe200078e028f */
[----:B------:R-:W-:Y:S01]  /*1760*/  LEA R78, P0, R123, R2, 0x1 ;  /* 0x000000027b4e7211 */ /* 0x000fe200078008ff */
[----:B------:R0:W3:Y:S01]  /*1770*/  LDG.E.U16 R104, [R84.64] ;  /* 0x0000000654687981 */ /* 0x0000e2000c1e1500 */
[----:B------:R-:W-:-:S02]  /*1780*/  LEA.HI.X.SX32 R87, R121, R0, 0x1, P1 ;  /* 0x0000000079577211 */ /* 0x000fc400008f0eff */
[C---:B------:R-:W-:Y:S02]  /*1790*/  LEA R121, R12.reuse, R119, 0x1 ;  /* 0x000000770c797211 */ /* 0x040fe400078e08ff */
[----:B------:R-:W-:Y:S01]  /*17a0*/  LEA.HI.X.SX32 R79, R123, R0, 0x1, P0 ;  /* 0x000000007b4f7211 */ /* 0x000fe200000f0eff */
[----:B------:R0:W3:Y:S01]  /*17b0*/  LDG.E.U16 R106, [R86.64] ;  /* 0x00000006566a7981 */ /* 0x0000e2000c1e1500 */
[-C--:B-1----:R-:W-:Y:S01]  /*17c0*/  LEA R80, P0, R125, R2.reuse, 0x1 ;  /* 0x000000027d507211 */ /* 0x082fe200078008ff */
[C---:B------:R-:W-:Y:S01]  /*17d0*/  IMAD R123, R12.reuse, 0x2, R121 ;  /* 0x000000020c7b7824 */ /* 0x040fe200078e0279 */
[----:B0-----:R-:W-:Y:S01]  /*17e0*/  LEA R84, P1, R101, R2, 0x1 ;  /* 0x0000000265547211 */ /* 0x001fe200078208ff */
[----:B------:R0:W4:Y:S01]  /*17f0*/  LDG.E.U16 R107, [R78.64] ;  /* 0x000000064e6b7981 */ /* 0x000122000c1e1500 */
[----:B------:R-:W-:Y:S01]  /*1800*/  LEA.HI.X.SX32 R81, R125, R0, 0x1, P0 ;  /* 0x000000007d517211 */ /* 0x000fe200000f0eff */
[----:B------:R-:W-:Y:S01]  /*1810*/  IMAD R125, R12, 0x2, R123 ;  /* 0x000000020c7d7824 */ /* 0x000fe200078e027b */
[----:B------:R-:W-:-:S03]  /*1820*/  LEA R82, P0, R127, R2, 0x1 ;  /* 0x000000027f527211 */ /* 0x000fc600078008ff */
[C---:B------:R-:W-:Y:S01]  /*1830*/  IMAD R145, R12.reuse, 0x2, R125 ;  /* 0x000000020c917824 */ /* 0x040fe200078e027d */
[-C--:B------:R-:W-:Y:S01]  /*1840*/  LEA.HI.X.SX32 R83, R127, R0.reuse, 0x1, P0 ;  /* 0x000000007f537211 */ /* 0x080fe200000f0eff */
[----:B------:R1:W4:Y:S03]  /*1850*/  LDG.E.U16 R108, [R80.64] ;  /* 0x00000006506c7981 */ /* 0x000326000c1e1500 */
[C---:B------:R-:W-:Y:S01]  /*1860*/  LEA R127, R12.reuse, R145, 0x1 ;  /* 0x000000910c7f7211 */ /* 0x040fe200078e08ff */
[----:B------:R1:W4:Y:S01]  /*1870*/  LDG.E.U16 R110, [R82.64] ;  /* 0x00000006526e7981 */ /* 0x000322000c1e1500 */
[----:B------:R-:W-:Y:S02]  /*1880*/  LEA.HI.X.SX32 R85, R101, R0, 0x1, P1 ;  /* 0x0000000065557211 */ /* 0x000fe400008f0eff */
[-C--:B------:R-:W-:Y:S01]  /*1890*/  LEA R86, P0, R129, R2.reuse, 0x1 ;  /* 0x0000000281567211 */ /* 0x080fe200078008ff */
        /* <DEDUP_REMOVED lines=8> */
[----:B------:R0:W5:Y:S03]  /*1920*/  LDG.E.U16 R112, [R86.64] ;  /* 0x0000000656707981 */ /* 0x000166000c1e1500 */
[C---:B------:R-:W-:Y:S01]  /*1930*/  LEA R131, R12.reuse, R147, 0x1 ;  /* 0x000000930c837211 */ /* 0x040fe200078e08ff */
[----:B------:R0:W5:Y:S01]  /*1940*/  LDG.E.U16 R113, [R90.64] ;  /* 0x000000065a717981 */ /* 0x000162000c1e1500 */
[----:B------:R-:W-:Y:S02]  /*1950*/  LEA.HI.X.SX32 R79, R95, R0, 0x1, P1 ;  /* 0x000000005f4f7211 */ /* 0x000fe400008f0eff */
[-C--:B-1----:R-:W-:Y:S01]  /*1960*/  LEA R80, P0, R133, R2.reuse, 0x1 ;  /* 0x0000000285507211 */ /* 0x082fe200078008ff */
[C---:B------:R-:W-:Y:S01]  /*1970*/  IMAD R95, R12.reuse, 0x2, R131 ;  /* 0x000000020c5f7824 */ /* 0x040fe200078e0283 */
[----:B------:R-:W-:Y:S01]  /*1980*/  LEA R82, P1, R137, R2, 0x1 ;  /* 0x0000000289527211 */ /* 0x000fe200078208ff */
[----:B------:R1:W5:Y:S01]  /*1990*/  LDG.E.U16 R114, [R78.64] ;  /* 0x000000064e727981 */ /* 0x000362000c1e1500 */
[----:B------:R-:W-:Y:S01]  /*19a0*/  LEA.HI.X.SX32 R81, R133, R0, 0x1, P0 ;  /* 0x0000000085517211 */ /* 0x000fe200000f0eff */
[----:B------:R-:W-:Y:S01]  /*19b0*/  IMAD R133, R12, 0x2, R95 ;  /* 0x000000020c857824 */ /* 0x000fe200078e025f */
[----:B0-----:R-:W-:-:S03]  /*19c0*/  LEA R84, P0, R135, R2, 0x1 ;  /* 0x0000000287547211 */ /* 0x001fc600078008ff */
[C---:B------:R-:W-:Y:S01]  /*19d0*/  IMAD R149, R12.reuse, 0x2, R133 ;  /* 0x000000020c957824 */ /* 0x040fe200078e0285 */
[-C--:B------:R-:W-:Y:S01]  /*19e0*/  LEA.HI.X.SX32 R85, R135, R0.reuse, 0x1, P0 ;  /* 0x0000000087557211 */ /* 0x080fe200000f0eff */
[----:B------:R0:W5:Y:S03]  /*19f0*/  LDG.E.U16 R116, [R80.64] ;  /* 0x0000000650747981 */ /* 0x000166000c1e1500 */
[C---:B------:R-:W-:Y:S01]  /*1a00*/  LEA R135, R12.reuse, R149, 0x1 ;  /* 0x000000950c877211 */ /* 0x040fe200078e08ff */
[----:B------:R1:W5:Y:S01]  /*1a10*/  LDG.E.U16 R118, [R84.64] ;  /* 0x0000000654767981 */ /* 0x000362000c1e1500 */
[----:B------:R-:W-:Y:S02]  /*1a20*/  LEA.HI.X.SX32 R83, R137, R0, 0x1, P1 ;  /* 0x0000000089537211 */ /* 0x000fe400008f0eff */
[-C--:B------:R-:W-:Y:S01]  /*1a30*/  LEA R86, P0, R139, R2.reuse, 0x1 ;  /* 0x000000028b567211 */ /* 0x080fe200078008ff */
[C---:B------:R-:W-:Y:S01]  /*1a40*/  IMAD R137, R12.reuse, 0x2, R135 ;  /* 0x000000020c897824 */ /* 0x040fe200078e0287 */
[----:B0-----:R-:W-:Y:S01]  /*1a50*/  LEA R80, P1, R123, R2, 0x1 ;  /* 0x000000027b507211 */ /* 0x001fe200078208ff */
[----:B------:R0:W5:Y:S01]  /*1a60*/  LDG.E.U16 R120, [R82.64] ;  /* 0x0000000652787981 */ /* 0x000162000c1e1500 */
[----:B------:R-:W-:Y:S01]  /*1a70*/  LEA.HI.X.SX32 R87, R139, R0, 0x1, P0 ;  /* 0x000000008b577211 */ /* 0x000fe200000f0eff */
[----:B------:R-:W-:Y:S01]  /*1a80*/  IMAD R139, R12, 0x2, R137 ;  /* 0x000000020c8b7824 */ /* 0x000fe200078e0289 */
[----:B-1----:R-:W-:-:S03]  /*1a90*/  LEA R78, P0, R117, R2, 0x1 ;  /* 0x00000002754e7211 */ /* 0x002fc600078008ff */
[C---:B------:R-:W-:Y:S01]  /*1aa0*/  IMAD R151, R12.reuse, 0x2, R139 ;  /* 0x000000020c977824 */ /* 0x040fe200078e028b */
[----:B------:R-:W-:Y:S01]  /*1ab0*/  LEA.HI.X.SX32 R79, R117, R0, 0x1, P0 ;  /* 0x00000000754f7211 */ /* 0x000fe200000f0eff */
[----:B------:R1:W5:Y:S03]  /*1ac0*/  LDG.E.U16 R122, [R86.64] ;  /* 0x00000006567a7981 */ /* 0x000366000c1e1500 */
[C---:B------:R-:W-:Y:S01]  /*1ad0*/  LEA R117, R12.reuse, R151, 0x1 ;  /* 0x000000970c757211 */ /* 0x040fe200078e08ff */
[----:B------:R1:W5:Y:S01]  /*1ae0*/  LDG.E.U16 R124, [R78.64] ;  /* 0x000000064e7c7981 */ /* 0x000362000c1e1500 */
[----:B------:R-:W-:Y:S02]  /*1af0*/  LEA R84, P0, R101, R2, 0x1 ;  /* 0x0000000265547211 */ /* 0x000fe400078008ff */
[-C--:B------:R-:W-:Y:S01]  /*1b00*/  LEA.HI.X.SX32 R81, R123, R0.reuse, 0x1, P1 ;  /* 0x000000007b517211 */ /* 0x080fe200008f0eff */
[----:B------:R-:W-:Y:S01]  /*1b10*/  IMAD R123, R12, 0x2, R117 ;  /* 0x000000020c7b7824 */ /* 0x000fe200078e0275 */
[----:B------:R-:W-:-:S02]  /*1b20*/  LEA.HI.X.SX32 R85, R101, R0, 0x1, P0 ;  /* 0x0000000065557211 */ /* 0x000fc400000f0eff */
[-C--:B------:R-:W-:Y:S01]  /*1b30*/  LEA R90, P0, R95, R2.reuse, 0x1 ;  /* 0x000000025f5a7211 */ /* 0x080fe200078008ff */
[C---:B------:R-:W-:Y:S01]  /*1b40*/  IMAD R101, R12.reuse, 0x2, R123 ;  /* 0x000000020c657824 */ /* 0x040fe200078e027b */
[----:B0-----:R-:W-:Y:S01]  /*1b50*/  LEA R82, P1, R137, R2, 0x1 ;  /* 0x0000000289527211 */ /* 0x001fe200078208ff */
[----:B------:R0:W5:Y:S01]  /*1b60*/  LDG.E.U16 R126, [R80.64] ;  /* 0x00000006507e7981 */ /* 0x000162000c1e1500 */
[----:B------:R-:W-:Y:S01]  /*1b70*/  LEA.HI.X.SX32 R91, R95, R0, 0x1, P0 ;  /* 0x000000005f5b7211 */ /* 0x000fe200000f0eff */
[C---:B------:R-:W-:Y:S01]  /*1b80*/  IMAD R153, R12.reuse, 0x2, R101 ;  /* 0x000000020c997824 */ /* 0x040fe200078e0265 */
[C---:B-1----:R-:W-:Y:S01]  /*1b90*/  LEA R78, P0, R123.reuse, R2, 0x1 ;  /* 0x000000027b4e7211 */ /* 0x042fe200078008ff */
[----:B------:R1:W5:Y:S03]  /*1ba0*/  LDG.E.U16 R130, [R84.64] ;  /* 0x0000000654827981 */ /* 0x000366000c1e1500 */
[----:B------:R-:W-:Y:S01]  /*1bb0*/  LEA.HI.X.SX32 R79, R123, R0, 0x1, P0 ;  /* 0x000000007b4f7211 */ /* 0x000fe200000f0eff */
[----:B------:R0:W5:Y:S01]  /*1bc0*/  LDG.E.U16 R134, [R90.64] ;  /* 0x000000065a867981 */ /* 0x000162000c1e1500 */
[----:B------:R-:W-:-:S02]  /*1bd0*/  LEA R155, R12, R153, 0x1 ;  /* 0x000000990c9b7211 */ /* 0x000fc400078e08ff */
[----:B------:R-:W-:Y:S01]  /*1be0*/  LEA R86, P0, R141, R2, 0x1 ;  /* 0x000000028d567211 */ /* 0x000fe200078008ff */
[----:B------:R1:W5:Y:S01]  /*1bf0*/  LDG.E.U16 R142, [R78.64] ;  /* 0x000000064e8e7981 */ /* 0x000362000c1e1500 */
[-C--:B------:R-:W-:Y:S01]  /*1c00*/  LEA.HI.X.SX32 R83, R137, R0.reuse, 0x1, P1 ;  /* 0x0000000089537211 */ /* 0x080fe200008f0eff */
[----:B------:R-:W-:Y:S01]  /*1c10*/  IMAD R137, R12, 0x2, R155 ;  /* 0x000000020c897824 */ /* 0x000fe200078e029b */
[----:B------:R-:W-:Y:S02]  /*1c20*/  LEA.HI.X.SX32 R87, R141, R0, 0x1, P0 ;  /* 0x000000008d577211 */ /* 0x000fe400000f0eff */
[-C--:B------:R-:W-:Y:S01]  /*1c30*/  LEA R94, P0, R143, R2.reuse, 0x1 ;  /* 0x000000028f5e7211 */ /* 0x080fe200078008ff */
[----:B------:R1:W5:Y:S01]  /*1c40*/  LDG.E.U16 R140, [R82.64] ;  /* 0x00000006528c7981 */ /* 0x000362000c1e1500 */
[----:B0-----:R-:W-:Y:S02]  /*1c50*/  LEA R80, P1, R137, R2, 0x1 ;  /* 0x0000000289507211 */ /* 0x001fe400078208ff */
[----:B------:R-:W-:Y:S01]  /*1c60*/  LEA.HI.X.SX32 R95, R143, R0, 0x1, P0 ;  /* 0x000000008f5f7211 */ /* 0x000fe200000f0eff */
[----:B------:R0:W5:Y:S01]  /*1c70*/  LDG.E.U16 R123, [R86.64] ;  /* 0x00000006567b7981 */ /* 0x000162000c1e1500 */
[----:B------:R-:W-:-:S02]  /*1c80*/  LEA R90, P0, R129, R2, 0x1 ;  /* 0x00000002815a7211 */ /* 0x000fc400078008ff */
[-C--:B------:R-:W-:Y:S02]  /*1c90*/  LEA.HI.X.SX32 R81, R137, R0.reuse, 0x1, P1 ;  /* 0x0000000089517211 */ /* 0x080fe400008f0eff */
[----:B------:R-:W-:Y:S02]  /*1ca0*/  LEA.HI.X.SX32 R91, R129, R0, 0x1, P0 ;  /* 0x00000000815b7211 */ /* 0x000fe400000f0eff */
[-C--:B-1----:R-:W-:Y:S01]  /*1cb0*/  LEA R78, P0, R133, R2.reuse, 0x1 ;  /* 0x00000002854e7211 */ /* 0x082fe200078008ff */
[----:B------:R1:W5:Y:S01]  /*1cc0*/  LDG.E.U16 R144, [R80.64] ;  /* 0x0000000650907981 */ /* 0x000362000c1e1500 */
[----:B------:R-:W-:Y:S02]  /*1cd0*/  LEA R84, P1, R125, R2, 0x1 ;  /* 0x000000027d547211 */ /* 0x000fe400078208ff */
[-C--:B------:R-:W-:Y:S01]  /*1ce0*/  LEA.HI.X.SX32 R79, R133, R0.reuse, 0x1, P0 ;  /* 0x00000000854f7211 */ /* 0x080fe200000f0eff */
[----:B------:R-:W-:Y:S01]  /*1cf0*/  IMAD R137, R12, 0x2, R137 ;  /* 0x000000020c897824 */ /* 0x000fe200078e0289 */
[----:B------:R-:W-:Y:S01]  /*1d00*/  LEA.HI.X.SX32 R85, R125, R0, 0x1, P1 ;  /* 0x000000007d557211 */ /* 0x000fe200008f0eff */
[----:B------:R0:W5:Y:S01]  /*1d10*/  LDG.E.U16 R132, [R90.64] ;  /* 0x000000065a847981 */ /* 0x000162000c1e1500 */
[----:B-1----:R-:W-:-:S03]  /*1d20*/  LEA R80, P0, R101, R2, 0x1 ;  /* 0x0000000265507211 */ /* 0x002fc600078008ff */
[----:B------:R1:W5:Y:S01]  /*1d30*/  LDG.E.U16 R125, [R94.64] ;  /* 0x000000065e7d7981 */ /* 0x000362000c1e1500 */
[----:B------:R-:W-:Y:S02]  /*1d40*/  LEA R82, P1, R139, R2, 0x1 ;  /* 0x000000028b527211 */ /* 0x000fe400078208ff */
[-C--:B------:R-:W-:Y:S01]  /*1d50*/  LEA.HI.X.SX32 R81, R101, R0.reuse, 0x1, P0 ;  /* 0x0000000065517211 */ /* 0x080fe200000f0eff */
[----:B------:R0:W5:Y:S01]  /*1d60*/  LDG.E.U16 R128, [R84.64] ;  /* 0x0000000654807981 */ /* 0x000162000c1e1500 */
[----:B------:R-:W-:-:S03]  /*1d70*/  LEA.HI.X.SX32 R83, R139, R0, 0x1, P1 ;  /* 0x000000008b537211 */ /* 0x000fc600008f0eff */
[----:B------:R0:W5:Y:S01]  /*1d80*/  LDG.E.U16 R136, [R78.64] ;  /* 0x000000064e887981 */ /* 0x000162000c1e1500 */
[-C--:B-1----:R-:W-:Y:S02]  /*1d90*/  LEA R94, P0, R115, R2.reuse, 0x1 ;  /* 0x00000002735e7211 */ /* 0x082fe400078008ff */
[----:B0-----:R-:W-:Y:S01]  /*1da0*/  LEA R86, P1, R137, R2, 0x1 ;  /* 0x0000000289567211 */ /* 0x001fe200078208ff */
[----:B------:R0:W5:Y:S01]  /*1db0*/  LDG.E.U16 R139, [R82.64] ;  /* 0x00000006528b7981 */ /* 0x000162000c1e1500 */
[----:B------:R-:W-:Y:S02]  /*1dc0*/  LEA.HI.X.SX32 R95, R115, R0, 0x1, P0 ;  /* 0x00000000735f7211 */ /* 0x000fe400000f0eff */
[----:B------:R-:W-:Y:S01]  /*1dd0*/  LEA R90, P0, R145, R2, 0x1 ;  /* 0x00000002915a7211 */ /* 0x000fe200078008ff */
[----:B------:R1:W5:Y:S01]  /*1de0*/  LDG.E.U16 R141, [R80.64] ;  /* 0x00000006508d7981 */ /* 0x000362000c1e1500 */
[----:B------:R-:W-:Y:S02]  /*1df0*/  LEA.HI.X.SX32 R87, R137, R0, 0x1, P1 ;  /* 0x0000000089577211 */ /* 0x000fe400008f0eff */
[----:B------:R-:W-:Y:S01]  /*1e00*/  LEA R84, P1, R119, R2, 0x1 ;  /* 0x0000000277547211 */ /* 0x000fe200078208ff */
[----:B------:R0:W5:Y:S01]  /*1e10*/  LDG.E.U16 R115, [R94.64] ;  /* 0x000000065e737981 */ /* 0x000162000c1e1500 */
[----:B------:R-:W-:-:S02]  /*1e20*/  LEA.HI.X.SX32 R91, R145, R0, 0x1, P0 ;  /* 0x00000000915b7211 */ /* 0x000fc400000f0eff */
[----:B------:R-:W-:Y:S01]  /*1e30*/  LEA R78, P0, R149, R2, 0x1 ;  /* 0x00000002954e7211 */ /* 0x000fe200078008ff */
[----:B------:R-:W-:Y:S01]  /*1e40*/  IMAD R137, R12, 0x2, R137 ;  /* 0x000000020c897824 */ /* 0x000fe200078e0289 */
[----:B------:R-:W-:Y:S01]  /*1e50*/  LEA.HI.X.SX32 R85, R119, R0, 0x1, P1 ;  /* 0x0000000077557211 */ /* 0x000fe200008f0eff */
[----:B------:R1:W5:Y:S01]  /*1e60*/  LDG.E.U16 R143, [R86.64] ;  /* 0x00000006568f7981 */ /* 0x000362000c1e1500 */
[----:B------:R-:W-:Y:S02]  /*1e70*/  LEA R100, P1, R147, R2, 0x1 ;  /* 0x0000000293647211 */ /* 0x000fe400078208ff */
[----:B------:R-:W-:Y:S01]  /*1e80*/  LEA.HI.X.SX32 R79, R149, R0, 0x1, P0 ;  /* 0x00000000954f7211 */ /* 0x000fe200000f0eff */
[----:B------:R1:W5:Y:S01]  /*1e90*/  LDG.E.U16 R119, [R84.64] ;  /* 0x0000000654777981 */ /* 0x000362000c1e1500 */
[----:B0-----:R-:W-:Y:S02]  /*1ea0*/  LEA R82, P0, R151, R2, 0x1 ;  /* 0x0000000297527211 */ /* 0x001fe400078008ff */
[----:B------:R-:W-:Y:S01]  /*1eb0*/  LEA.HI.X.SX32 R101, R147, R0, 0x1, P1 ;  /* 0x0000000093657211 */ /* 0x000fe200008f0eff */
[----:B------:R0:W5:Y:S01]  /*1ec0*/  LDG.E.U16 R129, [R90.64] ;  /* 0x000000065a817981 */ /* 0x000162000c1e1500 */
[----:B-1----:R-:W-:-:S02]  /*1ed0*/  LEA R80, P1, R153, R2, 0x1 ;  /* 0x0000000299507211 */ /* 0x002fc400078208ff */
[----:B------:R-:W-:Y:S01]  /*1ee0*/  LEA.HI.X.SX32 R83, R151, R0, 0x1, P0 ;  /* 0x0000000097537211 */ /* 0x000fe200000f0eff */
[----:B------:R1:W5:Y:S01]  /*1ef0*/  LDG.E.U16 R133, [R100.64] ;  /* 0x0000000664857981 */ /* 0x000362000c1e1500 */
[----:B------:R-:W-:Y:S02]  /*1f00*/  LEA R86, P0, R137, R2, 0x1 ;  /* 0x0000000289567211 */ /* 0x000fe400078008ff */
[----:B------:R-:W-:Y:S01]  /*1f10*/  LEA R85, R12, R137, 0x1 ;  /* 0x000000890c557211 */ /* 0x000fe200078e08ff */
[----:B------:R1:W5:Y:S01]  /*1f20*/  LDG.E.U16 R138, [R78.64] ;  /* 0x000000064e8a7981 */ /* 0x000362000c1e1500 */
[-C--:B------:R-:W-:Y:S02]  /*1f30*/  LEA.HI.X.SX32 R81, R153, R0.reuse, 0x1, P1 ;  /* 0x0000000099517211 */ /* 0x080fe400008f0eff */
[----:B------:R-:W-:Y:S01]  /*1f40*/  LEA.HI.X.SX32 R87, R137, R0, 0x1, P0 ;  /* 0x0000000089577211 */ /* 0x000fe200000f0eff */
[----:B------:R1:W5:Y:S01]  /*1f50*/  LDG.E.U16 R12, [R82.64] ;  /* 0x00000006520c7981 */ /* 0x000362000c1e1500 */
[----:B0-----:R-:W-:-:S02]  /*1f60*/  LEA R90, P1, R85, R2, 0x1 ;  /* 0x00000002555a7211 */ /* 0x001fc400078208ff */
[----:B------:R-:W-:Y:S01]  /*1f70*/  LEA R84, P0, R105, R2, 0x1 ;  /* 0x0000000269547211 */ /* 0x000fe200078008ff */
[----:B------:R0:W5:Y:S01]  /*1f80*/  LDG.E.U16 R137, [R80.64] ;  /* 0x0000000650897981 */ /* 0x000162000c1e1500 */
[-C--:B------:R-:W-:Y:S02]  /*1f90*/  LEA.HI.X.SX32 R91, R85, R0.reuse, 0x1, P1 ;  /* 0x00000000555b7211 */ /* 0x080fe400008f0eff */
[----:B------:R-:W-:Y:S01]  /*1fa0*/  LEA.HI.X.SX32 R85, R105, R0, 0x1, P0 ;  /* 0x0000000069557211 */ /* 0x000fe200000f0eff */
[----:B------:R0:W5:Y:S01]  /*1fb0*/  LDG.E.U16 R145, [R86.64] ;  /* 0x0000000656917981 */ /* 0x000162000c1e1500 */
[-C--:B-1----:R-:W-:Y:S02]  /*1fc0*/  LEA R100, P0, R109, R2.reuse, 0x1 ;  /* 0x000000026d647211 */ /* 0x082fe400078008ff */
[----:B------:R-:W-:Y:S01]  /*1fd0*/  LEA R94, P1, R121, R2, 0x1 ;  /* 0x00000002795e7211 */ /* 0x000fe200078208ff */
[----:B------:R1:W5:Y:S01]  /*1fe0*/  LDG.E.U16 R105, [R90.64] ;  /* 0x000000065a697981 */ /* 0x000362000c1e1500 */
[----:B------:R-:W-:-:S02]  /*1ff0*/  LEA.HI.X.SX32 R101, R109, R0, 0x1, P0 ;  /* 0x000000006d657211 */ /* 0x000fc400000f0eff */
[----:B------:R-:W-:Y:S01]  /*2000*/  LEA R78, P0, R127, R2, 0x1 ;  /* 0x000000027f4e7211 */ /* 0x000fe200078008ff */
[----:B------:R-:W5:Y:S01]  /*2010*/  LDG.E.U16 R84, [R84.64] ;  /* 0x0000000654547981 */ /* 0x000f62000c1e1500 */
[-C--:B------:R-:W-:Y:S02]  /*2020*/  LEA.HI.X.SX32 R95, R121, R0.reuse, 0x1, P1 ;  /* 0x00000000795f7211 */ /* 0x080fe400008f0eff */
[----:B------:R-:W-:Y:S01]  /*2030*/  LEA.HI.X.SX32 R79, R127, R0, 0x1, P0 ;  /* 0x000000007f4f7211 */ /* 0x000fe200000f0eff */
[----:B------:R-:W5:Y:S01]  /*2040*/  LDG.E.U16 R100, [R100.64] ;  /* 0x0000000664647981 */ /* 0x000f62000c1e1500 */
[-C--:B0-----:R-:W-:Y:S02]  /*2050*/  LEA R80, P0, R131, R2.reuse, 0x1 ;  /* 0x0000000283507211 */ /* 0x081fe400078008ff */
[----:B------:R-:W-:Y:S01]  /*2060*/  LEA R82, P1, R135, R2, 0x1 ;  /* 0x0000000287527211 */ /* 0x000fe200078208ff */
[----:B------:R-:W5:Y:S01]  /*2070*/  LDG.E.U16 R94, [R94.64] ;  /* 0x000000065e5e7981 */ /* 0x000f62000c1e1500 */
[----:B------:R-:W-:-:S02]  /*2080*/  LEA.HI.X.SX32 R81, R131, R0, 0x1, P0 ;  /* 0x0000000083517211 */ /* 0x000fc400000f0eff */
[----:B------:R-:W-:Y:S01]  /*2090*/  LEA.HI.X.SX32 R83, R135, R0, 0x1, P1 ;  /* 0x0000000087537211 */ /* 0x000fe200008f0eff */
[----:B------:R0:W5:Y:S01]  /*20a0*/  LDG.E.U16 R78, [R78.64] ;  /* 0x000000064e4e7981 */ /* 0x000162000c1e1500 */
[-C--:B------:R-:W-:Y:S02]  /*20b0*/  LEA R86, P0, R117, R2.reuse, 0x1 ;  /* 0x0000000275567211 */ /* 0x080fe400078008ff */
[----:B-1----:R-:W-:Y:S01]  /*20c0*/  LEA R90, P1, R155, R2, 0x1 ;  /* 0x000000029b5a7211 */ /* 0x002fe200078208ff */
[----:B------:R-:W5:Y:S01]  /*20d0*/  LDG.E.U16 R80, [R80.64] ;  /* 0x0000000650507981 */ /* 0x000f62000c1e1500 */
[-C--:B------:R-:W-:Y:S02]  /*20e0*/  LEA.HI.X.SX32 R87, R117, R0.reuse, 0x1, P0 ;  /* 0x0000000075577211 */ /* 0x080fe400000f0eff */
[----:B------:R-:W-:Y:S01]  /*20f0*/  LEA.HI.X.SX32 R91, R155, R0, 0x1, P1 ;  /* 0x000000009b5b7211 */ /* 0x000fe200008f0eff */
[----:B------:R-:W5:Y:S04]  /*2100*/  LDG.E.U16 R82, [R82.64] ;  /* 0x0000000652527981 */ /* 0x000f68000c1e1500 */
[----:B------:R-:W5:Y:S04]  /*2110*/  LDG.E.U16 R86, [R86.64] ;  /* 0x0000000656567981 */ /* 0x000f68000c1e1500 */
[----:B------:R-:W5:Y:S01]  /*2120*/  LDG.E.U16 R90, [R90.64] ;  /* 0x000000065a5a7981 */ /* 0x000f62000c1e1500 */
[----:B------:R-:W-:-:S02]  /*2130*/  LOP3.LUT R0, R245, 0x7f, RZ, 0xc0, !PT ;  /* 0x0000007ff5007812 */ /* 0x000fc400078ec0ff */
[----:B------:R-:W-:-:S03]  /*2140*/  SHF.R.S32.HI R2, RZ, 0x7, R245 ;  /* 0x00000007ff027819 */ /* 0x000fc600000114f5 */
[----:B0-----:R-:W-:Y:S01]  /*2150*/  IMAD.SHL.U32 R79, R0, 0x2, RZ ;  /* 0x00000002004f7824 */ /* 0x001fe200078e00ff */
[----:B------:R-:W-:-:S04]  /*2160*/  SGXT R2, R2, 0x1 ;  /* 0x000000010202781a */ /* 0x000fc80000000200 */
[----:B------:R-:W-:-:S05]  /*2170*/  LOP3.LUT R2, R79, 0x110, R2, 0x78, !PT ;  /* 0x000001104f027812 */ /* 0x000fca00078e7802 */
[----:B--2---:R0:W-:Y:S01]  /*2180*/  STS.U16 [R2], R3 ;  /* 0x0000000302007388 */ /* 0x0041e20000000400 */
[----:B------:R-:W-:-:S03]  /*2190*/  LOP3.LUT R0, R2, 0x40, RZ, 0x3c, !PT ;  /* 0x0000004002007812 */ /* 0x000fc600078e3cff */
[----:B------:R-:W-:Y:S01]  /*21a0*/  STS.U16 [R2+0x800], R8 ;  /* 0x0008000802007388 */ /* 0x000fe20000000400 */
[----:B0-----:R-:W-:-:S03]  /*21b0*/  LOP3.LUT R3, R2, 0x20, RZ, 0x3c, !PT ;  /* 0x0000002002037812 */ /* 0x001fc600078e3cff */
[----:B------:R-:W-:Y:S04]  /*21c0*/  STS.U16 [R2+0x1000], R13 ;  /* 0x0010000d02007388 */ /* 0x000fe80000000400 */
        /* <DEDUP_REMOVED lines=14> */
[----:B---3--:R-:W-:Y:S04]  /*22b0*/  STS.U16 [R2+0x8800], R73 ;  /* 0x0088004902007388 */ /* 0x008fe80000000400 */
[----:B------:R-:W-:Y:S04]  /*22c0*/  STS.U16 [R2+0x9000], R77 ;  /* 0x0090004d02007388 */ /* 0x000fe80000000400 */
[----:B------:R-:W-:Y:S04]  /*22d0*/  STS.U16 [R2+0x9800], R93 ;  /* 0x0098005d02007388 */ /* 0x000fe80000000400 */
[----:B------:R-:W-:Y:S04]  /*22e0*/  STS.U16 [R2+0xa000], R99 ;  /* 0x00a0006302007388 */ /* 0x000fe80000000400 */
[----:B------:R-:W-:Y:S04]  /*22f0*/  STS.U16 [R2+0xa800], R106 ;  /* 0x00a8006a02007388 */ /* 0x000fe80000000400 */
[----:B----4-:R-:W-:Y:S04]  /*2300*/  STS.U16 [R2+0xb000], R111 ;  /* 0x00b0006f02007388 */ /* 0x010fe80000000400 */
[----:B-----5:R-:W-:Y:S04]  /*2310*/  STS.U16 [R2+0xb800], R116 ;  /* 0x00b8007402007388 */ /* 0x020fe80000000400 */
        /* <DEDUP_REMOVED lines=39> */
[----:B------:R0:W-:Y:S04]  /*2590*/  STS.U16 [R3+0xfa00], R143 ;  /* 0x00fa008f03007388 */ /* 0x0001e80000000400 */
[----:B------:R-:W-:Y:S01]  /*25a0*/  STS.U16 [R0+0x400], R6 ;  /* 0x0004000600007388 */ /* 0x000fe20000000400 */
[----:B0-----:R-:W-:-:S03]  /*25b0*/  LOP3.LUT R3, R2, 0x60, RZ, 0x3c, !PT ;  /* 0x0000006002037812 */ /* 0x001fc600078e3cff */
[----:B------:R-:W-:Y:S01]  /*25c0*/  STS.U16 [R0+0xc00], R10 ;  /* 0x000c000a00007388 */ /* 0x000fe20000000400 */
[----:B------:R-:W-:-:S03]  /*25d0*/  MOV R2, 0x3f800000 ;  /* 0x3f80000000027802 */ /* 0x000fc60000000f00 */
        /* <DEDUP_REMOVED lines=30> */
[----:B------:R-:W-:Y:S04]  /*27c0*/  STS.U16 [R3+0x600], R7 ;  /* 0x0006000703007388 */ /* 0x000fe80000000400 */
[----:B------:R-:W-:Y:S01]  /*27d0*/  STS.U16 [R3+0xe00], R11 ;  /* 0x000e000b03007388 */ /* 0x000fe20000000400 */
[----:B0-----:R-:W-:-:S03]  /*27e0*/  IMAD.MOV.U32 R0, RZ, RZ, 0x3f800000 ;  /* 0x3f800000ff007424 */ /* 0x001fc600078e00ff */
        /* <DEDUP_REMOVED lines=30> */
[----:B------:R-:W-:Y:S01]  /*29d0*/  STL [R1+0x3c], R0 ;  /* 0x00003c0001007387 */ /* 0x000fe20000100800 */
[----:B0-----:R-:W-:-:S05]  /*29e0*/  IMAD.MOV.U32 R3, RZ, RZ, 0x3f800000 ;  /* 0x3f800000ff037424 */ /* 0x001fca00078e00ff */
[----:B------:R-:W-:Y:S04]  /*29f0*/  STL [R1+0x38], R3 ;  /* 0x0000380301007387 */ /* 0x000fe80000100800 */
        /* <DEDUP_REMOVED lines=13> */
[----:B------:R0:W-:Y:S02]  /*2ad0*/  STL [R1], R0 ;  /* 0x0000000001007387 */ /* 0x0001e40000100800 */
[----:B0-----:R-:W-:-:S04]  /*2ae0*/  IADD3 R0, R4, 0x80, RZ ;  /* 0x0000008004007810 */ /* 0x001fc80007ffe0ff */
[----:B------:R-:W-:Y:S01]  /*2af0*/  ISETP.GE.AND P0, PT, R0, 0x1, PT ;  /* 0x000000010000780c */ /* 0x000fe20003f06270 */
[----:B------:R-:W-:Y:S01]  /*2b00*/  IMAD.MOV.U32 R243, RZ, RZ, -0x800000 ;  /* 0xff800000fff37424 */ /* 0x000fe200078e00ff */
[----:B------:R-:W-:Y:S01]  /*2b10*/  MOV R242, 0xff800000 ;  /* 0xff80000000f27802 */ /* 0x000fe20000000f00 */
[----:B------:R-:W-:Y:S01]  /*2b20*/  IMAD.MOV.U32 R241, RZ, RZ, -0x800000 ;  /* 0xff800000fff17424 */ /* 0x000fe200078e00ff */
[----:B------:R-:W-:Y:S01]  /*2b30*/  MOV R238, 0xff800000 ;  /* 0xff80000000ee7802 */ /* 0x000fe20000000f00 */
[----:B------:R-:W-:Y:S01]  /*2b40*/  IMAD.MOV.U32 R240, RZ, RZ, -0x800000 ;  /* 0xff800000fff07424 */ /* 0x000fe200078e00ff */
[----:B------:R-:W-:Y:S01]  /*2b50*/  MOV R234, 0xff800000 ;  /* 0xff80000000ea7802 */ /* 0x000fe20000000f00 */
[----:B------:R-:W-:Y:S01]  /*2b60*/  IMAD.MOV.U32 R239, RZ, RZ, -0x800000 ;  /* 0xff800000ffef7424 */ /* 0x000fe200078e00ff */
[----:B------:R-:W-:Y:S01]  /*2b70*/  MOV R228, 0xff800000 ;  /* 0xff80000000e47802 */ /* 0x000fe20000000f00 */
[----:B------:R-:W-:Y:S01]  /*2b80*/  IMAD.MOV.U32 R237, RZ, RZ, -0x800000 ;  /* 0xff800000ffed7424 */ /* 0x000fe200078e00ff */
[----:B------:R-:W-:Y:S01]  /*2b90*/  CS2R R156, SRZ ;  /* 0x00000000009c7805 */ /* 0x000fe2000001ff00 */
        /* <DEDUP_REMOVED lines=70> */
[C---:B------:R-:W-:Y:S01]  /*3000*/  LOP3.LUT R93, R245.reuse, 0xff, RZ, 0xc0, !PT ;  /* 0x000000fff55d7812 */ /* 0x040fe200078ec0ff */
[C---:B------:R-:W-:Y:S01]  /*3010*/  IMAD.SHL.U32 R95, R245.reuse, 0x4, RZ ;  /* 0x00000004f55f7824 */ /* 0x040fe200078e00ff */
[----:B------:R-:W-:-:S02]  /*3020*/  LOP3.LUT R94, R245, 0x1c, RZ, 0xc0, !PT ;  /* 0x0000001cf55e7812 */ /* 0x000fc400078ec0ff */
[C---:B------:R-:W-:Y:S02]  /*3030*/  LOP3.LUT R92, R245.reuse, 0x3, RZ, 0xc0, !PT ;  /* 0x00000003f55c7812 */ /* 0x040fe400078ec0ff */
[----:B------:R-:W-:Y:S01]  /*3040*/  LOP3.LUT R121, R245, 0xe0, RZ, 0xc0, !PT ;  /* 0x000000e0f5797812 */ /* 0x000fe200078ec0ff */
[----:B------:R-:W-:Y:S05]  /*3050*/  @!P0 BRA `(.L_x_0) ;  /* 0x0000bc2000008947 */ /* 0x000fea0003800000 */
[----:B------:R-:W-:Y:S01]  /*3060*/  SHF.R.U32.HI R0, RZ, 0x6, R245 ;  /* 0x00000006ff007819 */ /* 0x000fe200000116f5 */
[----:B------:R-:W-:Y:S01]  /*3070*/  IMAD.MOV.U32 R38, RZ, RZ, c[0x0][0x1b8] ;  /* 0x00006e00ff267624 */ /* 0x000fe200078e00ff */
[----:B------:R-:W-:Y:S01]  /*3080*/  LOP3.LUT R5, R245, 0x3f, RZ, 0xc0, !PT ;  /* 0x0000003ff5057812 */ /* 0x000fe200078ec0ff */
[----:B------:R-:W-:Y:S01]  /*3090*/  IMAD R3, R93, c[0x0][0x1a8], RZ ;  /* 0x00006a005d037a24 */ /* 0x000fe200078e02ff */
[----:B------:R-:W-:Y:S01]  /*30a0*/  SGXT.U32 R0, R0, 0x2 ;  /* 0x000000020000781a */ /* 0x000fe20000000000 */
[----:B------:R-:W-:Y:S01]  /*30b0*/  IMAD R2, R146, c[0x0][0x1b0], RZ ;  /* 0x00006c0092027a24 */ /* 0x000fe200078e02ff */
[----:B------:R-:W-:Y:S01]  /*30c0*/  SHF.R.U32.HI R196, RZ, 0x1, R121 ;  /* 0x00000001ffc47819 */ /* 0x000fe20000011679 */
[----:B------:R-:W-:Y:S01]  /*30d0*/  IMAD.SHL.U32 R7, R3, 0x2, RZ ;  /* 0x0000000203077824 */ /* 0x000fe200078e00ff */
[----:B------:R-:W-:Y:S01]  /*30e0*/  LOP3.LUT R219, R245, 0x7, RZ, 0xc0, !PT ;  /* 0x00000007f5db7812 */ /* 0x000fe200078ec0ff */
[----:B------:R-:W-:Y:S01]  /*30f0*/  IMAD R9, R0, c[0x0][0x1b8], RZ ;  /* 0x00006e0000097a24 */ /* 0x000fe200078e02ff */
[----:B------:R-:W-:Y:S01]  /*3100*/  LEA.HI R100, R94, 0x78, RZ, 0x1e ;  /* 0x000000785e647811 */ /* 0x000fe200078ff0ff */
[----:B------:R-:W-:Y:S01]  /*3110*/  IMAD R0, R146, c[0x0][0x1a0], RZ ;  /* 0x0000680092007a24 */ /* 0x000fe200078e02ff */
[----:B------:R-:W-:Y:S01]  /*3120*/  LEA.HI R102, R94, 0x68, RZ, 0x1e ;  /* 0x000000685e667811 */ /* 0x000fe200078ff0ff */
[----:B------:R-:W-:Y:S01]  /*3130*/  IMAD R11, R38, 0x4, R9 ;  /* 0x00000004260b7824 */ /* 0x000fe200078e0209 */
[----:B------:R-:W-:Y:S01]  /*3140*/  LEA.HI R103, R94, 0x60, RZ, 0x1e ;  /* 0x000000605e677811 */ /* 0x000fe200078ff0ff */
[----:B------:R-:W-:Y:S01]  /*3150*/  IMAD.SHL.U32 R6, R0, 0x2, RZ ;  /* 0x0000000200067824 */ /* 0x000fe200078e00ff */
[----:B------:R-:W-:Y:S01]  /*3160*/  LEA.HI R104, R94, 0x58, RZ, 0x1e ;  /* 0x000000585e687811 */ /* 0x000fe200078ff0ff */
[----:B------:R-:W-:Y:S01]  /*3170*/  IMAD.HI R0, R0, 0x2, RZ ;  /* 0x0000000200007827 */ /* 0x000fe200078e02ff */
[----:B------:R-:W-:Y:S01]  /*3180*/  LEA R12, R38, R11, 0x2 ;  /* 0x0000000b260c7211 */ /* 0x000fe200078e10ff */
[----:B------:R-:W-:Y:S01]  /*3190*/  CS2R R156, SRZ ;  /* 0x00000000009c7805 */ /* 0x000fe2000001ff00 */
[----:B------:R-:W-:Y:S01]  /*31a0*/  IADD3 R6, P0, P1, R7, c[0x0][0x168], R6 ;  /* 0x00005a0007067a10 */ /* 0x000fe2000791e006 */
[----:B------:R-:W-:Y:S01]  /*31b0*/  IMAD.HI R3, R3, 0x2, RZ ;  /* 0x0000000203037827 */ /* 0x000fe200078e02ff */
[----:B------:R-:W-:Y:S01]  /*31c0*/  LOP3.LUT R7, R95, 0x7c, RZ, 0xc0, !PT ;  /* 0x0000007c5f077812 */ /* 0x000fe200078ec0ff */
[----:B------:R-:W-:Y:S01]  /*31d0*/  CS2R R158, SRZ ;  /* 0x00000000009e7805 */ /* 0x000fe2000001ff00 */
[----:B------:R-:W-:Y:S01]  /*31e0*/  LEA.HI R105, R94, 0x50, RZ, 0x1e ;  /* 0x000000505e697811 */ /* 0x000fe200078ff0ff */
[----:B------:R-:W-:Y:S01]  /*31f0*/  IMAD R13, R38, 0x4, R12 ;  /* 0x00000004260d7824 */ /* 0x000fe200078e020c */
[C---:B------:R-:W-:Y:S01]  /*3200*/  LEA.HI R106, R94.reuse, 0x48, RZ, 0x1e ;  /* 0x000000485e6a7811 */ /* 0x040fe200078ff0ff */
[----:B------:R-:W-:Y:S01]  /*3210*/  IMAD R7, R94, 0x20, R7 ;  /* 0x000000205e077824 */ /* 0x000fe200078e0207 */
[----:B------:R-:W-:Y:S01]  /*3220*/  SHF.L.U32 R235, R100, 0x5, RZ ;  /* 0x0000000564eb7819 */ /* 0x000fe200000006ff */
[----:B------:R-:W-:Y:S01]  /*3230*/  IMAD R14, R38, 0x4, R13 ;  /* 0x00000004260e7824 */ /* 0x000fe200078e020d */
[----:B------:R-:W-:Y:S01]  /*3240*/  LEA.HI R107, R94, 0x40, RZ, 0x1e ;  /* 0x000000405e6b7811 */ /* 0x000fe200078ff0ff */
[----:B------:R-:W-:Y:S01]  /*3250*/  IMAD R8, R5, c[0x0][0x1b4], RZ ;  /* 0x00006d0005087a24 */ /* 0x000fe200078e02ff */
[----:B------:R-:W-:Y:S01]  /*3260*/  LOP3.LUT R196, R7, R196, RZ, 0x3c, !PT ;  /* 0x000000c407c47212 */ /* 0x000fe200078e3cff */
[C---:B------:R-:W-:Y:S01]  /*3270*/  IMAD R15, R38.reuse, 0x4, R14 ;  /* 0x00000004260f7824 */ /* 0x040fe200078e020e */
[----:B------:R-:W-:Y:S01]  /*3280*/  IADD3.X R7, R3, c[0x0][0x16c], R0, P0, P1 ;  /* 0x00005b0003077a10 */ /* 0x000fe200007e2400 */
[C---:B------:R-:W-:Y:S01]  /*3290*/  IMAD.SHL.U32 R29, R245.reuse, 0x2, RZ ;  /* 0x00000002f51d7824 */ /* 0x040fe200078e00ff */
[----:B------:R-:W-:Y:S01]  /*32a0*/  LOP3.LUT R0, R245, 0x10, RZ, 0xc0, !PT ;  /* 0x00000010f5007812 */ /* 0x000fe200078ec0ff */
[----:B------:R-:W-:Y:S01]  /*32b0*/  IMAD R32, R219, 0x110, RZ ;  /* 0x00000110db207824 */ /* 0x000fe200078e02ff */
[----:B------:R-:W-:Y:S01]  /*32c0*/  LEA R16, R38, R15, 0x2 ;  /* 0x0000000f26107211 */ /* 0x000fe200078e10ff */
[----:B------:R-:W-:Y:S01]  /*32d0*/  IMAD.SHL.U32 R5, R2, 0x2, RZ ;  /* 0x0000000202057824 */ /* 0x000fe200078e00ff */
[----:B------:R-:W-:Y:S01]  /*32e0*/  SHF.L.U32 R30, R0, 0x7, RZ ;  /* 0x00000007001e7819 */ /* 0x000fe200000006ff */
[----:B------:R-:W-:Y:S01]  /*32f0*/  IMAD.SHL.U32 R10, R8, 0x2, RZ ;  /* 0x00000002080a7824 */ /* 0x000fe200078e00ff */
[----:B------:R-:W-:Y:S01]  /*3300*/  LOP3.LUT R31, R32, 0x10, R29, 0x78, !PT ;  /* 0x00000010201f7812 */ /* 0x000fe200078e781d */
[----:B------:R-:W-:Y:S01]  /*3310*/  IMAD R17, R38, 0x4, R16 ;  /* 0x0000000426117824 */ /* 0x000fe200078e0210 */
[----:B------:R-:W-:Y:S01]  /*3320*/  LEA.HI R108, R94, 0x38, RZ, 0x1e ;  /* 0x000000385e6c7811 */ /* 0x000fe200078ff0ff */
[----:B------:R-:W-:Y:S01]  /*3330*/  IMAD.SHL.U32 R197, R245, 0x80, RZ ;  /* 0x00000080f5c57824 */ /* 0x000fe200078e00ff */
[----:B------:R-:W-:Y:S01]  /*3340*/  IADD3 R36, P0, P1, R10, c[0x0][0x170], R5 ;  /* 0x00005c000a247a10 */ /* 0x000fe2000791e005 */
[----:B------:R-:W-:Y:S01]  /*3350*/  IMAD R18, R38, 0x4, R17 ;  /* 0x0000000426127824 */ /* 0x000fe200078e0211 */
[----:B------:R-:W-:Y:S01]  /*3360*/  LEA.HI R109, R94, 0x30, RZ, 0x1e ;  /* 0x000000305e6d7811 */ /* 0x000fe200078ff0ff */
[----:B------:R-:W-:Y:S01]  /*3370*/  IMAD.SHL.U32 R0, R219, 0x10, RZ ;  /* 0x00000010db007824 */ /* 0x000fe200078e00ff */
[----:B------:R-:W-:Y:S01]  /*3380*/  LEA R40, P2, R12, R36, 0x1 ;  /* 0x000000240c287211 */ /* 0x000fe200078408ff */
[----:B------:R-:W-:Y:S01]  /*3390*/  IMAD R19, R38, 0x4, R18 ;  /* 0x0000000426137824 */ /* 0x000fe200078e0212 */
[----:B------:R-:W-:Y:S01]  /*33a0*/  LEA.HI R110, R94, 0x28, RZ, 0x1e ;  /* 0x000000285e6e7811 */ /* 0x000fe200078ff0ff */
[----:B------:R-:W-:Y:S01]  /*33b0*/  IMAD.HI R2, R2, 0x2, RZ ;  /* 0x0000000202027827 */ /* 0x000fe200078e02ff */
[----:B------:R-:W-:Y:S01]  /*33c0*/  LOP3.LUT R197, R0, 0x780, R197, 0xf8, !PT ;  /* 0x0000078000c57812 */ /* 0x000fe200078ef8c5 */
[----:B------:R-:W-:Y:S01]  /*33d0*/  CS2R R152, SRZ ;  /* 0x0000000000987805 */ /* 0x000fe2000001ff00 */
[----:B------:R-:W-:Y:S01]  /*33e0*/  LEA R20, R38, R19, 0x2 ;  /* 0x0000001326147211 */ /* 0x000fe200078e10ff */
[----:B------:R-:W-:Y:S01]  /*33f0*/  IMAD.HI R3, R8, 0x2, RZ ;  /* 0x0000000208037827 */ /* 0x000fe200078e02ff */
[----:B------:R-:W-:Y:S01]  /*3400*/  LOP3.LUT R218, R0, 0x30, R29, 0x78, !PT ;  /* 0x0000003000da7812 */ /* 0x000fe200078e781d */
[----:B------:R-:W-:Y:S01]  /*3410*/  CS2R R154, SRZ ;  /* 0x00000000009a7805 */ /* 0x000fe2000001ff00 */
[----:B------:R-:W-:Y:S01]  /*3420*/  LEA.HI R111, R94, 0x20, RZ, 0x1e ;  /* 0x000000205e6f7811 */ /* 0x000fe200078ff0ff */
[----:B------:R-:W-:Y:S01]  /*3430*/  IMAD R21, R38, 0x4, R20 ;  /* 0x0000000426157824 */ /* 0x000fe200078e0214 */
[----:B------:R-:W-:Y:S01]  /*3440*/  LEA.HI R112, R94, 0x18, RZ, 0x1e ;  /* 0x000000185e707811 */ /* 0x000fe200078ff0ff */
[----:B------:R-:W-:Y:S01]  /*3450*/  IMAD R34, R121, 0x80, R0 ;  /* 0x0000008079227824 */ /* 0x000fe200078e0200 */
[----:B------:R-:W-:Y:S01]  /*3460*/  LOP3.LUT R0, R31, R30, RZ, 0xfc, !PT ;  /* 0x0000001e1f007212 */ /* 0x000fe200078efcff */
[----:B------:R-:W-:Y:S01]  /*3470*/  IMAD R33, R219, 0x4, R121 ;  /* 0x00000004db217824 */ /* 0x000fe200078e0279 */
[----:B------:R-:W-:Y:S01]  /*3480*/  LEA R22, R38, R21, 0x2 ;  /* 0x0000001526167211 */ /* 0x000fe200078e10ff */
[----:B------:R-:W-:Y:S01]  /*3490*/  IMAD.IADD R123, R4, 0x1, R100 ;  /* 0x00000001047b7824 */ /* 0x000fe200078e0264 */
[----:B------:R-:W-:Y:S01]  /*34a0*/  IADD3.X R30, R3, c[0x0][0x174], R2, P0, P1 ;  /* 0x00005d00031e7a10 */ /* 0x000fe200007e2402 */
[----:B------:R-:W-:Y:S01]  /*34b0*/  IMAD.U32 R218, R33, 0x20, R218 ;  /* 0x0000002021da7824 */ /* 0x000fe200078e00da */
[C---:B------:R-:W-:Y:S01]  /*34c0*/  LEA R44, P0, R9.reuse, R36, 0x1 ;  /* 0x00000024092c7211 */ /* 0x040fe200078008ff */
[----:B------:R-:W-:Y:S01]  /*34d0*/  IMAD R23, R38, 0x4, R22 ;  /* 0x0000000426177824 */ /* 0x000fe200078e0216 */
[-C--:B------:R-:W-:Y:S01]  /*34e0*/  LEA.HI.X.SX32 R41, R12, R30.reuse, 0x1, P2 ;  /* 0x0000001e0c297211 */ /* 0x080fe200010f0eff */
[----:B------:R-:W-:Y:S01]  /*34f0*/  IMAD.IADD R100, R4, 0x1, R102 ;  /* 0x0000000104647824 */ /* 0x000fe200078e0266 */
[----:B------:R-:W-:Y:S01]  /*3500*/  LEA.HI.X.SX32 R45, R9, R30, 0x1, P0 ;  /* 0x0000001e092d7211 */ /* 0x000fe200000f0eff */
[----:B------:R-:W-:Y:S01]  /*3510*/  IMAD R24, R38, 0x4, R23 ;  /* 0x0000000426187824 */ /* 0x000fe200078e0217 */
[----:B------:R-:W-:Y:S01]  /*3520*/  LOP3.LUT R34, R34, 0x30, R29, 0x78, !PT ;  /* 0x0000003022227812 */ /* 0x000fe200078e781d */
[----:B------:R-:W-:Y:S01]  /*3530*/  IMAD.IADD R100, R4, 0x1, R103 ;  /* 0x0000000104647824 */ /* 0x000fe200078e0267 */
[----:B------:R-:W-:Y:S01]  /*3540*/  LEA R42, P1, R11, R36, 0x1 ;  /* 0x000000240b2a7211 */ /* 0x000fe200078208ff */
[----:B------:R-:W-:Y:S01]  /*3550*/  STL.64 [R1+0x430], R44 ;  /* 0x0004302c01007387 */ /* 0x000fe20000100a00 */
[----:B------:R-:W-:Y:S01]  /*3560*/  LEA R25, R38, R24, 0x2 ;  /* 0x0000001826197211 */ /* 0x000fe200078e10ff */
[----:B------:R-:W-:Y:S01]  /*3570*/  IMAD R219, R219, 0x200, R34 ;  /* 0x00000200dbdb7824 */ /* 0x000fe200078e0222 */
[----:B------:R-:W-:Y:S01]  /*3580*/  LEA.HI.X.SX32 R43, R11, R30, 0x1, P1 ;  /* 0x0000001e0b2b7211 */ /* 0x000fe200008f0eff */
[----:B------:R0:W-:Y:S01]  /*3590*/  STL.64 [R1+0x420], R40 ;  /* 0x0004202801007387 */ /* 0x0001e20000100a00 */
[-C--:B------:R-:W-:Y:S01]  /*35a0*/  LEA R34, P1, R14, R36.reuse, 0x1 ;  /* 0x000000240e227211 */ /* 0x080fe200078208ff */
[----:B------:R-:W-:Y:S01]  /*35b0*/  IMAD R26, R38, 0x4, R25 ;  /* 0x00000004261a7824 */ /* 0x000fe200078e0219 */
[C---:B------:R-:W-:Y:S01]  /*35c0*/  LEA R32, P2, R15.reuse, R36, 0x1 ;  /* 0x000000240f207211 */ /* 0x040fe200078408ff */
[----:B------:R-:W-:Y:S01]  /*35d0*/  STL.64 [R1+0x428], R42 ;  /* 0x0004282a01007387 */ /* 0x000fe20000100a00 */
[----:B------:R-:W-:Y:S01]  /*35e0*/  LEA.HI.X.SX32 R35, R14, R30, 0x1, P1 ;  /* 0x0000001e0e237211 */ /* 0x000fe200008f0eff */
[----:B------:R-:W-:Y:S01]  /*35f0*/  IMAD.IADD R100, R4, 0x1, R104 ;  /* 0x0000000104647824 */ /* 0x000fe200078e0268 */
[----:B------:R-:W-:Y:S01]  /*3600*/  LEA R5, R38, R26, 0x2 ;  /* 0x0000001a26057211 */ /* 0x000fe200078e10ff */
[C---:B------:R-:W-:Y:S01]  /*3610*/  IMAD.IADD R100, R4.reuse, 0x1, R105 ;  /* 0x0000000104647824 */ /* 0x040fe200078e0269 */
[----:B------:R-:W-:Y:S01]  /*3620*/  LEA.HI.X.SX32 R33, R15, R30, 0x1, P2 ;  /* 0x0000001e0f217211 */ /* 0x000fe200010f0eff */
[----:B------:R-:W-:Y:S01]  /*3630*/  IMAD.IADD R100, R4, 0x1, R106 ;  /* 0x0000000104647824 */ /* 0x000fe200078e026a */
[----:B------:R-:W-:Y:S01]  /*3640*/  LEA.HI R101, R94, 0x70, RZ, 0x1e ;  /* 0x000000705e657811 */ /* 0x000fe200078ff0ff */
[----:B------:R-:W-:Y:S01]  /*3650*/  IMAD R10, R38, 0x4, R5 ;  /* 0x00000004260a7824 */ /* 0x000fe200078e0205 */
[C---:B0-----:R-:W-:Y:S01]  /*3660*/  LEA R40, P0, R13.reuse, R36, 0x1 ;  /* 0x000000240d287211 */ /* 0x041fe200078008ff */
[----:B------:R-:W-:Y:S01]  /*3670*/  IMAD.IADD R100, R4, 0x1, R107 ;  /* 0x0000000104647824 */ /* 0x000fe200078e026b */
[----:B------:R-:W-:Y:S01]  /*3680*/  LEA.HI R113, R94, 0x10, RZ, 0x1e ;  /* 0x000000105e717811 */ /* 0x000fe200078ff0ff */
[----:B------:R-:W-:Y:S01]  /*3690*/  IMAD R27, R38, 0x4, R10 ;  /* 0x00000004261b7824 */ /* 0x000fe200078e020a */
[----:B------:R-:W-:Y:S01]  /*36a0*/  LEA.HI.X.SX32 R41, R13, R30, 0x1, P0 ;  /* 0x0000001e0d297211 */ /* 0x000fe200000f0eff */
[----:B------:R-:W-:Y:S01]  /*36b0*/  IMAD.IADD R100, R4, 0x1, R108 ;  /* 0x0000000104647824 */ /* 0x000fe200078e026c */
[----:B------:R-:W-:Y:S01]  /*36c0*/  LEA.HI R114, R94, 0x8, RZ, 0x1e ;  /* 0x000000085e727811 */ /* 0x000fe200078ff0ff */
[----:B------:R-:W-:Y:S01]  /*36d0*/  IMAD.IADD R100, R4, 0x1, R109 ;  /* 0x0000000104647824 */ /* 0x000fe200078e026d */
[----:B------:R-:W-:Y:S01]  /*36e0*/  LEA R8, R38, R27, 0x2 ;  /* 0x0000001b26087211 */ /* 0x000fe200078e10ff */
[----:B------:R0:W-:Y:S01]  /*36f0*/  STL.64 [R1+0x418], R40 ;  /* 0x0004182801007387 */ /* 0x0001e20000100a00 */
[C---:B------:R-:W-:Y:S01]  /*3700*/  IMAD.IADD R100, R4.reuse, 0x1, R110 ;  /* 0x0000000104647824 */ /* 0x040fe200078e026e */
[----:B------:R-:W-:Y:S01]  /*3710*/  SHF.R.U32.HI R115, RZ, 0x3, R93 ;  /* 0x00000003ff737819 */ /* 0x000fe2000001165d */
[----:B------:R-:W-:Y:S01]  /*3720*/  IMAD.IADD R100, R4, 0x1, R111 ;  /* 0x0000000104647824 */ /* 0x000fe200078e026f */
[----:B------:R1:W-:Y:S01]  /*3730*/  STL.64 [R1+0x410], R34 ;  /* 0x0004102201007387 */ /* 0x0003e20000100a00 */
[----:B------:R-:W-:Y:S01]  /*3740*/  IMAD R28, R38, 0x4, R8 ;  /* 0x00000004261c7824 */ /* 0x000fe200078e0208 */
[----:B------:R-:W-:Y:S01]  /*3750*/  SHF.L.U32 R135, R94, 0x3, RZ ;  /* 0x000000035e877819 */ /* 0x000fe200000006ff */
[C---:B------:R-:W-:Y:S01]  /*3760*/  IMAD.IADD R100, R4.reuse, 0x1, R112 ;  /* 0x0000000104647824 */ /* 0x040fe200078e0270 */
[----:B------:R2:W-:Y:S01]  /*3770*/  STL.64 [R1+0x408], R32 ;  /* 0x0004082001007387 */ /* 0x0005e20000100a00 */
[----:B------:R-:W-:Y:S01]  /*3780*/  IMAD.IADD R122, R4, 0x1, R101 ;  /* 0x00000001047a7824 */ /* 0x000fe200078e0265 */
[----:B------:R-:W-:Y:S01]  /*3790*/  LEA R29, R38, R28, 0x2 ;  /* 0x0000001c261d7211 */ /* 0x000fe200078e10ff */
[----:B------:R-:W-:Y:S01]  /*37a0*/  IMAD.IADD R100, R4, 0x1, R113 ;  /* 0x0000000104647824 */ /* 0x000fe200078e0271 */
[-C--:B0-----:R-:W-:Y:S01]  /*37b0*/  LEA R40, P0, R16, R36.reuse, 0x1 ;  /* 0x0000002410287211 */ /* 0x081fe200078008ff */
[----:B------:R-:W-:Y:S01]  /*37c0*/  IMAD.SHL.U32 R246, R109, 0x20, RZ ;  /* 0x000000206df67824 */ /* 0x000fe200078e00ff */
[----:B------:R-:W-:Y:S01]  /*37d0*/  SHF.L.U32 R249, R112, 0x5, RZ ;  /* 0x0000000570f97819 */ /* 0x000fe200000006ff */
[----:B------:R-:W-:Y:S01]  /*37e0*/  IMAD R2, R38, 0x4, R29 ;  /* 0x0000000426027824 */ /* 0x000fe200078e021d */
[C---:B-1----:R-:W-:Y:S01]  /*37f0*/  LEA R34, P1, R17.reuse, R36, 0x1 ;  /* 0x0000002411227211 */ /* 0x042fe200078208ff */
[----:B------:R-:W-:Y:S01]  /*3800*/  IMAD.MOV.U32 R95, RZ, RZ, c[0x0][0x1a4] ;  /* 0x00006900ff5f7624 */ /* 0x000fe200078e00ff */
[----:B------:R-:W-:Y:S01]  /*3810*/  LEA.HI.X.SX32 R41, R16, R30, 0x1, P0 ;  /* 0x0000001e10297211 */ /* 0x000fe200000f0eff */
[----:B------:R-:W-:Y:S01]  /*3820*/  IMAD R3, R38, 0x4, R2 ;  /* 0x0000000426037824 */ /* 0x000fe200078e0202 */
[----:B--2---:R-:W-:Y:S01]  /*3830*/  LEA R32, P2, R18, R36, 0x1 ;  /* 0x0000002412207211 */ /* 0x004fe200078408ff */
[----:B------:R-:W-:Y:S01]  /*3840*/  IMAD.SHL.U32 R120, R92, 0x2, RZ ;  /* 0x000000025c787824 */ /* 0x000fe200078e00ff */
[-C--:B------:R-:W-:Y:S01]  /*3850*/  LEA.HI.X.SX32 R35, R17, R30.reuse, 0x1, P1 ;  /* 0x0000001e11237211 */ /* 0x080fe200008f0eff */
[----:B------:R-:W-:Y:S01]  /*3860*/  STL.64 [R1+0x400], R40 ;  /* 0x0004002801007387 */ /* 0x000fe20000100a00 */
[----:B------:R-:W-:Y:S01]  /*3870*/  LEA.HI.X.SX32 R33, R18, R30, 0x1, P2 ;  /* 0x0000001e12217211 */ /* 0x000fe200010f0eff */
[----:B------:R-:W-:Y:S01]  /*3880*/  IMAD.SHL.U32 R236, R101, 0x20, RZ ;  /* 0x0000002065ec7824 */ /* 0x000fe200078e00ff */
[----:B------:R-:W-:Y:S01]  /*3890*/  LEA R16, P2, R21, R36, 0x1 ;  /* 0x0000002415107211 */ /* 0x000fe200078408ff */
[----:B------:R0:W-:Y:S01]  /*38a0*/  STL.64 [R1+0x3f8], R34 ;  /* 0x0003f82201007387 */ /* 0x0001e20000100a00 */
[----:B------:R-:W-:Y:S01]  /*38b0*/  LEA R9, R38, R3, 0x2 ;  /* 0x0000000326097211 */ /* 0x000fe200078e10ff */
[----:B------:R-:W-:Y:S01]  /*38c0*/  IMAD.SHL.U32 R238, R103, 0x20, RZ ;  /* 0x0000002067ee7824 */ /* 0x000fe200078e00ff */
[----:B------:R-:W-:Y:S01]  /*38d0*/  LEA.HI.X.SX32 R17, R21, R30, 0x1, P2 ;  /* 0x0000001e15117211 */ /* 0x000fe200010f0eff */
[----:B------:R1:W-:Y:S01]  /*38e0*/  STL.64 [R1+0x3f0], R32 ;  /* 0x0003f02001007387 */ /* 0x0003e20000100a00 */
[-C--:B------:R-:W-:Y:S01]  /*38f0*/  LEA R18, P2, R24, R36.reuse, 0x1 ;  /* 0x0000002418127211 */ /* 0x080fe200078408ff */
[----:B------:R-:W-:Y:S01]  /*3900*/  IMAD R11, R38, 0x4, R9 ;  /* 0x00000004260b7824 */ /* 0x000fe200078e0209 */
[----:B------:R-:W-:Y:S01]  /*3910*/  LOP3.LUT R134, R245, 0xc0, RZ, 0xc0, !PT ;  /* 0x000000c0f5867812 */ /* 0x000fe200078ec0ff */
[----:B------:R2:W-:Y:S01]  /*3920*/  STL.64 [R1+0x3d8], R16 ;  /* 0x0003d81001007387 */ /* 0x0005e20000100a00 */
[----:B------:R-:W-:Y:S01]  /*3930*/  SHF.L.U32 R241, R106, 0x5, RZ ;  /* 0x000000056af17819 */ /* 0x000fe200000006ff */
[----:B------:R-:W-:Y:S01]  /*3940*/  IMAD R12, R38, 0x4, R11 ;  /* 0x00000004260c7824 */ /* 0x000fe200078e020b */
[----:B------:R-:W-:Y:S01]  /*3950*/  SHF.L.U32 R237, R102, 0x5, RZ ;  /* 0x0000000566ed7819 */ /* 0x000fe200000006ff */
[----:B------:R-:W-:Y:S01]  /*3960*/  IMAD.SHL.U32 R240, R105, 0x20, RZ ;  /* 0x0000002069f07824 */ /* 0x000fe200078e00ff */
[-C--:B0-----:R-:W-:Y:S01]  /*3970*/  LEA R34, P0, R19, R36.reuse, 0x1 ;  /* 0x0000002413227211 */ /* 0x081fe200078008ff */
[----:B------:R-:W-:Y:S01]  /*3980*/  IMAD R13, R38, 0x4, R12 ;  /* 0x00000004260d7824 */ /* 0x000fe200078e020c */
[----:B------:R-:W-:Y:S01]  /*3990*/  SHF.L.U32 R239, R104, 0x5, RZ ;  /* 0x0000000568ef7819 */ /* 0x000fe200000006ff */
[----:B------:R-:W-:Y:S01]  /*39a0*/  IMAD.SHL.U32 R250, R113, 0x20, RZ ;  /* 0x0000002071fa7824 */ /* 0x000fe200078e00ff */
[C---:B-1----:R-:W-:Y:S01]  /*39b0*/  LEA R32, P1, R20.reuse, R36, 0x1 ;  /* 0x0000002414207211 */ /* 0x042fe200078208ff */
[----:B------:R-:W-:Y:S01]  /*39c0*/  IMAD.SHL.U32 R201, R93, 0x2, RZ ;  /* 0x000000025dc97824 */ /* 0x000fe200078e00ff */
[-C--:B------:R-:W-:Y:S01]  /*39d0*/  LEA.HI.X.SX32 R35, R19, R30.reuse, 0x1, P0 ;  /* 0x0000001e13237211 */ /* 0x080fe200000f0eff */
[----:B------:R-:W-:Y:S01]  /*39e0*/  IMAD.SHL.U32 R242, R107, 0x20, RZ ;  /* 0x000000206bf27824 */ /* 0x000fe200078e00ff */
[-C--:B------:R-:W-:Y:S01]  /*39f0*/  LEA.HI.X.SX32 R33, R20, R30.reuse, 0x1, P1 ;  /* 0x0000001e14217211 */ /* 0x080fe200008f0eff */
[----:B------:R-:W-:Y:S01]  /*3a00*/  IMAD.SHL.U32 R248, R111, 0x20, RZ ;  /* 0x000000206ff87824 */ /* 0x000fe200078e00ff */
[----:B------:R-:W-:Y:S01]  /*3a10*/  LEA.HI.X.SX32 R19, R24, R30, 0x1, P2 ;  /* 0x0000001e18137211 */ /* 0x000fe200010f0eff */
[----:B------:R0:W-:Y:S01]  /*3a20*/  STL.64 [R1+0x3e8], R34 ;  /* 0x0003e82201007387 */ /* 0x0001e20000100a00 */
[----:B------:R-:W-:Y:S01]  /*3a30*/  LEA R14, R38, R13, 0x2 ;  /* 0x0000000d260e7211 */ /* 0x000fe200078e10ff */
[----:B------:R-:W-:Y:S01]  /*3a40*/  IMAD R141, R95, 0x42, RZ ;  /* 0x000000425f8d7824 */ /* 0x000fe200078e02ff */
[C---:B------:R-:W-:Y:S01]  /*3a50*/  LEA R20, P2, R5.reuse, R36, 0x1 ;  /* 0x0000002405147211 */ /* 0x040fe200078408ff */
[----:B------:R1:W-:Y:S01]  /*3a60*/  STL.64 [R1+0x3e0], R32 ;  /* 0x0003e02001007387 */ /* 0x0003e20000100a00 */
[----:B------:R-:W-:Y:S01]  /*3a70*/  SHF.L.U32 R243, R108, 0x5, RZ ;  /* 0x000000056cf37819 */ /* 0x000fe200000006ff */
[----:B------:R-:W-:Y:S01]  /*3a80*/  IMAD R15, R38, 0x4, R14 ;  /* 0x00000004260f7824 */ /* 0x000fe200078e020e */
[----:B------:R-:W-:Y:S01]  /*3a90*/  LEA.HI.X.SX32 R21, R5, R30, 0x1, P2 ;  /* 0x0000001e05157211 */ /* 0x000fe200010f0eff */
[----:B------:R3:W-:Y:S01]  /*3aa0*/  STL.64 [R1+0x3c0], R18 ;  /* 0x0003c01201007387 */ /* 0x0007e20000100a00 */
[----:B------:R-:W-:Y:S01]  /*3ab0*/  SHF.L.U32 R247, R110, 0x5, RZ ;  /* 0x000000056ef77819 */ /* 0x000fe200000006ff */
[----:B--2---:R-:W-:Y:S01]  /*3ac0*/  IMAD R16, R38, 0x4, R15 ;  /* 0x0000000426107824 */ /* 0x004fe200078e020f */
[----:B------:R-:W-:Y:S01]  /*3ad0*/  SHF.L.U32 R251, R114, 0x5, RZ ;  /* 0x0000000572fb7819 */ /* 0x000fe200000006ff */
[C---:B------:R-:W-:Y:S01]  /*3ae0*/  IMAD R146, R95.reuse, 0x21, RZ ;  /* 0x000000215f927824 */ /* 0x040fe200078e02ff */
[-C--:B0-----:R-:W-:Y:S01]  /*3af0*/  LEA R34, P0, R22, R36.reuse, 0x1 ;  /* 0x0000002416227211 */ /* 0x081fe200078008ff */
[----:B------:R-:W-:Y:S01]  /*3b00*/  IMAD R17, R38, 0x4, R16 ;  /* 0x0000000426117824 */ /* 0x000fe200078e0210 */
[----:B------:R-:W-:Y:S01]  /*3b10*/  SHF.R.U32.HI R134, RZ, 0x2, R134 ;  /* 0x00000002ff867819 */ /* 0x000fe20000011686 */
[----:B------:R-:W-:Y:S01]  /*3b20*/  IMAD R142, R95, 0x44, RZ ;  /* 0x000000445f8e7824 */ /* 0x000fe200078e02ff */
[----:B-1----:R-:W-:Y:S01]  /*3b30*/  LEA R32, P1, R23, R36, 0x1 ;  /* 0x0000002417207211 */ /* 0x002fe200078208ff */
[C---:B------:R-:W-:Y:S01]  /*3b40*/  IMAD R147, R95.reuse, 0x11, RZ ;  /* 0x000000115f937824 */ /* 0x040fe200078e02ff */
[-C--:B------:R-:W-:Y:S01]  /*3b50*/  LEA.HI.X.SX32 R35, R22, R30.reuse, 0x1, P0 ;  /* 0x0000001e16237211 */ /* 0x080fe200000f0eff */
[----:B------:R-:W-:Y:S01]  /*3b60*/  IMAD R144, R95, 0x48, RZ ;  /* 0x000000485f907824 */ /* 0x000fe200078e02ff */
[----:B------:R-:W-:Y:S01]  /*3b70*/  LEA.HI.X.SX32 R33, R23, R30, 0x1, P1 ;  /* 0x0000001e17217211 */ /* 0x000fe200008f0eff */
[C---:B------:R-:W-:Y:S01]  /*3b80*/  IMAD R101, R95.reuse, 0x12, RZ ;  /* 0x000000125f657824 */ /* 0x040fe200078e02ff */
[----:B------:R-:W-:Y:S01]  /*3b90*/  LEA R22, P1, R26, R36, 0x1 ;  /* 0x000000241a167211 */ /* 0x000fe200078208ff */
[----:B------:R-:W-:Y:S01]  /*3ba0*/  STL.64 [R1+0x3d0], R34 ;  /* 0x0003d02201007387 */ /* 0x000fe20000100a00 */
[----:B---3--:R-:W-:Y:S01]  /*3bb0*/  LEA R18, R38, R17, 0x2 ;  /* 0x0000001126127211 */ /* 0x008fe200078e10ff */
[----:B------:R-:W-:Y:S01]  /*3bc0*/  IMAD R143, R95, 0x46, RZ ;  /* 0x000000465f8f7824 */ /* 0x000fe200078e02ff */
[----:B------:R-:W-:Y:S01]  /*3bd0*/  LEA.HI.X.SX32 R23, R26, R30, 0x1, P1 ;  /* 0x0000001e1a177211 */ /* 0x000fe200008f0eff */
[----:B------:R0:W-:Y:S01]  /*3be0*/  STL.64 [R1+0x3c8], R32 ;  /* 0x0003c82001007387 */ /* 0x0001e20000100a00 */
[----:B------:R-:W-:Y:S01]  /*3bf0*/  LEA R24, P1, R27, R36, 0x1 ;  /* 0x000000241b187211 */ /* 0x000fe200078208ff */
[C---:B------:R-:W-:Y:S01]  /*3c00*/  IMAD R19, R38.reuse, 0x4, R18 ;  /* 0x0000000426137824 */ /* 0x040fe200078e0212 */
[----:B------:R-:W-:Y:S01]  /*3c10*/  LEA.HI R100, R121, R120, RZ, 0x1e ;  /* 0x0000007879647211 */ /* 0x000fe200078ff0ff */
[C---:B------:R-:W-:Y:S01]  /*3c20*/  IMAD R100, R95.reuse, 0x22, RZ ;  /* 0x000000225f647824 */ /* 0x040fe200078e02ff */
[----:B------:R-:W-:Y:S01]  /*3c30*/  SHF.L.U32 R232, R95, 0x4, RZ ;  /* 0x000000045fe87819 */ /* 0x000fe200000006ff */
[----:B------:R-:W-:Y:S01]  /*3c40*/  IMAD R5, R38, 0x4, R19 ;  /* 0x0000000426057824 */ /* 0x000fe200078e0213 */
[----:B------:R-:W-:Y:S01]  /*3c50*/  LOP3.LUT R197, R197, 0x10, R245, 0x78, !PT ;  /* 0x00000010c5c57812 */ /* 0x000fe200078e78f5 */
[C---:B------:R-:W-:Y:S01]  /*3c60*/  IMAD R102, R95.reuse, 0x24, RZ ;  /* 0x000000245f667824 */ /* 0x040fe200078e02ff */
[----:B------:R-:W-:Y:S01]  /*3c70*/  ISETP.NE.U32.AND P6, PT, R92, RZ, PT ;  /* 0x000000ff5c00720c */ /* 0x000fe20003fc5070 */
[----:B------:R-:W-:Y:S01]  /*3c80*/  IMAD R145, R95, 0x4a, RZ ;  /* 0x0000004a5f917824 */ /* 0x000fe200078e02ff */
[----:B------:R-:W-:Y:S01]  /*3c90*/  LOP3.LUT P5, RZ, R245, 0x7, RZ, 0xc0, !PT ;  /* 0x00000007f5ff7812 */ /* 0x000fe200078ac0ff */
[----:B------:R-:W-:Y:S01]  /*3ca0*/  IMAD R163, R95, 0x9, RZ ;  /* 0x000000095fa37824 */ /* 0x000fe200078e02ff */
[----:B0-----:R-:W-:Y:S01]  /*3cb0*/  LEA R32, P0, R25, R36, 0x1 ;  /* 0x0000002419207211 */ /* 0x001fe200078008ff */
[C---:B------:R-:W-:Y:S01]  /*3cc0*/  IMAD R161, R95.reuse, 0x23, RZ ;  /* 0x000000235fa17824 */ /* 0x040fe200078e02ff */
[----:B------:R-:W-:Y:S01]  /*3cd0*/  MOV R93, 0xff800000 ;  /* 0xff800000005d7802 */ /* 0x000fe20000000f00 */
[----:B------:R-:W-:Y:S01]  /*3ce0*/  IMAD R103, R95, 0x26, RZ ;  /* 0x000000265f677824 */ /* 0x000fe200078e02ff */
[-C--:B------:R-:W-:Y:S01]  /*3cf0*/  LEA.HI.X.SX32 R33, R25, R30.reuse, 0x1, P0 ;  /* 0x0000001e19217211 */ /* 0x080fe200000f0eff */
[----:B------:R-:W-:Y:S01]  /*3d00*/  IMAD R166, R95, 0x25, RZ ;  /* 0x000000255fa67824 */ /* 0x000fe200078e02ff */
[----:B------:R-:W-:Y:S01]  /*3d10*/  LEA.HI.X.SX32 R25, R27, R30, 0x1, P1 ;  /* 0x0000001e1b197211 */ /* 0x000fe200008f0eff */
[C---:B------:R-:W-:Y:S01]  /*3d20*/  IMAD R167, R95.reuse, 0x13, RZ ;  /* 0x000000135fa77824 */ /* 0x040fe200078e02ff */
[----:B------:R-:W-:Y:S01]  /*3d30*/  MOV R198, 0xff800000 ;  /* 0xff80000000c67802 */ /* 0x000fe20000000f00 */
[----:B------:R0:W-:Y:S01]  /*3d40*/  STL.64 [R1+0x3b8], R32 ;  /* 0x0003b82001007387 */ /* 0x0001e20000100a00 */
[C---:B------:R-:W-:Y:S01]  /*3d50*/  IMAD R160, R95.reuse, 0x4c, RZ ;  /* 0x0000004c5fa07824 */ /* 0x040fe200078e02ff */
[----:B------:R-:W-:Y:S01]  /*3d60*/  MOV R203, 0xff800000 ;  /* 0xff80000000cb7802 */ /* 0x000fe20000000f00 */
[C---:B------:R-:W-:Y:S01]  /*3d70*/  IMAD R162, R95.reuse, 0x4e, RZ ;  /* 0x0000004e5fa27824 */ /* 0x040fe200078e02ff */
[----:B------:R1:W-:Y:S01]  /*3d80*/  STL.64 [R1+0x3b0], R22 ;  /* 0x0003b01601007387 */ /* 0x0003e20000100a00 */
[C---:B------:R-:W-:Y:S01]  /*3d90*/  IMAD R168, R95.reuse, 0x27, RZ ;  /* 0x000000275fa87824 */ /* 0x040fe200078e02ff */
[----:B------:R-:W-:Y:S01]  /*3da0*/  MOV R225, 0xff800000 ;  /* 0xff80000000e17802 */ /* 0x000fe20000000f00 */
[C---:B------:R-:W-:Y:S01]  /*3db0*/  IMAD R104, R95.reuse, 0xa, RZ ;  /* 0x0000000a5f687824 */ /* 0x040fe200078e02ff */
[----:B------:R2:W-:Y:S01]  /*3dc0*/  STL.64 [R1+0x3a8], R20 ;  /* 0x0003a81401007387 */ /* 0x0005e20000100a00 */
[C---:B------:R-:W-:Y:S01]  /*3dd0*/  IMAD R170, R95.reuse, 0x5, RZ ;  /* 0x000000055faa7824 */ /* 0x040fe200078e02ff */
[----:B------:R-:W-:Y:S01]  /*3de0*/  CS2R R148, SRZ ;  /* 0x0000000000947805 */ /* 0x000fe2000001ff00 */
[C---:B------:R-:W-:Y:S01]  /*3df0*/  IMAD R106, R95.reuse, 0x28, RZ ;  /* 0x000000285f6a7824 */ /* 0x040fe200078e02ff */
[-C--:B0-----:R-:W-:Y:S01]  /*3e00*/  LEA R32, P0, R10, R36.reuse, 0x1 ;  /* 0x000000240a207211 */ /* 0x081fe200078008ff */
[C---:B------:R-:W-:Y:S01]  /*3e10*/  IMAD R105, R95.reuse, 0x14, RZ ;  /* 0x000000145f697824 */ /* 0x040fe200078e02ff */
[----:B------:R-:W-:Y:S01]  /*3e20*/  CS2R R150, SRZ ;  /* 0x0000000000967805 */ /* 0x000fe2000001ff00 */
[C---:B------:R-:W-:Y:S01]  /*3e30*/  IMAD R164, R95.reuse, 0x50, RZ ;  /* 0x000000505fa47824 */ /* 0x040fe200078e02ff */
[----:B-1----:R-:W-:Y:S01]  /*3e40*/  LEA R22, P2, R8, R36, 0x1 ;  /* 0x0000002408167211 */ /* 0x002fe200078408ff */
[C---:B------:R-:W-:Y:S01]  /*3e50*/  IMAD R165, R95.reuse, 0x52, RZ ;  /* 0x000000525fa57824 */ /* 0x040fe200078e02ff */
[-C--:B------:R-:W-:Y:S01]  /*3e60*/  LEA.HI.X.SX32 R33, R10, R30.reuse, 0x1, P0 ;  /* 0x0000001e0a217211 */ /* 0x080fe200000f0eff */
[C---:B------:R-:W-:Y:S01]  /*3e70*/  IMAD R169, R95.reuse, 0x54, RZ ;  /* 0x000000545fa97824 */ /* 0x040fe200078e02ff */
[----:B------:R-:W-:Y:S01]  /*3e80*/  LEA.HI.X.SX32 R23, R8, R30, 0x1, P2 ;  /* 0x0000001e08177211 */ /* 0x000fe200010f0eff */
[----:B--2---:R-:W-:Y:S01]  /*3e90*/  IMAD R20, R38, 0x4, R5 ;  /* 0x0000000426147824 */ /* 0x004fe200078e0205 */
[C---:B------:R-:W-:Y:S01]  /*3ea0*/  LEA R26, P0, R28.reuse, R36, 0x1 ;  /* 0x000000241c1a7211 */ /* 0x040fe200078008ff */
[----:B------:R0:W-:Y:S01]  /*3eb0*/  STL.64 [R1+0x3a0], R32 ;  /* 0x0003a02001007387 */ /* 0x0001e20000100a00 */
[C---:B------:R-:W-:Y:S01]  /*3ec0*/  IMAD R174, R95.reuse, 0x29, RZ ;  /* 0x000000295fae7824 */ /* 0x040fe200078e02ff */
[----:B------:R-:W-:Y:S01]  /*3ed0*/  CS2R R34, SRZ ;  /* 0x0000000000227805 */ /* 0x000fe2000001ff00 */
[----:B------:R-:W-:Y:S01]  /*3ee0*/  LEA.HI.X.SX32 R27, R28, R30, 0x1, P0 ;  /* 0x0000001e1c1b7211 */ /* 0x000fe200000f0eff */
[----:B------:R1:W-:Y:S01]  /*3ef0*/  STL.64 [R1+0x398], R24 ;  /* 0x0003981801007387 */ /* 0x0003e20000100a00 */
[C---:B------:R-:W-:Y:S01]  /*3f00*/  LEA R8, R38.reuse, R20, 0x2 ;  /* 0x0000001426087211 */ /* 0x040fe200078e10ff */
[C---:B------:R-:W-:Y:S01]  /*3f10*/  IMAD R107, R95.reuse, 0x2a, RZ ;  /* 0x0000002a5f6b7824 */ /* 0x040fe200078e02ff */
[----:B------:R-:W-:Y:S01]  /*3f20*/  CS2R R40, SRZ ;  /* 0x0000000000287805 */ /* 0x000fe2000001ff00 */
[----:B------:R2:W-:Y:S01]  /*3f30*/  STL.64 [R1+0x390], R22 ;  /* 0x0003901601007387 */ /* 0x0005e20000100a00 */
[C---:B------:R-:W-:Y:S01]  /*3f40*/  IMAD R109, R95.reuse, 0x2c, RZ ;  /* 0x0000002c5f6d7824 */ /* 0x040fe200078e02ff */
[----:B------:R-:W-:Y:S01]  /*3f50*/  CS2R R42, SRZ ;  /* 0x00000000002a7805 */ /* 0x000fe2000001ff00 */
[----:B------:R-:W-:Y:S01]  /*3f60*/  IMAD R10, R38, 0x4, R8 ;  /* 0x00000004260a7824 */ /* 0x000fe200078e0208 */
[----:B------:R3:W-:Y:S01]  /*3f70*/  STL.64 [R1+0x388], R26 ;  /* 0x0003881a01007387 */ /* 0x0007e20000100a00 */
[C---:B------:R-:W-:Y:S01]  /*3f80*/  IMAD R175, R95.reuse, 0x15, RZ ;  /* 0x000000155faf7824 */ /* 0x040fe200078e02ff */
[----:B0-----:R-:W-:Y:S01]  /*3f90*/  CS2R R32, SRZ ;  /* 0x0000000000207805 */ /* 0x001fe2000001ff00 */
[----:B------:R-:W-:Y:S01]  /*3fa0*/  IMAD R171, R95, 0x56, RZ ;  /* 0x000000565fab7824 */ /* 0x000fe200078e02ff */
[-C--:B-1----:R-:W-:Y:S01]  /*3fb0*/  LEA R24, P1, R29, R36.reuse, 0x1 ;  /* 0x000000241d187211 */ /* 0x082fe200078208ff */
[C---:B------:R-:W-:Y:S01]  /*3fc0*/  IMAD R108, R95.reuse, 0x16, RZ ;  /* 0x000000165f6c7824 */ /* 0x040fe200078e02ff */
[----:B------:R-:W-:Y:S01]  /*3fd0*/  CS2R R44, SRZ ;  /* 0x00000000002c7805 */ /* 0x000fe2000001ff00 */
[C---:B------:R-:W-:Y:S01]  /*3fe0*/  IMAD R172, R95.reuse, 0x58, RZ ;  /* 0x000000585fac7824 */ /* 0x040fe200078e02ff */
[C---:B--2---:R-:W-:Y:S01]  /*3ff0*/  LEA R22, P2, R2.reuse, R36, 0x1 ;  /* 0x0000002402167211 */ /* 0x044fe200078408ff */
[----:B------:R-:W-:Y:S01]  /*4000*/  IMAD R177, R95, 0x2b, RZ ;  /* 0x0000002b5fb17824 */ /* 0x000fe200078e02ff */
[-C--:B------:R-:W-:Y:S01]  /*4010*/  LEA.HI.X.SX32 R25, R29, R30.reuse, 0x1, P1 ;  /* 0x0000001e1d197211 */ /* 0x080fe200008f0eff */
[----:B------:R-:W-:Y:S01]  /*4020*/  IMAD R110, R95, 0x2e, RZ ;  /* 0x0000002e5f6e7824 */ /* 0x000fe200078e02ff */
[----:B------:R-:W-:Y:S01]  /*4030*/  LEA.HI.X.SX32 R23, R2, R30, 0x1, P2 ;  /* 0x0000001e02177211 */ /* 0x000fe200010f0eff */
[C---:B------:R-:W-:Y:S01]  /*4040*/  IMAD R2, R38.reuse, 0x4, R10 ;  /* 0x0000000426027824 */ /* 0x040fe200078e020a */
[----:B---3--:R-:W-:Y:S01]  /*4050*/  LEA R26, P0, R3, R36, 0x1 ;  /* 0x00000024031a7211 */ /* 0x008fe200078008ff */
[----:B------:R0:W-:Y:S01]  /*4060*/  STL.64 [R1+0x380], R24 ;  /* 0x0003801801007387 */ /* 0x0001e20000100a00 */
[----:B------:R-:W-:Y:S01]  /*4070*/  IMAD R179, R95, 0xb, RZ ;  /* 0x0000000b5fb37824 */ /* 0x000fe200078e02ff */
[----:B------:R-:W-:Y:S01]  /*4080*/  CS2R R28, SRZ ;  /* 0x00000000001c7805 */ /* 0x000fe2000001ff00 */
[----:B------:R-:W-:Y:S01]  /*4090*/  LEA.HI.X.SX32 R27, R3, R30, 0x1, P0 ;  /* 0x0000001e031b7211 */ /* 0x000fe200000f0eff */
[----:B------:R1:W-:Y:S01]  /*40a0*/  STL.64 [R1+0x378], R22 ;  /* 0x0003781601007387 */ /* 0x0003e20000100a00 */
[C---:B------:R-:W-:Y:S01]  /*40b0*/  IMAD R21, R38.reuse, 0x4, R2 ;  /* 0x0000000426157824 */ /* 0x040fe200078e0202 */
[----:B------:R-:W-:Y:S01]  /*40c0*/  CS2R R46, SRZ ;  /* 0x00000000002e7805 */ /* 0x000fe2000001ff00 */
[C---:B------:R-:W-:Y:S01]  /*40d0*/  IMAD R183, R95.reuse, 0x17, RZ ;  /* 0x000000175fb77824 */ /* 0x040fe200078e02ff */
[----:B------:R2:W-:Y:S01]  /*40e0*/  STL.64 [R1+0x370], R26 ;  /* 0x0003701a01007387 */ /* 0x0005e20000100a00 */
[C---:B------:R-:W-:Y:S01]  /*40f0*/  IMAD R173, R95.reuse, 0x5a, RZ ;  /* 0x0000005a5fad7824 */ /* 0x040fe200078e02ff */
[C---:B------:R-:W-:Y:S01]  /*4100*/  LEA R3, R38.reuse, R21, 0x2 ;  /* 0x0000001526037211 */ /* 0x040fe200078e10ff */
[----:B------:R-:W-:Y:S01]  /*4110*/  IMAD R176, R95, 0x5c, RZ ;  /* 0x0000005c5fb07824 */ /* 0x000fe200078e02ff */
[-C--:B0-----:R-:W-:Y:S01]  /*4120*/  LEA R24, P1, R9, R36.reuse, 0x1 ;  /* 0x0000002409187211 */ /* 0x081fe200078208ff */
[C---:B------:R-:W-:Y:S01]  /*4130*/  IMAD R178, R95.reuse, 0x5e, RZ ;  /* 0x0000005e5fb27824 */ /* 0x040fe200078e02ff */
[----:B------:R-:W-:Y:S01]  /*4140*/  CS2R R48, SRZ ;  /* 0x0000000000307805 */ /* 0x000fe2000001ff00 */
[----:B------:R-:W-:Y:S01]  /*4150*/  IMAD R111, R95, 0x6, RZ ;  /* 0x000000065f6f7824 */ /* 0x000fe200078e02ff */
[----:B-1----:R-:W-:Y:S01]  /*4160*/  LEA R22, P2, R11, R36, 0x1 ;  /* 0x000000240b167211 */ /* 0x002fe200078408ff */
[----:B------:R-:W-:Y:S01]  /*4170*/  IMAD R182, R95, 0x2d, RZ ;  /* 0x0000002d5fb67824 */ /* 0x000fe200078e02ff */
[-C--:B------:R-:W-:Y:S01]  /*4180*/  LEA.HI.X.SX32 R25, R9, R30.reuse, 0x1, P1 ;  /* 0x0000001e09197211 */ /* 0x080fe200008f0eff */
[----:B------:R-:W-:Y:S01]  /*4190*/  IMAD R9, R38, 0x4, R3 ;  /* 0x0000000426097824 */ /* 0x000fe200078e0203 */
[----:B------:R-:W-:Y:S01]  /*41a0*/  LEA.HI.X.SX32 R23, R11, R30, 0x1, P2 ;  /* 0x0000001e0b177211 */ /* 0x000fe200010f0eff */
[C---:B------:R-:W-:Y:S01]  /*41b0*/  IMAD R184, R95.reuse, 0x2f, RZ ;  /* 0x0000002f5fb87824 */ /* 0x040fe200078e02ff */
[----:B--2---:R-:W-:Y:S01]  /*41c0*/  LEA R26, P0, R12, R36, 0x1 ;  /* 0x000000240c1a7211 */ /* 0x004fe200078008ff */
[----:B------:R0:W-:Y:S01]  /*41d0*/  STL.64 [R1+0x368], R24 ;  /* 0x0003681801007387 */ /* 0x0001e20000100a00 */
[----:B------:R-:W-:Y:S01]  /*41e0*/  IMAD R11, R38, 0x4, R9 ;  /* 0x00000004260b7824 */ /* 0x000fe200078e0209 */
[----:B------:R-:W-:Y:S01]  /*41f0*/  CS2R R50, SRZ ;  /* 0x0000000000327805 */ /* 0x000fe2000001ff00 */
[----:B------:R-:W-:Y:S01]  /*4200*/  LEA.HI.X.SX32 R27, R12, R30, 0x1, P0 ;  /* 0x0000001e0c1b7211 */ /* 0x000fe200000f0eff */
[----:B------:R1:W-:Y:S01]  /*4210*/  STL.64 [R1+0x360], R22 ;  /* 0x0003601601007387 */ /* 0x0003e20000100a00 */
[----:B------:R-:W-:Y:S01]  /*4220*/  IMAD R12, R38, 0x4, R11 ;  /* 0x00000004260c7824 */ /* 0x000fe200078e020b */
[----:B------:R-:W-:Y:S01]  /*4230*/  CS2R R52, SRZ ;  /* 0x0000000000347805 */ /* 0x000fe2000001ff00 */
[C---:B------:R-:W-:Y:S01]  /*4240*/  IMAD R185, R95.reuse, 0x3, RZ ;  /* 0x000000035fb97824 */ /* 0x040fe200078e02ff */
[----:B------:R2:W-:Y:S01]  /*4250*/  STL.64 [R1+0x358], R26 ;  /* 0x0003581a01007387 */ /* 0x0005e20000100a00 */
[C---:B------:R-:W-:Y:S01]  /*4260*/  IMAD R112, R95.reuse, 0xc, RZ ;  /* 0x0000000c5f707824 */ /* 0x040fe200078e02ff */
[----:B------:R-:W-:Y:S01]  /*4270*/  CS2R R54, SRZ ;  /* 0x0000000000367805 */ /* 0x000fe2000001ff00 */
[----:B------:R-:W-:Y:S01]  /*4280*/  IMAD R113, R95, 0x18, RZ ;  /* 0x000000185f717824 */ /* 0x000fe200078e02ff */
[-C--:B0-----:R-:W-:Y:S01]  /*4290*/  LEA R24, P1, R13, R36.reuse, 0x1 ;  /* 0x000000240d187211 */ /* 0x081fe200078208ff */
[C---:B------:R-:W-:Y:S01]  /*42a0*/  IMAD R180, R95.reuse, 0x60, RZ ;  /* 0x000000605fb47824 */ /* 0x040fe200078e02ff */
[----:B------:R-:W-:Y:S01]  /*42b0*/  CS2R R56, SRZ ;  /* 0x0000000000387805 */ /* 0x000fe2000001ff00 */
[C---:B------:R-:W-:Y:S01]  /*42c0*/  IMAD R181, R95.reuse, 0x62, RZ ;  /* 0x000000625fb57824 */ /* 0x040fe200078e02ff */
[C---:B-1----:R-:W-:Y:S01]  /*42d0*/  LEA R22, P2, R14.reuse, R36, 0x1 ;  /* 0x000000240e167211 */ /* 0x042fe200078408ff */
[----:B------:R-:W-:Y:S01]  /*42e0*/  IMAD R186, R95, 0x64, RZ ;  /* 0x000000645fba7824 */ /* 0x000fe200078e02ff */
[-C--:B------:R-:W-:Y:S01]  /*42f0*/  LEA.HI.X.SX32 R25, R13, R30.reuse, 0x1, P1 ;  /* 0x0000001e0d197211 */ /* 0x080fe200008f0eff */
[C---:B------:R-:W-:Y:S01]  /*4300*/  IMAD R190, R95.reuse, 0x31, RZ ;  /* 0x000000315fbe7824 */ /* 0x040fe200078e02ff */
[----:B------:R-:W-:Y:S01]  /*4310*/  LEA.HI.X.SX32 R23, R14, R30, 0x1, P2 ;  /* 0x0000001e0e177211 */ /* 0x000fe200010f0eff */
[----:B------:R-:W-:Y:S01]  /*4320*/  IMAD R191, R95, 0x19, RZ ;  /* 0x000000195fbf7824 */ /* 0x000fe200078e02ff */
[----:B--2---:R-:W-:Y:S01]  /*4330*/  LEA R26, P0, R15, R36, 0x1 ;  /* 0x000000240f1a7211 */ /* 0x004fe200078008ff */
[----:B------:R0:W-:Y:S01]  /*4340*/  STL.64 [R1+0x350], R24 ;  /* 0x0003501801007387 */ /* 0x0001e20000100a00 */
[C---:B------:R-:W-:Y:S01]  /*4350*/  LEA R13, R38.reuse, R12, 0x2 ;  /* 0x0000000c260d7211 */ /* 0x040fe200078e10ff */
[----:B------:R-:W-:Y:S01]  /*4360*/  IMAD R187, R95, 0x66, RZ ;  /* 0x000000665fbb7824 */ /* 0x000fe200078e02ff */
[----:B------:R-:W-:Y:S01]  /*4370*/  LEA.HI.X.SX32 R27, R15, R30, 0x1, P0 ;  /* 0x0000001e0f1b7211 */ /* 0x000fe200000f0eff */
[----:B------:R1:W-:Y:S01]  /*4380*/  STL.64 [R1+0x348], R22 ;  /* 0x0003481601007387 */ /* 0x0003e20000100a00 */
[C---:B------:R-:W-:Y:S01]  /*4390*/  IMAD R120, R95.reuse, 0x1a, RZ ;  /* 0x0000001a5f787824 */ /* 0x040fe200078e02ff */
[----:B------:R-:W-:Y:S01]  /*43a0*/  CS2R R58, SRZ ;  /* 0x00000000003a7805 */ /* 0x000fe2000001ff00 */
[----:B------:R-:W-:Y:S01]  /*43b0*/  IMAD R14, R38, 0x4, R13 ;  /* 0x00000004260e7824 */ /* 0x000fe200078e020d */
[----:B------:R2:W-:Y:S01]  /*43c0*/  STL.64 [R1+0x340], R26 ;  /* 0x0003401a01007387 */ /* 0x0005e20000100a00 */
[C---:B------:R-:W-:Y:S01]  /*43d0*/  IMAD R121, R95.reuse, 0x34, RZ ;  /* 0x000000345f797824 */ /* 0x040fe200078e02ff */
[----:B------:R-:W-:Y:S01]  /*43e0*/  CS2R R60, SRZ ;  /* 0x00000000003c7805 */ /* 0x000fe2000001ff00 */
[C---:B------:R-:W-:Y:S01]  /*43f0*/  IMAD R193, R95.reuse, 0x33, RZ ;  /* 0x000000335fc17824 */ /* 0x040fe200078e02ff */
[CC--:B0-----:R-:W-:Y:S01]  /*4400*/  LEA R24, P1, R16.reuse, R36.reuse, 0x1 ;  /* 0x0000002410187211 */ /* 0x0c1fe200078208ff */
[C---:B------:R-:W-:Y:S01]  /*4410*/  IMAD R195, R95.reuse, 0xd, RZ ;  /* 0x0000000d5fc37824 */ /* 0x040fe200078e02ff */
[----:B------:R-:W-:Y:S01]  /*4420*/  CS2R R62, SRZ ;  /* 0x00000000003e7805 */ /* 0x000fe2000001ff00 */
[----:B------:R-:W-:Y:S01]  /*4430*/  IMAD R188, R95, 0x68, RZ ;  /* 0x000000685fbc7824 */ /* 0x000fe200078e02ff */
[----:B-1----:R-:W-:Y:S01]  /*4440*/  LEA R22, P2, R17, R36, 0x1 ;  /* 0x0000002411167211 */ /* 0x002fe200078408ff */
[C---:B------:R-:W-:Y:S01]  /*4450*/  IMAD R189, R95.reuse, 0x6a, RZ ;  /* 0x0000006a5fbd7824 */ /* 0x040fe200078e02ff */
[-C--:B------:R-:W-:Y:S01]  /*4460*/  LEA.HI.X.SX32 R25, R16, R30.reuse, 0x1, P1 ;  /* 0x0000001e10197211 */ /* 0x080fe200008f0eff */
[----:B------:R-:W-:Y:S01]  /*4470*/  IMAD R122, R95, 0x36, RZ ;  /* 0x000000365f7a7824 */ /* 0x000fe200078e02ff */
[----:B------:R-:W-:Y:S01]  /*4480*/  LEA.HI.X.SX32 R23, R17, R30, 0x1, P2 ;  /* 0x0000001e11177211 */ /* 0x000fe200010f0eff */
[C---:B------:R-:W-:Y:S01]  /*4490*/  IMAD R192, R95.reuse, 0x6c, RZ ;  /* 0x0000006c5fc07824 */ /* 0x040fe200078e02ff */
[C---:B--2---:R-:W-:Y:S01]  /*44a0*/  LEA R26, P0, R18.reuse, R36, 0x1 ;  /* 0x00000024121a7211 */ /* 0x044fe200078008ff */
[----:B------:R0:W-:Y:S01]  /*44b0*/  STL.64 [R1+0x338], R24 ;  /* 0x0003381801007387 */ /* 0x0001e20000100a00 */
[C---:B------:R-:W-:Y:S01]  /*44c0*/  IMAD R194, R95.reuse, 0x6e, RZ ;  /* 0x0000006e5fc27824 */ /* 0x040fe200078e02ff */
[----:B------:R-:W-:Y:S01]  /*44d0*/  CS2R R64, SRZ ;  /* 0x0000000000407805 */ /* 0x000fe2000001ff00 */
[----:B------:R-:W-:Y:S01]  /*44e0*/  LEA.HI.X.SX32 R27, R18, R30, 0x1, P0 ;  /* 0x0000001e121b7211 */ /* 0x000fe200000f0eff */
[----:B------:R1:W-:Y:S01]  /*44f0*/  STL.64 [R1+0x330], R22 ;  /* 0x0003301601007387 */ /* 0x0003e20000100a00 */
[C---:B------:R-:W-:Y:S01]  /*4500*/  IMAD R206, R95.reuse, 0x35, RZ ;  /* 0x000000355fce7824 */ /* 0x040fe200078e02ff */
        /* <DEDUP_REMOVED lines=13> */
[----:B------:R-:W-:Y:S01]  /*45e0*/  IMAD R204, R95, 0x70, RZ ;  /* 0x000000705fcc7824 */ /* 0x000fe200078e02ff */
[----:B------:R-:W-:Y:S01]  /*45f0*/  LEA.HI.X.SX32 R23, R5, R30, 0x1, P2 ;  /* 0x0000001e05177211 */ /* 0x000fe200010f0eff */
[----:B------:R-:W-:Y:S01]  /*4600*/  IMAD R5, R38, 0x4, R14 ;  /* 0x0000000426057824 */ /* 0x000fe200078e020e */
[-C--:B------:R-:W-:Y:S01]  /*4610*/  LEA R18, P1, R8, R36.reuse, 0x1 ;  /* 0x0000002408127211 */ /* 0x080fe200078208ff */
[C---:B------:R-:W-:Y:S01]  /*4620*/  IMAD R205, R95.reuse, 0x72, RZ ;  /* 0x000000725fcd7824 */ /* 0x040fe200078e02ff */
[----:B------:R-:W-:Y:S01]  /*4630*/  LEA R16, P2, R10, R36, 0x1 ;  /* 0x000000240a107211 */ /* 0x000fe200078408ff */
[----:B------:R0:W-:Y:S01]  /*4640*/  STL.64 [R1+0x318], R22 ;  /* 0x0003181601007387 */ /* 0x0001e20000100a00 */
[-C--:B------:R-:W-:Y:S01]  /*4650*/  LEA.HI.X.SX32 R19, R8, R30.reuse, 0x1, P1 ;  /* 0x0000001e08137211 */ /* 0x080fe200008f0eff */
[----:B------:R-:W-:Y:S01]  /*4660*/  IMAD R15, R38, 0x4, R5 ;  /* 0x00000004260f7824 */ /* 0x000fe200078e0205 */
[----:B------:R-:W-:Y:S01]  /*4670*/  LEA.HI.X.SX32 R17, R10, R30, 0x1, P2 ;  /* 0x0000001e0a117211 */ /* 0x000fe200010f0eff */
[----:B------:R1:W-:Y:S01]  /*4680*/  STL.64 [R1+0x320], R24 ;  /* 0x0003201801007387 */ /* 0x0003e20000100a00 */
[C---:B------:R-:W-:Y:S01]  /*4690*/  IMAD R126, R95.reuse, 0x3a, RZ ;  /* 0x0000003a5f7e7824 */ /* 0x040fe200078e02ff */
[----:B--2---:R-:W-:Y:S01]  /*46a0*/  CS2R R26, SRZ ;  /* 0x00000000001a7805 */ /* 0x004fe2000001ff00 */
[----:B------:R-:W-:Y:S01]  /*46b0*/  LEA R8, R38, R15, 0x2 ;  /* 0x0000000f26087211 */ /* 0x000fe200078e10ff */
[C---:B------:R-:W-:Y:S01]  /*46c0*/  IMAD R209, R95.reuse, 0x74, RZ ;  /* 0x000000745fd17824 */ /* 0x040fe200078e02ff */
[----:B------:R-:W-:Y:S01]  /*46d0*/  CS2R R72, SRZ ;  /* 0x0000000000487805 */ /* 0x000fe2000001ff00 */
[C---:B------:R-:W-:Y:S01]  /*46e0*/  IMAD R214, R95.reuse, 0x39, RZ ;  /* 0x000000395fd67824 */ /* 0x040fe200078e02ff */
[----:B------:R-:W-:Y:S01]  /*46f0*/  CS2R R74, SRZ ;  /* 0x00000000004a7805 */ /* 0x000fe2000001ff00 */
[----:B0-----:R-:W-:Y:S01]  /*4700*/  LEA R22, P0, R20, R36, 0x1 ;  /* 0x0000002414167211 */ /* 0x001fe200078008ff */
[----:B------:R-:W-:Y:S01]  /*4710*/  IMAD R10, R38, 0x4, R8 ;  /* 0x00000004260a7824 */ /* 0x000fe200078e0208 */
[----:B------:R-:W-:Y:S01]  /*4720*/  CS2R R76, SRZ ;  /* 0x00000000004c7805 */ /* 0x000fe2000001ff00 */
[C---:B------:R-:W-:Y:S01]  /*4730*/  IMAD R215, R95.reuse, 0x1d, RZ ;  /* 0x0000001d5fd77824 */ /* 0x040fe200078e02ff */
[----:B------:R-:W-:Y:S01]  /*4740*/  LEA.HI.X.SX32 R23, R20, R30, 0x1, P0 ;  /* 0x0000001e14177211 */ /* 0x000fe200000f0eff */
[C---:B------:R-:W-:Y:S01]  /*4750*/  IMAD R211, R95.reuse, 0x76, RZ ;  /* 0x000000765fd37824 */ /* 0x040fe200078e02ff */
[----:B-1----:R-:W-:Y:S01]  /*4760*/  CS2R R24, SRZ ;  /* 0x0000000000187805 */ /* 0x002fe2000001ff00 */
[C---:B------:R-:W-:Y:S01]  /*4770*/  IMAD R127, R95.reuse, 0x1e, RZ ;  /* 0x0000001e5f7f7824 */ /* 0x040fe200078e02ff */
[----:B------:R-:W-:Y:S01]  /*4780*/  CS2R R78, SRZ ;  /* 0x00000000004e7805 */ /* 0x000fe2000001ff00 */
[----:B------:R0:W-:Y:S01]  /*4790*/  STL.64 [R1+0x310], R22 ;  /* 0x0003101601007387 */ /* 0x0001e20000100a00 */
[C---:B------:R-:W-:Y:S01]  /*47a0*/  IMAD R132, R95.reuse, 0x3c, RZ ;  /* 0x0000003c5f847824 */ /* 0x040fe200078e02ff */
[----:B------:R-:W-:Y:S01]  /*47b0*/  CS2R R80, SRZ ;  /* 0x0000000000507805 */ /* 0x000fe2000001ff00 */
[C---:B------:R-:W-:Y:S01]  /*47c0*/  IMAD R221, R95.reuse, 0x3b, RZ ;  /* 0x0000003b5fdd7824 */ /* 0x040fe200078e02ff */
        /* <DEDUP_REMOVED lines=8> */
[CC--:B0-----:R-:W-:Y:S01]  /*4850*/  LEA R22, P0, R2.reuse, R36.reuse, 0x1 ;  /* 0x0000002402167211 */ /* 0x0c1fe200078008ff */
[C---:B------:R-:W-:Y:S01]  /*4860*/  IMAD R220, R95.reuse, 0x7c, RZ ;  /* 0x0000007c5fdc7824 */ /* 0x040fe200078e02ff */
[----:B------:R-:W-:Y:S01]  /*4870*/  CS2R R86, SRZ ;  /* 0x0000000000567805 */ /* 0x000fe2000001ff00 */
[----:B------:R-:W-:Y:S01]  /*4880*/  IMAD.SHL.U32 R140, R95, 0x2, RZ ;  /* 0x000000025f8c7824 */ /* 0x000fe200078e00ff */
[----:B-1----:R-:W-:Y:S01]  /*4890*/  LEA R18, P1, R21, R36, 0x1 ;  /* 0x0000002415127211 */ /* 0x002fe200078208ff */
[----:B------:R-:W-:Y:S01]  /*48a0*/  IMAD R223, R95, 0x3d, RZ ;  /* 0x0000003d5fdf7824 */ /* 0x000fe200078e02ff */
[----:B------:R-:W-:Y:S01]  /*48b0*/  LEA.HI.X.SX32 R23, R2, R30, 0x1, P0 ;  /* 0x0000001e02177211 */ /* 0x000fe200000f0eff */
[C---:B------:R-:W-:Y:S01]  /*48c0*/  IMAD R2, R38.reuse, 0x4, R10 ;  /* 0x0000000426027824 */ /* 0x040fe200078e020a */
[----:B--2---:R-:W-:Y:S01]  /*48d0*/  LEA R16, P2, R3, R36, 0x1 ;  /* 0x0000002403107211 */ /* 0x004fe200078408ff */
[----:B------:R-:W-:Y:S01]  /*48e0*/  IMAD R226, R95, 0x1f, RZ ;  /* 0x0000001f5fe27824 */ /* 0x000fe200078e02ff */
[-C--:B------:R-:W-:Y:S01]  /*48f0*/  LEA.HI.X.SX32 R19, R21, R30.reuse, 0x1, P1 ;  /* 0x0000001e15137211 */ /* 0x080fe200008f0eff */
[----:B------:R0:W-:Y:S01]  /*4900*/  STL.64 [R1+0x2f8], R22 ;  /* 0x0002f81601007387 */ /* 0x0001e20000100a00 */
[----:B------:R-:W-:Y:S01]  /*4910*/  LEA.HI.X.SX32 R17, R3, R30, 0x1, P2 ;  /* 0x0000001e03117211 */ /* 0x000fe200010f0eff */
[C---:B------:R-:W-:Y:S01]  /*4920*/  IMAD R3, R38.reuse, 0x4, R2 ;  /* 0x0000000426037824 */ /* 0x040fe200078e0202 */
[----:B------:R-:W-:Y:S01]  /*4930*/  LEA R20, P0, R9, R36, 0x1 ;  /* 0x0000002409147211 */ /* 0x000fe200078008ff */
[----:B------:R1:W-:Y:S01]  /*4940*/  STL.64 [R1+0x2f0], R18 ;  /* 0x0002f01201007387 */ /* 0x0003e20000100a00 */
[----:B------:R-:W-:Y:S01]  /*4950*/  IMAD.SHL.U32 R234, R95, 0x4, RZ ;  /* 0x000000045fea7824 */ /* 0x000fe200078e00ff */
[----:B------:R-:W-:Y:S01]  /*4960*/  CS2R R88, SRZ ;  /* 0x0000000000587805 */ /* 0x000fe2000001ff00 */
[----:B------:R-:W-:Y:S01]  /*4970*/  LEA.HI.X.SX32 R21, R9, R30, 0x1, P0 ;  /* 0x0000001e09157211 */ /* 0x000fe200000f0eff */
[----:B------:R2:W-:Y:S01]  /*4980*/  STL.64 [R1+0x2e8], R16 ;  /* 0x0002e81001007387 */ /* 0x0005e20000100a00 */
[----:B------:R-:W-:Y:S01]  /*4990*/  LEA R9, R38, R3, 0x2 ;  /* 0x0000000326097211 */ /* 0x000fe200078e10ff */
[C---:B------:R-:W-:Y:S01]  /*49a0*/  IMAD R227, R95.reuse, 0x7e, RZ ;  /* 0x0000007e5fe37824 */ /* 0x040fe200078e02ff */
[----:B------:R-:W-:Y:S01]  /*49b0*/  CS2R R90, SRZ ;  /* 0x00000000005a7805 */ /* 0x000fe2000001ff00 */
[----:B------:R3:W-:Y:S01]  /*49c0*/  STL.64 [R1+0x2e0], R20 ;  /* 0x0002e01401007387 */ /* 0x0007e20000100a00 */
[C---:B------:R-:W-:Y:S01]  /*49d0*/  IMAD.SHL.U32 R233, R95.reuse, 0x8, RZ ;  /* 0x000000085fe97824 */ /* 0x040fe200078e00ff */
[----:B0-----:R-:W-:Y:S01]  /*49e0*/  CS2R R22, SRZ ;  /* 0x0000000000167805 */ /* 0x001fe2000001ff00 */
[----:B------:R-:W-:Y:S01]  /*49f0*/  IMAD.SHL.U32 R229, R95, 0x20, RZ ;  /* 0x000000205fe57824 */ /* 0x000fe200078e00ff */
[-C--:B-1----:R-:W-:Y:S01]  /*4a00*/  LEA R18, P1, R11, R36.reuse, 0x1 ;  /* 0x000000240b127211 */ /* 0x082fe200078208ff */
[----:B------:R-:W-:Y:S01]  /*4a10*/  IMAD R228, R95, 0x3f, RZ ;  /* 0x0000003f5fe47824 */ /* 0x000fe200078e02ff */
[----:B------:R-:W-:Y:S01]  /*4a20*/  CS2R R96, SRZ ;  /* 0x0000000000607805 */ /* 0x000fe2000001ff00 */
[----:B------:R-:W-:Y:S01]  /*4a30*/  IMAD.MOV.U32 R92, RZ, RZ, -0x800000 ;  /* 0xff800000ff5c7424 */ /* 0x000fe200078e00ff */
[----:B--2---:R-:W-:Y:S01]  /*4a40*/  LEA R16, P2, R12, R36, 0x1 ;  /* 0x000000240c107211 */ /* 0x004fe200078408ff */
[----:B------:R-:W-:Y:S01]  /*4a50*/  IMAD.MOV.U32 R199, RZ, RZ, -0x800000 ;  /* 0xff800000ffc77424 */ /* 0x000fe200078e00ff */
[-C--:B------:R-:W-:Y:S01]  /*4a60*/  LEA.HI.X.SX32 R19, R11, R30.reuse, 0x1, P1 ;  /* 0x0000001e0b137211 */ /* 0x080fe200008f0eff */
[----:B------:R-:W-:Y:S01]  /*4a70*/  IMAD R11, R38, 0x4, R9 ;  /* 0x00000004260b7824 */ /* 0x000fe200078e0209 */
[----:B------:R-:W-:Y:S01]  /*4a80*/  LEA.HI.X.SX32 R17, R12, R30, 0x1, P2 ;  /* 0x0000001e0c117211 */ /* 0x000fe200010f0eff */
[----:B------:R-:W-:Y:S01]  /*4a90*/  IMAD.MOV.U32 R200, RZ, RZ, -0x800000 ;  /* 0xff800000ffc87424 */ /* 0x000fe200078e00ff */
[C---:B---3--:R-:W-:Y:S01]  /*4aa0*/  LEA R20, P0, R13.reuse, R36, 0x1 ;  /* 0x000000240d147211 */ /* 0x048fe200078008ff */
[----:B------:R0:W-:Y:S01]  /*4ab0*/  STL.64 [R1+0x2d8], R18 ;  /* 0x0002d81201007387 */ /* 0x0001e20000100a00 */
[----:B------:R-:W-:Y:S01]  /*4ac0*/  IMAD.MOV.U32 R202, RZ, RZ, -0x800000 ;  /* 0xff800000ffca7424 */ /* 0x000fe200078e00ff */
[----:B------:R-:W-:Y:S01]  /*4ad0*/  CS2R R98, SRZ ;  /* 0x0000000000627805 */ /* 0x000fe2000001ff00 */
[----:B------:R-:W-:Y:S01]  /*4ae0*/  LEA.HI.X.SX32 R21, R13, R30, 0x1, P0 ;  /* 0x0000001e0d157211 */ /* 0x000fe200000f0eff */
[----:B------:R1:W-:Y:S01]  /*4af0*/  STL.64 [R1+0x2d0], R16 ;  /* 0x0002d01001007387 */ /* 0x0003e20000100a00 */
[----:B------:R-:W-:Y:S01]  /*4b00*/  IMAD.MOV.U32 R216, RZ, RZ, -0x800000 ;  /* 0xff800000ffd87424 */ /* 0x000fe200078e00ff */
[----:B------:R-:W-:Y:S01]  /*4b10*/  CS2R R116, SRZ ;  /* 0x0000000000747805 */ /* 0x000fe2000001ff00 */
[----:B------:R-:W-:Y:S01]  /*4b20*/  IMAD.MOV.U32 R217, RZ, RZ, -0x800000 ;  /* 0xff800000ffd97424 */ /* 0x000fe200078e00ff */
[----:B------:R2:W-:Y:S01]  /*4b30*/  STL.64 [R1+0x2c8], R20 ;  /* 0x0002c81401007387 */ /* 0x0005e20000100a00 */
[----:B------:R-:W-:Y:S01]  /*4b40*/  IMAD.MOV.U32 R224, RZ, RZ, -0x800000 ;  /* 0xff800000ffe07424 */ /* 0x000fe200078e00ff */
[----:B------:R-:W-:Y:S01]  /*4b50*/  CS2R R118, SRZ ;  /* 0x0000000000767805 */ /* 0x000fe2000001ff00 */
[----:B------:R-:W-:Y:S01]  /*4b60*/  IMAD.MOV.U32 R230, RZ, RZ, -0x800000 ;  /* 0xff800000ffe67424 */ /* 0x000fe200078e00ff */
[CC--:B0-----:R-:W-:Y:S01]  /*4b70*/  LEA R18, P1, R14.reuse, R36.reuse, 0x1 ;  /* 0x000000240e127211 */ /* 0x0c1fe200078208ff */
[----:B------:R-:W-:Y:S01]  /*4b80*/  IMAD.MOV.U32 R231, RZ, RZ, -0x800000 ;  /* 0xff800000ffe77424 */ /* 0x000fe200078e00ff */
[----:B------:R-:W-:Y:S01]  /*4b90*/  CS2R R128, SRZ ;  /* 0x0000000000807805 */ /* 0x000fe2000001ff00 */
[----:B------:R-:W-:Y:S01]  /*4ba0*/  IMAD.MOV.U32 R244, RZ, RZ, -0x800000 ;  /* 0xff800000fff47424 */ /* 0x000fe200078e00ff */
[C---:B-1----:R-:W-:Y:S01]  /*4bb0*/  LEA R16, P2, R5.reuse, R36, 0x1 ;  /* 0x0000002405107211 */ /* 0x042fe200078408ff */
[----:B------:R-:W-:Y:S01]  /*4bc0*/  CS2R R130, SRZ ;  /* 0x0000000000827805 */ /* 0x000fe2000001ff00 */
[-C--:B------:R-:W-:Y:S01]  /*4bd0*/  LEA.HI.X.SX32 R19, R14, R30.reuse, 0x1, P1 ;  /* 0x0000001e0e137211 */ /* 0x080fe200008f0eff */
[----:B------:R-:W-:Y:S01]  /*4be0*/  CS2R R136, SRZ ;  /* 0x0000000000887805 */ /* 0x000fe2000001ff00 */
[----:B------:R-:W-:Y:S01]  /*4bf0*/  LEA.HI.X.SX32 R17, R5, R30, 0x1, P2 ;  /* 0x0000001e05117211 */ /* 0x000fe200010f0eff */
[C---:B------:R-:W-:Y:S01]  /*4c00*/  IMAD R5, R38.reuse, 0x4, R11 ;  /* 0x0000000426057824 */ /* 0x040fe200078e020b */
[C---:B--2---:R-:W-:Y:S01]  /*4c10*/  LEA R20, P0, R15.reuse, R36, 0x1 ;  /* 0x000000240f147211 */ /* 0x044fe200078008ff */
[----:B------:R0:W-:Y:S01]  /*4c20*/  STL.64 [R1+0x2c0], R18 ;  /* 0x0002c01201007387 */ /* 0x0001e20000100a00 */
[----:B------:R-:W-:Y:S01]  /*4c30*/  CS2R R138, SRZ ;  /* 0x00000000008a7805 */ /* 0x000fe2000001ff00 */
[----:B------:R-:W-:Y:S01]  /*4c40*/  IMAD R12, R38, 0x4, R5 ;  /* 0x00000004260c7824 */ /* 0x000fe200078e0205 */
[----:B------:R-:W-:Y:S01]  /*4c50*/  LEA.HI.X.SX32 R21, R15, R30, 0x1, P0 ;  /* 0x0000001e0f157211 */ /* 0x000fe200000f0eff */
[----:B------:R1:W-:Y:S01]  /*4c60*/  STL.64 [R1+0x2b8], R16 ;  /* 0x0002b81001007387 */ /* 0x0003e20000100a00 */
[----:B------:R-:W-:-:S02]  /*4c70*/  UMOV UR4, URZ ;  /* 0x0000003f00047c82 */ /* 0x000fc40008000000 */
[----:B------:R-:W-:Y:S01]  /*4c80*/  UMOV UR5, URZ ;  /* 0x0000003f00057c82 */ /* 0x000fe20008000000 */
[----:B------:R2:W-:Y:S01]  /*4c90*/  STL.64 [R1+0x2b0], R20 ;  /* 0x0002b01401007387 */ /* 0x0005e20000100a00 */
[-C--:B0-----:R-:W-:Y:S02]  /*4ca0*/  LEA R18, P1, R8, R36.reuse, 0x1 ;  /* 0x0000002408127211 */ /* 0x081fe400078208ff */
[----:B-1----:R-:W-:Y:S02]  /*4cb0*/  LEA R16, P2, R10, R36, 0x1 ;  /* 0x000000240a107211 */ /* 0x002fe400078408ff */
[-C--:B------:R-:W-:Y:S02]  /*4cc0*/  LEA.HI.X.SX32 R19, R8, R30.reuse, 0x1, P1 ;  /* 0x0000001e08137211 */ /* 0x080fe400008f0eff */
[----:B------:R-:W-:Y:S01]  /*4cd0*/  LEA.HI.X.SX32 R17, R10, R30, 0x1, P2 ;  /* 0x0000001e0a117211 */ /* 0x000fe200010f0eff */
[----:B--2---:R-:W-:Y:S01]  /*4ce0*/  CS2R R20, SRZ ;  /* 0x0000000000147805 */ /* 0x004fe2000001ff00 */
[----:B------:R-:W-:Y:S01]  /*4cf0*/  LEA R8, R38, R12, 0x2 ;  /* 0x0000000c26087211 */ /* 0x000fe200078e10ff */
[----:B------:R0:W-:Y:S01]  /*4d00*/  STL.64 [R1+0x2a8], R18 ;  /* 0x0002a81201007387 */ /* 0x0001e20000100a00 */
[----:B------:R-:W-:-:S03]  /*4d10*/  LEA R14, P2, R9, R36, 0x1 ;  /* 0x00000024090e7211 */ /* 0x000fc600078408ff */
[----:B------:R1:W-:Y:S01]  /*4d20*/  STL.64 [R1+0x2a0], R16 ;  /* 0x0002a01001007387 */ /* 0x0003e20000100a00 */
[----:B------:R-:W-:Y:S01]  /*4d30*/  LEA.HI.X.SX32 R15, R9, R30, 0x1, P2 ;  /* 0x0000001e090f7211 */ /* 0x000fe200010f0eff */
[----:B------:R-:W-:Y:S01]  /*4d40*/  IMAD R10, R38, 0x4, R8 ;  /* 0x00000004260a7824 */ /* 0x000fe200078e0208 */
[CC--:B0-----:R-:W-:Y:S02]  /*4d50*/  LEA R18, P0, R2.reuse, R36.reuse, 0x1 ;  /* 0x0000002402127211 */ /* 0x0c1fe400078008ff */
[C---:B-1----:R-:W-:Y:S02]  /*4d60*/  LEA R16, P1, R3.reuse, R36, 0x1 ;  /* 0x0000002403107211 */ /* 0x042fe400078208ff */
[-C--:B------:R-:W-:Y:S01]  /*4d70*/  LEA.HI.X.SX32 R19, R2, R30.reuse, 0x1, P0 ;  /* 0x0000001e02137211 */ /* 0x080fe200000f0eff */
[----:B------:R-:W-:Y:S01]  /*4d80*/  IMAD R2, R38, 0x4, R10 ;  /* 0x0000000426027824 */ /* 0x000fe200078e020a */
[----:B------:R-:W-:-:S03]  /*4d90*/  LEA.HI.X.SX32 R17, R3, R30, 0x1, P1 ;  /* 0x0000001e03117211 */ /* 0x000fc600008f0eff */
[----:B------:R0:W-:Y:S01]  /*4da0*/  STL.64 [R1+0x298], R18 ;  /* 0x0002981201007387 */ /* 0x0001e20000100a00 */
[----:B------:R-:W-:-:S03]  /*4db0*/  IMAD R3, R38, 0x4, R2 ;  /* 0x0000000426037824 */ /* 0x000fc600078e0202 */
[----:B------:R1:W-:Y:S04]  /*4dc0*/  STL.64 [R1+0x290], R16 ;  /* 0x0002901001007387 */ /* 0x0003e80000100a00 */
[----:B------:R2:W-:Y:S01]  /*4dd0*/  STL.64 [R1+0x288], R14 ;  /* 0x0002880e01007387 */ /* 0x0005e20000100a00 */
[-C--:B0-----:R-:W-:Y:S02]  /*4de0*/  LEA R18, P0, R11, R36.reuse, 0x1 ;  /* 0x000000240b127211 */ /* 0x081fe400078008ff */
[----:B-1----:R-:W-:Y:S02]  /*4df0*/  LEA R16, P1, R5, R36, 0x1 ;  /* 0x0000002405107211 */ /* 0x002fe400078208ff */
[----:B------:R-:W-:Y:S02]  /*4e00*/  LEA.HI.X.SX32 R19, R11, R30, 0x1, P0 ;  /* 0x0000001e0b137211 */ /* 0x000fe400000f0eff */
[----:B--2---:R-:W-:-:S02]  /*4e10*/  LEA R14, P2, R12, R36, 0x1 ;  /* 0x000000240c0e7211 */ /* 0x004fc400078408ff */
[-C--:B------:R-:W-:Y:S01]  /*4e20*/  LEA.HI.X.SX32 R17, R5, R30.reuse, 0x1, P1 ;  /* 0x0000001e05117211 */ /* 0x080fe200008f0eff */
[----:B------:R0:W-:Y:S01]  /*4e30*/  STL.64 [R1+0x280], R18 ;  /* 0x0002801201007387 */ /* 0x0001e20000100a00 */
[----:B------:R-:W-:Y:S02]  /*4e40*/  LEA.HI.X.SX32 R15, R12, R30, 0x1, P2 ;  /* 0x0000001e0c0f7211 */ /* 0x000fe400010f0eff */
[C---:B------:R-:W-:Y:S01]  /*4e50*/  LEA R5, R38.reuse, R3, 0x2 ;  /* 0x0000000326057211 */ /* 0x040fe200078e10ff */
[----:B------:R1:W-:Y:S04]  /*4e60*/  STL.64 [R1+0x278], R16 ;  /* 0x0002781001007387 */ /* 0x0003e80000100a00 */
[----:B------:R2:W-:Y:S01]  /*4e70*/  STL.64 [R1+0x270], R14 ;  /* 0x0002700e01007387 */ /* 0x0005e20000100a00 */
[----:B------:R-:W-:Y:S01]  /*4e80*/  IMAD R9, R38, 0x4, R5 ;  /* 0x0000000426097824 */ /* 0x000fe200078e0205 */
[----:B0-----:R-:W-:-:S02]  /*4e90*/  LEA R18, P0, R8, R36, 0x1 ;  /* 0x0000002408127211 */ /* 0x001fc400078008ff */
[----:B-1----:R-:W-:Y:S02]  /*4ea0*/  LEA R16, P1, R10, R36, 0x1 ;  /* 0x000000240a107211 */ /* 0x002fe400078208ff */
[----:B------:R-:W-:Y:S01]  /*4eb0*/  LEA.HI.X.SX32 R19, R8, R30, 0x1, P0 ;  /* 0x0000001e08137211 */ /* 0x000fe200000f0eff */
[----:B------:R-:W-:Y:S01]  /*4ec0*/  IMAD.MOV.U32 R8, RZ, RZ, 0x3f800000 ;  /* 0x3f800000ff087424 */ /* 0x000fe200078e00ff */
[----:B--2---:R-:W-:Y:S02]  /*4ed0*/  LEA R14, P2, R2, R36, 0x1 ;  /* 0x00000024020e7211 */ /* 0x004fe400078408ff */
[-C--:B------:R-:W-:Y:S01]  /*4ee0*/  LEA.HI.X.SX32 R17, R10, R30.reuse, 0x1, P1 ;  /* 0x0000001e0a117211 */ /* 0x080fe200008f0eff */
[----:B------:R0:W-:Y:S01]  /*4ef0*/  STL.64 [R1+0x268], R18 ;  /* 0x0002681201007387 */ /* 0x0001e20000100a00 */
[----:B------:R-:W-:Y:S01]  /*4f00*/  LEA.HI.X.SX32 R15, R2, R30, 0x1, P2 ;  /* 0x0000001e020f7211 */ /* 0x000fe200010f0eff */
[----:B------:R-:W-:Y:S01]  /*4f10*/  IMAD R2, R38, 0x4, R9 ;  /* 0x0000000426027824 */ /* 0x000fe200078e0209 */
[----:B------:R-:W-:Y:S01]  /*4f20*/  LEA R12, P2, R9, R36, 0x1 ;  /* 0x00000024090c7211 */ /* 0x000fe200078408ff */
[----:B------:R1:W-:Y:S01]  /*4f30*/  STL.64 [R1+0x260], R16 ;  /* 0x0002601001007387 */ /* 0x0003e20000100a00 */
[----:B------:R-:W-:-:S02]  /*4f40*/  CS2R R38, SRZ ;  /* 0x0000000000267805 */ /* 0x000fc4000001ff00 */
[C---:B------:R-:W-:Y:S01]  /*4f50*/  LEA R10, P3, R2.reuse, R36, 0x1 ;  /* 0x00000024020a7211 */ /* 0x040fe200078608ff */
[----:B------:R2:W-:Y:S01]  /*4f60*/  STL.64 [R1+0x258], R14 ;  /* 0x0002580e01007387 */ /* 0x0005e20000100a00 */
[-C--:B------:R-:W-:Y:S01]  /*4f70*/  LEA.HI.X.SX32 R13, R9, R30.reuse, 0x1, P2 ;  /* 0x0000001e090d7211 */ /* 0x080fe200010f0eff */
[----:B------:R-:W-:Y:S01]  /*4f80*/  IMAD.MOV.U32 R9, RZ, RZ, 0x3f800000 ;  /* 0x3f800000ff097424 */ /* 0x000fe200078e00ff */
[----:B------:R-:W-:Y:S01]  /*4f90*/  LEA.HI.X.SX32 R11, R2, R30, 0x1, P3 ;  /* 0x0000001e020b7211 */ /* 0x000fe200018f0eff */
[----:B0-----:R-:W-:Y:S01]  /*4fa0*/  CS2R R18, SRZ ;  /* 0x0000000000127805 */ /* 0x001fe2000001ff00 */
[----:B------:R-:W-:Y:S01]  /*4fb0*/  LEA.HI R2, R94, R4, RZ, 0x1e ;  /* 0x000000045e027211 */ /* 0x000fe200078ff0ff */
[----:B------:R-:W-:Y:S01]  /*4fc0*/  IMAD.IADD R4, R4, 0x1, R114 ;  /* 0x0000000104047824 */ /* 0x000fe200078e0272 */
[----:B------:R-:W-:Y:S01]  /*4fd0*/  LOP3.LUT R4, R115, 0x1c, RZ, 0xc0, !PT ;  /* 0x0000001c73047812 */ /* 0x000fe200078ec0ff */
[----:B------:R-:W-:Y:S01]  /*4fe0*/  IMAD.MOV.U32 R2, RZ, RZ, 0x3f800000 ;  /* 0x3f800000ff027424 */ /* 0x000fe200078e00ff */
[----:B-1----:R-:W-:Y:S01]  /*4ff0*/  LEA R16, P0, R3, R36, 0x1 ;  /* 0x0000002403107211 */ /* 0x002fe200078008ff */
[----:B------:R-:W-:Y:S01]  /*5000*/  IMAD R114, R95, 0x30, RZ ;  /* 0x000000305f727824 */ /* 0x000fe200078e02ff */
[C---:B------:R-:W-:Y:S01]  /*5010*/  IADD3 R250, R4.reuse, R250, RZ ;  /* 0x000000fa04fa7210 */ /* 0x040fe20007ffe0ff */
[----:B------:R-:W-:Y:S01]  /*5020*/  IMAD.IADD R135, R135, 0x1, R4 ;  /* 0x0000000187877824 */ /* 0x000fe200078e0204 */
[----:B--2---:R-:W-:Y:S01]  /*5030*/  LEA R14, P1, R5, R36, 0x1 ;  /* 0x00000024050e7211 */ /* 0x004fe200078208ff */
[C---:B------:R-:W-:Y:S01]  /*5040*/  IMAD.IADD R135, R4.reuse, 0x1, R249 ;  /* 0x0000000104877824 */ /* 0x040fe200078e02f9 */
[-C--:B------:R-:W-:Y:S01]  /*5050*/  LEA.HI.X.SX32 R17, R3, R30.reuse, 0x1, P0 ;  /* 0x0000001e03117211 */ /* 0x080fe200000f0eff */
[C---:B------:R-:W-:Y:S01]  /*5060*/  IMAD.IADD R251, R4.reuse, 0x1, R251 ;  /* 0x0000000104fb7824 */ /* 0x040fe200078e02fb */
[----:B------:R-:W-:Y:S01]  /*5070*/  LEA.HI.X.SX32 R15, R5, R30, 0x1, P1 ;  /* 0x0000001e050f7211 */ /* 0x000fe200008f0eff */
[C---:B------:R-:W-:Y:S01]  /*5080*/  IMAD.IADD R248, R4.reuse, 0x1, R248 ;  /* 0x0000000104f87824 */ /* 0x040fe200078e02f8 */
[C---:B------:R-:W-:Y:S01]  /*5090*/  IADD3 R135, R4.reuse, R246, RZ ;  /* 0x000000f604877210 */ /* 0x040fe20007ffe0ff */
[----:B------:R-:W-:Y:S01]  /*50a0*/  STL.64 [R1+0x250], R16 ;  /* 0x0002501001007387 */ /* 0x000fe20000100a00 */
[C---:B------:R-:W-:Y:S01]  /*50b0*/  IMAD.IADD R135, R4.reuse, 0x1, R241 ;  /* 0x0000000104877824 */ /* 0x040fe200078e02f1 */
[C---:B------:R-:W-:Y:S01]  /*50c0*/  IADD3 R240, R4.reuse, R240, RZ ;  /* 0x000000f004f07210 */ /* 0x040fe20007ffe0ff */
[C---:B------:R-:W-:Y:S01]  /*50d0*/  IMAD.IADD R135, R4.reuse, 0x1, R238 ;  /* 0x0000000104877824 */ /* 0x040fe200078e02ee */
[----:B------:R-:W-:Y:S01]  /*50e0*/  STL.64 [R1+0x248], R14 ;  /* 0x0002480e01007387 */ /* 0x000fe20000100a00 */
[C---:B------:R-:W-:Y:S01]  /*50f0*/  IMAD.IADD R247, R4.reuse, 0x1, R247 ;  /* 0x0000000104f77824 */ /* 0x040fe200078e02f7 */
[C---:B------:R-:W-:Y:S01]  /*5100*/  IADD3 R236, R4.reuse, R236, RZ ;  /* 0x000000ec04ec7210 */ /* 0x040fe20007ffe0ff */
[C---:B------:R-:W-:Y:S01]  /*5110*/  IMAD.IADD R243, R4.reuse, 0x1, R243 ;  /* 0x0000000104f37824 */ /* 0x040fe200078e02f3 */
[----:B------:R0:W-:Y:S01]  /*5120*/  STL.64 [R1+0x240], R12 ;  /* 0x0002400c01007387 */ /* 0x0001e20000100a00 */
[----:B------:R-:W-:Y:S01]  /*5130*/  IMAD.IADD R242, R4, 0x1, R242 ;  /* 0x0000000104f27824 */ /* 0x000fe200078e02f2 */
[-C--:B------:R-:W-:Y:S01]  /*5140*/  IADD3 R242, P4, R100, R6.reuse, RZ ;  /* 0x0000000664f27210 */ /* 0x080fe20007f9e0ff */
[C---:B------:R-:W-:Y:S01]  /*5150*/  IMAD.IADD R239, R4.reuse, 0x1, R239 ;  /* 0x0000000104ef7824 */ /* 0x040fe200078e02ef */
[----:B------:R1:W-:Y:S01]  /*5160*/  STL.64 [R1+0x238], R10 ;  /* 0x0002380a01007387 */ /* 0x0003e20000100a00 */
[----:B------:R-:W-:Y:S01]  /*5170*/  IMAD.IADD R237, R4, 0x1, R237 ;  /* 0x0000000104ed7824 */ /* 0x000fe200078e02ed */
[----:B------:R-:W-:Y:S01]  /*5180*/  IADD3 R240, P2, R142, R6, RZ ;  /* 0x000000068ef07210 */ /* 0x000fe20007f5e0ff */
[----:B------:R-:W-:Y:S01]  /*5190*/  IMAD.IADD R135, R4, 0x1, R235 ;  /* 0x0000000104877824 */ /* 0x000fe200078e02eb */
[----:B------:R2:W-:Y:S01]  /*51a0*/  STL [R1+0x3c], R2 ;  /* 0x00003c0201007387 */ /* 0x0005e20000100800 */
[----:B------:R-:W-:Y:S01]  /*51b0*/  LOP3.LUT R4, R201, R134, RZ, 0x3c, !PT ;  /* 0x00000086c9047212 */ /* 0x000fe200078e3cff */
[----:B------:R-:W-:Y:S01]  /*51c0*/  IMAD R115, R95, 0x32, RZ ;  /* 0x000000325f737824 */ /* 0x000fe200078e02ff */
[-C--:B------:R-:W-:Y:S01]  /*51d0*/  IADD3 R134, P1, R141, R6.reuse, RZ ;  /* 0x000000068d867210 */ /* 0x080fe20007f3e0ff */
[----:B------:R-:W-:Y:S01]  /*51e0*/  IMAD.MOV.U32 R5, RZ, RZ, -0x800000 ;  /* 0xff800000ff057424 */ /* 0x000fe200078e00ff */
[-C--:B------:R-:W-:Y:S01]  /*51f0*/  IADD3 R236, P0, R144, R6.reuse, RZ ;  /* 0x0000000690ec7210 */ /* 0x080fe20007f1e0ff */
[----:B------:R-:W-:Y:S01]  /*5200*/  IMAD.MOV.U32 R94, RZ, RZ, -0x800000 ;  /* 0xff800000ff5e7424 */ /* 0x000fe200078e00ff */
[-C--:B------:R-:W-:Y:S01]  /*5210*/  LEA.HI.X.SX32 R135, R146, R7.reuse, 0x1, P1 ;  /* 0x0000000792877211 */ /* 0x080fe200008f0eff */
[----:B0-----:R-:W-:Y:S01]  /*5220*/  CS2R R12, SRZ ;  /* 0x00000000000c7805 */ /* 0x001fe2000001ff00 */
[----:B-1----:R-:W-:Y:S01]  /*5230*/  MOV R10, 0x3f800000 ;  /* 0x3f800000000a7802 */ /* 0x002fe20000000f00 */
[----:B--2---:R-:W-:Y:S01]  /*5240*/  CS2R R2, SRZ ;  /* 0x0000000000027805 */ /* 0x004fe2000001ff00 */
[-C--:B------:R-:W-:Y:S01]  /*5250*/  LEA.HI.X.SX32 R243, R147, R7.reuse, 0x1, P4 ;  /* 0x0000000793f37211 */ /* 0x080fe200020f0eff */
[----:B------:R-:W-:Y:S01]  /*5260*/  CS2R R14, SRZ ;  /* 0x00000000000e7805 */ /* 0x000fe2000001ff00 */
[-C--:B------:R-:W-:Y:S01]  /*5270*/  IADD3 R144, P4, R101, R6.reuse, RZ ;  /* 0x0000000665907210 */ /* 0x080fe20007f9e0ff */
[----:B------:R-:W-:Y:S01]  /*5280*/  STL [R1+0x38], R10 ;  /* 0x0000380a01007387 */ /* 0x000fe20000100800 */
[-C--:B------:R-:W-:Y:S01]  /*5290*/  IADD3 R238, P3, R143, R6.reuse, RZ ;  /* 0x000000068fee7210 */ /* 0x080fe20007f7e0ff */
[----:B------:R-:W-:Y:S01]  /*52a0*/  CS2R R16, SRZ ;  /* 0x0000000000107805 */ /* 0x000fe2000001ff00 */
[-C--:B------:R-:W-:Y:S01]  /*52b0*/  LEA.HI.X.SX32 R241, R100, R7.reuse, 0x1, P2 ;  /* 0x0000000764f17211 */ /* 0x080fe200010f0eff */
[----:B------:R-:W-:Y:S01]  /*52c0*/  STL [R1+0x34], R9 ;  /* 0x0000340901007387 */ /* 0x000fe20000100800 */
[CC--:B------:R-:W-:Y:S01]  /*52d0*/  IADD3 R142, P2, R102.reuse, R6.reuse, RZ ;  /* 0x00000006668e7210 */ /* 0x0c0fe20007f5e0ff */
[----:B------:R-:W-:Y:S01]  /*52e0*/  CS2R R30, SRZ ;  /* 0x00000000001e7805 */ /* 0x000fe2000001ff00 */
[-C--:B------:R-:W-:Y:S01]  /*52f0*/  LEA.HI.X.SX32 R239, R161, R7.reuse, 0x1, P3 ;  /* 0x00000007a1ef7211 */ /* 0x080fe200018f0eff */
[----:B------:R-:W-:Y:S01]  /*5300*/  STL [R1+0x30], R8 ;  /* 0x0000300801007387 */ /* 0x000fe20000100800 */
[-C--:B------:R-:W-:Y:S01]  /*5310*/  LEA.HI.X.SX32 R143, R101, R7.reuse, 0x1, P2 ;  /* 0x00000007658f7211 */ /* 0x080fe200010f0eff */
[----:B------:R-:W-:Y:S01]  /*5320*/  CS2R R36, SRZ ;  /* 0x0000000000247805 */ /* 0x000fe2000001ff00 */
[----:B------:R-:W-:Y:S01]  /*5330*/  LEA.HI.X.SX32 R237, R102, R7, 0x1, P0 ;  /* 0x0000000766ed7211 */ /* 0x000fe200000f0eff */
[----:B------:R-:W-:Y:S01]  /*5340*/  STL [R1+0x2c], R10 ;  /* 0x00002c0a01007387 */ /* 0x000fe20000100800 */
[----:B------:R-:W-:-:S02]  /*5350*/  IADD3 R146, P3, R160, R6, RZ ;  /* 0x00000006a0927210 */ /* 0x000fc40007f7e0ff */
[----:B------:R-:W-:Y:S01]  /*5360*/  IADD3 R100, P0, R164, R6, RZ ;  /* 0x00000006a4647210 */ /* 0x000fe20007f1e0ff */
[----:B------:R-:W-:Y:S01]  /*5370*/  STL [R1+0x28], R9 ;  /* 0x0000280901007387 */ /* 0x000fe20000100800 */
[-C--:B------:R-:W-:Y:S02]  /*5380*/  LEA.HI.X.SX32 R147, R103, R7.reuse, 0x1, P3 ;  /* 0x0000000767937211 */ /* 0x080fe400018f0eff */
[----:B------:R-:W-:Y:S01]  /*5390*/  LEA.HI.X.SX32 R101, R106, R7, 0x1, P0 ;  /* 0x000000076a657211 */ /* 0x000fe200000f0eff */
[----:B------:R-:W-:Y:S04]  /*53a0*/  STL [R1+0x24], R8 ;  /* 0x0000240801007387 */ /* 0x000fe80000100800 */
[----:B------:R-:W-:Y:S04]  /*53b0*/  STL [R1+0x20], R10 ;  /* 0x0000200a01007387 */ /* 0x000fe80000100800 */
[----:B------:R-:W-:Y:S04]  /*53c0*/  STL [R1+0x1c], R9 ;  /* 0x00001c0901007387 */ /* 0x000fe80000100800 */
[----:B------:R-:W-:Y:S04]  /*53d0*/  STL [R1+0x18], R8 ;  /* 0x0000180801007387 */ /* 0x000fe80000100800 */
[----:B------:R-:W-:Y:S04]  /*53e0*/  STL [R1+0x14], R10 ;  /* 0x0000140a01007387 */ /* 0x000fe80000100800 */
[----:B------:R-:W-:Y:S04]  /*53f0*/  STL [R1+0x10], R9 ;  /* 0x0000100901007387 */ /* 0x000fe80000100800 */
[----:B------:R-:W-:Y:S04]  /*5400*/  STL [R1+0xc], R8 ;  /* 0x00000c0801007387 */ /* 0x000fe80000100800 */
[----:B------:R0:W-:Y:S04]  /*5410*/  STL [R1+0x8], R10 ;  /* 0x0000080a01007387 */ /* 0x0001e80000100800 */
[----:B------:R-:W-:Y:S04]  /*5420*/  STL [R1+0x4], R9 ;  /* 0x0000040901007387 */ /* 0x000fe80000100800 */
[----:B------:R1:W-:Y:S01]  /*5430*/  STL [R1], R8 ;  /* 0x0000000801007387 */ /* 0x0003e20000100800 */
[----:B0-----:R-:W-:-:S03]  /*5440*/  CS2R R10, SRZ ;  /* 0x00000000000a7805 */ /* 0x001fc6000001ff00 */
[----:B------:R0:W-:Y:S04]  /*5450*/  STL.64 [R1+0x130], R134 ;  /* 0x0001308601007387 */ /* 0x0001e80000100a00 */
[----:B------:R-:W-:Y:S01]  /*5460*/  STL.64 [R1+0x1b0], R242 ;  /* 0x0001b0f201007387 */ /* 0x000fe20000100a00 */
[----:B-1----:R-:W-:-:S03]  /*5470*/  CS2R R8, SRZ ;  /* 0x0000000000087805 */ /* 0x002fc6000001ff00 */
[----:B------:R-:W-:Y:S01]  /*5480*/  STL.64 [R1+0x128], R240 ;  /* 0x000128f001007387 */ /* 0x000fe20000100a00 */
[----:B0-----:R-:W-:Y:S02]  /*5490*/  IADD3 R134, P1, R145, R6, RZ ;  /* 0x0000000691867210 */ /* 0x001fe40007f3e0ff */
[-C--:B------:R-:W-:Y:S02]  /*54a0*/  LEA.HI.X.SX32 R145, R163, R7.reuse, 0x1, P4 ;  /* 0x00000007a3917211 */ /* 0x080fe400020f0eff */
[----:B------:R-:W-:-:S03]  /*54b0*/  LEA.HI.X.SX32 R135, R166, R7, 0x1, P1 ;  /* 0x00000007a6877211 */ /* 0x000fc600008f0eff */
[----:B------:R0:W-:Y:S04]  /*54c0*/  STL.64 [R1+0x1f0], R144 ;  /* 0x0001f09001007387 */ /* 0x0001e80000100a00 */
[----:B------:R-:W-:Y:S04]  /*54d0*/  STL.64 [R1+0x120], R238 ;  /* 0x000120ee01007387 */ /* 0x000fe80000100a00 */
[----:B------:R1:W-:Y:S01]  /*54e0*/  STL.64 [R1+0x1a8], R142 ;  /* 0x0001a88e01007387 */ /* 0x0003e20000100a00 */
[----:B0-----:R-:W-:-:S03]  /*54f0*/  IADD3 R144, P4, R162, R6, RZ ;  /* 0x00000006a2907210 */ /* 0x001fc60007f9e0ff */
[----:B------:R0:W-:Y:S01]  /*5500*/  STL.64 [R1+0x110], R134 ;  /* 0x0001108601007387 */ /* 0x0001e20000100a00 */
[----:B------:R-:W-:-:S03]  /*5510*/  LEA.HI.X.SX32 R145, R168, R7, 0x1, P4 ;  /* 0x00000007a8917211 */ /* 0x000fc600020f0eff */
[----:B------:R-:W-:Y:S01]  /*5520*/  STL.64 [R1+0x118], R236 ;  /* 0x000118ec01007387 */ /* 0x000fe20000100a00 */
[----:B-1----:R-:W-:-:S04]  /*5530*/  IADD3 R142, P2, R103, R6, RZ ;  /* 0x00000006678e7210 */ /* 0x002fc80007f5e0ff */
[-C--:B------:R-:W-:Y:S02]  /*5540*/  LEA.HI.X.SX32 R143, R167, R7.reuse, 0x1, P2 ;  /* 0x00000007a78f7211 */ /* 0x080fe400010f0eff */
[----:B0-----:R-:W-:Y:S01]  /*5550*/  IADD3 R134, P1, R165, R6, RZ ;  /* 0x00000006a5867210 */ /* 0x001fe20007f3e0ff */
[----:B------:R-:W-:Y:S01]  /*5560*/  CS2R R166, SRZ ;  /* 0x0000000000a67805 */ /* 0x000fe2000001ff00 */
[----:B------:R-:W-:Y:S01]  /*5570*/  CS2R R164, SRZ ;  /* 0x0000000000a47805 */ /* 0x000fe2000001ff00 */
[----:B------:R0:W-:Y:S01]  /*5580*/  STL.64 [R1+0x1a0], R142 ;  /* 0x0001a08e01007387 */ /* 0x0001e20000100a00 */
[----:B------:R-:W-:-:S03]  /*5590*/  LEA.HI.X.SX32 R135, R174, R7, 0x1, P1 ;  /* 0x00000007ae877211 */ /* 0x000fc600008f0eff */
[----:B------:R1:W-:Y:S04]  /*55a0*/  STL.64 [R1+0x108], R146 ;  /* 0x0001089201007387 */ /* 0x0003e80000100a00 */
[----:B------:R2:W-:Y:S01]  /*55b0*/  STL.64 [R1+0x100], R144 ;  /* 0x0001009001007387 */ /* 0x0005e20000100a00 */
[----:B0-----:R-:W-:-:S04]  /*55c0*/  IADD3 R142, P2, R104, R6, RZ ;  /* 0x00000006688e7210 */ /* 0x001fc80007f5e0ff */
[-C--:B------:R-:W-:Y:S02]  /*55d0*/  LEA.HI.X.SX32 R143, R170, R7.reuse, 0x1, P2 ;  /* 0x00000007aa8f7211 */ /* 0x080fe400010f0eff */
[CC--:B-1----:R-:W-:Y:S02]  /*55e0*/  IADD3 R146, P3, R105.reuse, R6.reuse, RZ ;  /* 0x0000000669927210 */ /* 0x0c2fe40007f7e0ff */
[-C--:B--2---:R-:W-:Y:S01]  /*55f0*/  IADD3 R144, P4, R106, R6.reuse, RZ ;  /* 0x000000066a907210 */ /* 0x084fe20007f9e0ff */
[----:B------:R0:W-:Y:S01]  /*5600*/  STL.64 [R1+0x210], R142 ;  /* 0x0002108e01007387 */ /* 0x0001e20000100a00 */
[-C--:B------:R-:W-:Y:S02]  /*5610*/  LEA.HI.X.SX32 R147, R104, R7.reuse, 0x1, P3 ;  /* 0x0000000768937211 */ /* 0x080fe400018f0eff */
[----:B------:R-:W-:Y:S02]  /*5620*/  LEA.HI.X.SX32 R145, R105, R7, 0x1, P4 ;  /* 0x0000000769917211 */ /* 0x000fe400020f0eff */
[----:B------:R-:W-:-:S03]  /*5630*/  IADD3 R102, P3, R171, R6, RZ ;  /* 0x00000006ab667210 */ /* 0x000fc60007f7e0ff */
[----:B------:R1:W-:Y:S01]  /*5640*/  STL.64 [R1+0x198], R144 ;  /* 0x0001989001007387 */ /* 0x0003e20000100a00 */
[-C--:B------:R-:W-:Y:S02]  /*5650*/  LEA.HI.X.SX32 R103, R177, R7.reuse, 0x1, P3 ;  /* 0x00000007b1677211 */ /* 0x080fe400018f0eff */
[-C--:B0-----:R-:W-:Y:S01]  /*5660*/  IADD3 R142, P2, R169, R6.reuse, RZ ;  /* 0x00000006a98e7210 */ /* 0x081fe20007f5e0ff */
[----:B------:R-:W-:Y:S03]  /*5670*/  STL.64 [R1+0x1e8], R146 ;  /* 0x0001e89201007387 */ /* 0x000fe60000100a00 */
[C---:B------:R-:W-:Y:S01]  /*5680*/  LEA.HI.X.SX32 R143, R107.reuse, R7, 0x1, P2 ;  /* 0x000000076b8f7211 */ /* 0x040fe200010f0eff */
[----:B------:R0:W-:Y:S01]  /*5690*/  STL.64 [R1+0xf8], R100 ;  /* 0x0000f86401007387 */ /* 0x0001e20000100a00 */
[----:B-1----:R-:W-:-:S03]  /*56a0*/  IADD3 R144, P4, R107, R6, RZ ;  /* 0x000000066b907210 */ /* 0x002fc60007f9e0ff */
[----:B------:R1:W-:Y:S01]  /*56b0*/  STL.64 [R1+0xf0], R134 ;  /* 0x0000f08601007387 */ /* 0x0003e20000100a00 */
[----:B------:R-:W-:-:S03]  /*56c0*/  LEA.HI.X.SX32 R145, R175, R7, 0x1, P4 ;  /* 0x00000007af917211 */ /* 0x000fc600020f0eff */
[----:B------:R2:W-:Y:S01]  /*56d0*/  STL.64 [R1+0xe8], R142 ;  /* 0x0000e88e01007387 */ /* 0x0005e20000100a00 */
[-C--:B------:R-:W-:Y:S02]  /*56e0*/  IADD3 R104, P4, R108, R6.reuse, RZ ;  /* 0x000000066c687210 */ /* 0x080fe40007f9e0ff */
[-C--:B0-----:R-:W-:Y:S01]  /*56f0*/  IADD3 R100, P0, R172, R6.reuse, RZ ;  /* 0x00000006ac647210 */ /* 0x081fe20007f1e0ff */
[----:B------:R-:W-:Y:S01]  /*5700*/  STL.64 [R1+0x190], R144 ;  /* 0x0001909001007387 */ /* 0x000fe20000100a00 */
[-C--:B------:R-:W-:Y:S02]  /*5710*/  LEA.HI.X.SX32 R105, R179, R7.reuse, 0x1, P4 ;  /* 0x00000007b3697211 */ /* 0x080fe400020f0eff */
[-C--:B------:R-:W-:Y:S01]  /*5720*/  LEA.HI.X.SX32 R101, R109, R7.reuse, 0x1, P0 ;  /* 0x000000076d657211 */ /* 0x080fe200000f0eff */
[----:B------:R0:W-:Y:S01]  /*5730*/  STL.64 [R1+0xe0], R102 ;  /* 0x0000e06601007387 */ /* 0x0001e20000100a00 */
[-C--:B-1----:R-:W-:Y:S02]  /*5740*/  IADD3 R134, P1, R173, R6.reuse, RZ ;  /* 0x00000006ad867210 */ /* 0x082fe40007f3e0ff */
[----:B--2---:R-:W-:Y:S01]  /*5750*/  IADD3 R142, P2, R109, R6, RZ ;  /* 0x000000066d8e7210 */ /* 0x004fe20007f5e0ff */
[----:B------:R1:W-:Y:S01]  /*5760*/  STL.64 [R1+0x1e0], R104 ;  /* 0x0001e06801007387 */ /* 0x0003e20000100a00 */
[----:B------:R-:W-:-:S02]  /*5770*/  LEA.HI.X.SX32 R135, R182, R7, 0x1, P1 ;  /* 0x00000007b6877211 */ /* 0x000fc400008f0eff */
[-C--:B------:R-:W-:Y:S01]  /*5780*/  LEA.HI.X.SX32 R143, R108, R7.reuse, 0x1, P2 ;  /* 0x000000076c8f7211 */ /* 0x080fe200010f0eff */
[----:B------:R2:W-:Y:S01]  /*5790*/  STL.64 [R1+0xd8], R100 ;  /* 0x0000d86401007387 */ /* 0x0005e20000100a00 */
[-C--:B------:R-:W-:Y:S02]  /*57a0*/  IADD3 R106, P2, R110, R6.reuse, RZ ;  /* 0x000000066e6a7210 */ /* 0x080fe40007f5e0ff */
[-C--:B------:R-:W-:Y:S01]  /*57b0*/  IADD3 R108, P1, R181, R6.reuse, RZ ;  /* 0x00000006b56c7210 */ /* 0x080fe20007f3e0ff */
[----:B------:R-:W-:Y:S01]  /*57c0*/  STL.64 [R1+0x188], R142 ;  /* 0x0001888e01007387 */ /* 0x000fe20000100a00 */
[-C--:B------:R-:W-:Y:S02]  /*57d0*/  LEA.HI.X.SX32 R107, R183, R7.reuse, 0x1, P2 ;  /* 0x00000007b76b7211 */ /* 0x080fe400010f0eff */
[-C--:B0-----:R-:W-:Y:S02]  /*57e0*/  IADD3 R102, P3, R176, R6.reuse, RZ ;  /* 0x00000006b0667210 */ /* 0x081fe40007f7e0ff */
[----:B-1----:R-:W-:Y:S01]  /*57f0*/  IADD3 R104, P4, R178, R6, RZ ;  /* 0x00000006b2687210 */ /* 0x002fe20007f9e0ff */
[----:B------:R0:W-:Y:S01]  /*5800*/  STL.64 [R1+0x180], R106 ;  /* 0x0001806a01007387 */ /* 0x0001e20000100a00 */
[----:B------:R-:W-:-:S02]  /*5810*/  LEA.HI.X.SX32 R103, R110, R7, 0x1, P3 ;  /* 0x000000076e677211 */ /* 0x000fc400018f0eff */
[-C--:B------:R-:W-:Y:S01]  /*5820*/  LEA.HI.X.SX32 R105, R184, R7.reuse, 0x1, P4 ;  /* 0x00000007b8697211 */ /* 0x080fe200020f0eff */
[----:B------:R-:W-:Y:S01]  /*5830*/  STL.64 [R1+0xd0], R134 ;  /* 0x0000d08601007387 */ /* 0x000fe20000100a00 */
[-C--:B--2---:R-:W-:Y:S02]  /*5840*/  IADD3 R100, P0, R180, R6.reuse, RZ ;  /* 0x00000006b4647210 */ /* 0x084fe40007f1e0ff */
[-C--:B------:R-:W-:Y:S01]  /*5850*/  LEA.HI.X.SX32 R109, R190, R7.reuse, 0x1, P1 ;  /* 0x00000007be6d7211 */ /* 0x080fe200008f0eff */
[----:B------:R1:W-:Y:S01]  /*5860*/  STL.64 [R1+0xc8], R102 ;  /* 0x0000c86601007387 */ /* 0x0003e20000100a00 */
[-C--:B------:R-:W-:Y:S02]  /*5870*/  LEA.HI.X.SX32 R101, R114, R7.reuse, 0x1, P0 ;  /* 0x0000000772657211 */ /* 0x080fe400000f0eff */
[----:B0-----:R-:W-:Y:S01]  /*5880*/  IADD3 R106, P2, R111, R6, RZ ;  /* 0x000000066f6a7210 */ /* 0x001fe20007f5e0ff */
[----:B------:R0:W-:Y:S03]  /*5890*/  STL.64 [R1+0xc0], R104 ;  /* 0x0000c06801007387 */ /* 0x0001e60000100a00 */
[----:B------:R-:W-:-:S02]  /*58a0*/  LEA.HI.X.SX32 R107, R185, R7, 0x1, P2 ;  /* 0x00000007b96b7211 */ /* 0x000fc400010f0eff */
[----:B------:R-:W-:Y:S01]  /*58b0*/  CS2R R184, SRZ ;  /* 0x0000000000b87805 */ /* 0x000fe2000001ff00 */
[-C--:B-1----:R-:W-:Y:S02]  /*58c0*/  IADD3 R102, P3, R112, R6.reuse, RZ ;  /* 0x0000000670667210 */ /* 0x082fe40007f7e0ff */
[----:B------:R1:W-:Y:S02]  /*58d0*/  STL.64 [R1+0x220], R106 ;  /* 0x0002206a01007387 */ /* 0x0003e40000100a00 */
[----:B------:R-:W-:Y:S02]  /*58e0*/  LEA.HI.X.SX32 R103, R111, R7, 0x1, P3 ;  /* 0x000000076f677211 */ /* 0x000fe400018f0eff */
[----:B0-----:R-:W-:-:S03]  /*58f0*/  IADD3 R104, P4, R113, R6, RZ ;  /* 0x0000000671687210 */ /* 0x001fc60007f9e0ff */
[----:B------:R0:W-:Y:S01]  /*5900*/  STL.64 [R1+0x208], R102 ;  /* 0x0002086601007387 */ /* 0x0001e20000100a00 */
[----:B------:R-:W-:Y:S02]  /*5910*/  LEA.HI.X.SX32 R105, R112, R7, 0x1, P4 ;  /* 0x0000000770697211 */ /* 0x000fe400020f0eff */
[----:B-1----:R-:W-:-:S03]  /*5920*/  IADD3 R106, P2, R114, R6, RZ ;  /* 0x00000006726a7210 */ /* 0x002fc60007f5e0ff */
[----:B------:R1:W-:Y:S01]  /*5930*/  STL.64 [R1+0x1d8], R104 ;  /* 0x0001d86801007387 */ /* 0x0003e20000100a00 */
[----:B------:R-:W-:Y:S02]  /*5940*/  LEA.HI.X.SX32 R107, R113, R7, 0x1, P2 ;  /* 0x00000007716b7211 */ /* 0x000fe400010f0eff */
[----:B0-----:R-:W-:-:S03]  /*5950*/  IADD3 R102, P3, R186, R6, RZ ;  /* 0x00000006ba667210 */ /* 0x001fc60007f7e0ff */
[----:B------:R0:W-:Y:S01]  /*5960*/  STL.64 [R1+0x178], R106 ;  /* 0x0001786a01007387 */ /* 0x0001e20000100a00 */
[----:B------:R-:W-:-:S03]  /*5970*/  LEA.HI.X.SX32 R103, R115, R7, 0x1, P3 ;  /* 0x0000000773677211 */ /* 0x000fc600018f0eff */
[----:B------:R2:W-:Y:S01]  /*5980*/  STL.64 [R1+0xb8], R100 ;  /* 0x0000b86401007387 */ /* 0x0005e20000100a00 */
[-C--:B-1----:R-:W-:Y:S02]  /*5990*/  IADD3 R104, P4, R187, R6.reuse, RZ ;  /* 0x00000006bb687210 */ /* 0x082fe40007f9e0ff */
[----:B------:R-:W-:Y:S01]  /*59a0*/  CS2R R186, SRZ ;  /* 0x0000000000ba7805 */ /* 0x000fe2000001ff00 */
[----:B------:R1:W-:Y:S01]  /*59b0*/  STL.64 [R1+0xb0], R108 ;  /* 0x0000b06c01007387 */ /* 0x0003e20000100a00 */
[----:B------:R-:W-:Y:S02]  /*59c0*/  LEA.HI.X.SX32 R105, R193, R7, 0x1, P4 ;  /* 0x00000007c1697211 */ /* 0x000fe400020f0eff */
[----:B0-----:R-:W-:-:S04]  /*59d0*/  IADD3 R106, P2, R115, R6, RZ ;  /* 0x00000006736a7210 */ /* 0x001fc80007f5e0ff */
[-C--:B------:R-:W-:Y:S02]  /*59e0*/  LEA.HI.X.SX32 R107, R191, R7.reuse, 0x1, P2 ;  /* 0x00000007bf6b7211 */ /* 0x080fe400010f0eff */
[-C--:B--2---:R-:W-:Y:S01]  /*59f0*/  IADD3 R100, P0, R188, R6.reuse, RZ ;  /* 0x00000006bc647210 */ /* 0x084fe20007f1e0ff */
[----:B------:R-:W-:Y:S01]  /*5a00*/  CS2R R190, SRZ ;  /* 0x0000000000be7805 */ /* 0x000fe2000001ff00 */
[-C--:B-1----:R-:W-:Y:S01]  /*5a10*/  IADD3 R108, P1, R189, R6.reuse, RZ ;  /* 0x00000006bd6c7210 */ /* 0x082fe20007f3e0ff */
[----:B------:R0:W-:Y:S01]  /*5a20*/  STL.64 [R1+0x170], R106 ;  /* 0x0001706a01007387 */ /* 0x0001e20000100a00 */
[-C--:B------:R-:W-:Y:S01]  /*5a30*/  LEA.HI.X.SX32 R101, R121, R7.reuse, 0x1, P0 ;  /* 0x0000000779657211 */ /* 0x080fe200000f0eff */
[----:B------:R-:W-:Y:S01]  /*5a40*/  CS2R R188, SRZ ;  /* 0x0000000000bc7805 */ /* 0x000fe2000001ff00 */
[----:B------:R-:W-:Y:S01]  /*5a50*/  LEA.HI.X.SX32 R109, R206, R7, 0x1, P1 ;  /* 0x00000007ce6d7211 */ /* 0x000fe200008f0eff */
[----:B------:R1:W-:Y:S04]  /*5a60*/  STL.64 [R1+0xa8], R102 ;  /* 0x0000a86601007387 */ /* 0x0003e80000100a00 */
[----:B------:R2:W-:Y:S01]  /*5a70*/  STL.64 [R1+0xa0], R104 ;  /* 0x0000a06801007387 */ /* 0x0005e20000100a00 */
[----:B0-----:R-:W-:-:S02]  /*5a80*/  IADD3 R106, P2, R120, R6, RZ ;  /* 0x00000006786a7210 */ /* 0x001fc40007f5e0ff */
[-C--:B-1----:R-:W-:Y:S02]  /*5a90*/  IADD3 R102, P3, R121, R6.reuse, RZ ;  /* 0x0000000679667210 */ /* 0x082fe40007f7e0ff */
[-C--:B------:R-:W-:Y:S02]  /*5aa0*/  LEA.HI.X.SX32 R107, R195, R7.reuse, 0x1, P2 ;  /* 0x00000007c36b7211 */ /* 0x080fe400010f0eff */
[-C--:B------:R-:W-:Y:S02]  /*5ab0*/  LEA.HI.X.SX32 R103, R120, R7.reuse, 0x1, P3 ;  /* 0x0000000778677211 */ /* 0x080fe400018f0eff */
[-C--:B--2---:R-:W-:Y:S01]  /*5ac0*/  IADD3 R104, P4, R192, R6.reuse, RZ ;  /* 0x00000006c0687210 */ /* 0x084fe20007f9e0ff */
[----:B------:R0:W-:Y:S01]  /*5ad0*/  STL.64 [R1+0x1d0], R106 ;  /* 0x0001d06a01007387 */ /* 0x0001e20000100a00 */
[----:B------:R-:W-:Y:S02]  /*5ae0*/  CS2R R192, SRZ ;  /* 0x0000000000c07805 */ /* 0x000fe4000001ff00 */
[----:B------:R-:W-:Y:S01]  /*5af0*/  LEA.HI.X.SX32 R105, R122, R7, 0x1, P4 ;  /* 0x000000077a697211 */ /* 0x000fe200020f0eff */
[----:B------:R1:W-:Y:S04]  /*5b00*/  STL.64 [R1+0x168], R102 ;  /* 0x0001686601007387 */ /* 0x0003e80000100a00 */
[----:B------:R2:W-:Y:S01]  /*5b10*/  STL.64 [R1+0x98], R100 ;  /* 0x0000986401007387 */ /* 0x0005e20000100a00 */
[----:B0-----:R-:W-:-:S03]  /*5b20*/  IADD3 R106, P2, R194, R6, RZ ;  /* 0x00000006c26a7210 */ /* 0x001fc60007f5e0ff */
[----:B------:R0:W-:Y:S01]  /*5b30*/  STL.64 [R1+0x90], R108 ;  /* 0x0000906c01007387 */ /* 0x0001e20000100a00 */
[----:B------:R-:W-:Y:S01]  /*5b40*/  CS2R R194, SRZ ;  /* 0x0000000000c27805 */ /* 0x000fe2000001ff00 */
[-C--:B-1----:R-:W-:Y:S02]  /*5b50*/  IADD3 R102, P3, R122, R6.reuse, RZ ;  /* 0x000000067a667210 */ /* 0x082fe40007f7e0ff */
[-C--:B------:R-:W-:Y:S02]  /*5b60*/  LEA.HI.X.SX32 R107, R208, R7.reuse, 0x1, P2 ;  /* 0x00000007d06b7211 */ /* 0x080fe400010f0eff */
[----:B------:R-:W-:Y:S02]  /*5b70*/  LEA.HI.X.SX32 R103, R207, R7, 0x1, P3 ;  /* 0x00000007cf677211 */ /* 0x000fe400018f0eff */
[----:B--2---:R-:W-:-:S03]  /*5b80*/  IADD3 R100, P0, R204, R6, RZ ;  /* 0x00000006cc647210 */ /* 0x004fc60007f1e0ff */
[----:B------:R1:W-:Y:S01]  /*5b90*/  STL.64 [R1+0x160], R102 ;  /* 0x0001606601007387 */ /* 0x0003e20000100a00 */
[----:B0-----:R-:W-:Y:S02]  /*5ba0*/  IADD3 R108, P1, R205, R6, RZ ;  /* 0x00000006cd6c7210 */ /* 0x001fe40007f3e0ff */
[-C--:B------:R-:W-:Y:S01]  /*5bb0*/  LEA.HI.X.SX32 R101, R125, R7.reuse, 0x1, P0 ;  /* 0x000000077d657211 */ /* 0x080fe200000f0eff */
[----:B------:R0:W-:Y:S01]  /*5bc0*/  STL.64 [R1+0x88], R104 ;  /* 0x0000886801007387 */ /* 0x0001e20000100a00 */
[----:B------:R-:W-:-:S03]  /*5bd0*/  LEA.HI.X.SX32 R109, R214, R7, 0x1, P1 ;  /* 0x00000007d66d7211 */ /* 0x000fc600008f0eff */
[----:B------:R2:W-:Y:S01]  /*5be0*/  STL.64 [R1+0x80], R106 ;  /* 0x0000806a01007387 */ /* 0x0005e20000100a00 */
[-C--:B-1----:R-:W-:Y:S02]  /*5bf0*/  IADD3 R102, P3, R123, R6.reuse, RZ ;  /* 0x000000067b667210 */ /* 0x082fe40007f7e0ff */
[-C--:B0-----:R-:W-:Y:S02]  /*5c00*/  IADD3 R104, P4, R124, R6.reuse, RZ ;  /* 0x000000067c687210 */ /* 0x081fe40007f9e0ff */
[-C--:B------:R-:W-:Y:S02]  /*5c10*/  LEA.HI.X.SX32 R103, R210, R7.reuse, 0x1, P3 ;  /* 0x00000007d2677211 */ /* 0x080fe400018f0eff */
[----:B--2---:R-:W-:Y:S02]  /*5c20*/  IADD3 R106, P2, R125, R6, RZ ;  /* 0x000000067d6a7210 */ /* 0x004fe40007f5e0ff */
[-C--:B------:R-:W-:Y:S01]  /*5c30*/  LEA.HI.X.SX32 R105, R123, R7.reuse, 0x1, P4 ;  /* 0x000000077b697211 */ /* 0x080fe200020f0eff */
[----:B------:R0:W-:Y:S01]  /*5c40*/  STL.64 [R1+0x200], R102 ;  /* 0x0002006601007387 */ /* 0x0001e20000100a00 */
[----:B------:R-:W-:-:S03]  /*5c50*/  LEA.HI.X.SX32 R107, R124, R7, 0x1, P2 ;  /* 0x000000077c6b7211 */ /* 0x000fc600010f0eff */
[----:B------:R1:W-:Y:S04]  /*5c60*/  STL.64 [R1+0x1c8], R104 ;  /* 0x0001c86801007387 */ /* 0x0003e80000100a00 */
[----:B------:R2:W-:Y:S01]  /*5c70*/  STL.64 [R1+0x158], R106 ;  /* 0x0001586a01007387 */ /* 0x0005e20000100a00 */
[----:B0-----:R-:W-:-:S03]  /*5c80*/  IADD3 R102, P3, R209, R6, RZ ;  /* 0x00000006d1667210 */ /* 0x001fc60007f7e0ff */
[----:B------:R0:W-:Y:S01]  /*5c90*/  STL.64 [R1+0x78], R100 ;  /* 0x0000786401007387 */ /* 0x0001e20000100a00 */
[----:B------:R-:W-:-:S03]  /*5ca0*/  LEA.HI.X.SX32 R103, R126, R7, 0x1, P3 ;  /* 0x000000077e677211 */ /* 0x000fc600018f0eff */
[----:B------:R3:W-:Y:S01]  /*5cb0*/  STL.64 [R1+0x70], R108 ;  /* 0x0000706c01007387 */ /* 0x0007e20000100a00 */
[-C--:B-1----:R-:W-:Y:S02]  /*5cc0*/  IADD3 R104, P4, R211, R6.reuse, RZ ;  /* 0x00000006d3687210 */ /* 0x082fe40007f9e0ff */
[-C--:B--2---:R-:W-:Y:S02]  /*5cd0*/  IADD3 R106, P2, R126, R6.reuse, RZ ;  /* 0x000000067e6a7210 */ /* 0x084fe40007f5e0ff */
[-C--:B------:R-:W-:Y:S02]  /*5ce0*/  LEA.HI.X.SX32 R105, R221, R7.reuse, 0x1, P4 ;  /* 0x00000007dd697211 */ /* 0x080fe400020f0eff */
[----:B------:R-:W-:Y:S02]  /*5cf0*/  LEA.HI.X.SX32 R107, R215, R7, 0x1, P2 ;  /* 0x00000007d76b7211 */ /* 0x000fe400010f0eff */
[----:B0-----:R-:W-:-:S03]  /*5d00*/  IADD3 R100, P0, R212, R6, RZ ;  /* 0x00000006d4647210 */ /* 0x001fc60007f1e0ff */
[----:B------:R0:W-:Y:S01]  /*5d10*/  STL.64 [R1+0x150], R106 ;  /* 0x0001506a01007387 */ /* 0x0001e20000100a00 */
[CC--:B------:R-:W-:Y:S02]  /*5d20*/  LEA.HI.X.SX32 R101, R132.reuse, R7.reuse, 0x1, P0 ;  /* 0x0000000784657211 */ /* 0x0c0fe400000f0eff */
[-C--:B---3--:R-:W-:Y:S01]  /*5d30*/  IADD3 R108, P1, R213, R6.reuse, RZ ;  /* 0x00000006d56c7210 */ /* 0x088fe20007f3e0ff */
[----:B------:R1:W-:Y:S03]  /*5d40*/  STL.64 [R1+0x68], R102 ;  /* 0x0000686601007387 */ /* 0x0003e60000100a00 */
[----:B------:R-:W-:Y:S01]  /*5d50*/  LEA.HI.X.SX32 R109, R223, R7, 0x1, P1 ;  /* 0x00000007df6d7211 */ /* 0x000fe200008f0eff */
[----:B------:R2:W-:Y:S01]  /*5d60*/  STL.64 [R1+0x60], R104 ;  /* 0x0000606801007387 */ /* 0x0005e20000100a00 */
[-C--:B0-----:R-:W-:Y:S02]  /*5d70*/  IADD3 R106, P2, R127, R6.reuse, RZ ;  /* 0x000000067f6a7210 */ /* 0x081fe40007f5e0ff */
[----:B-1----:R-:W-:-:S02]  /*5d80*/  IADD3 R102, P3, R132, R6, RZ ;  /* 0x0000000684667210 */ /* 0x002fc40007f7e0ff */
[-C--:B------:R-:W-:Y:S02]  /*5d90*/  LEA.HI.X.SX32 R107, R222, R7.reuse, 0x1, P2 ;  /* 0x00000007de6b7211 */ /* 0x080fe400010f0eff */
[-C--:B------:R-:W-:Y:S02]  /*5da0*/  LEA.HI.X.SX32 R103, R127, R7.reuse, 0x1, P3 ;  /* 0x000000077f677211 */ /* 0x080fe400018f0eff */
[-C--:B--2---:R-:W-:Y:S01]  /*5db0*/  IADD3 R104, P4, R220, R6.reuse, RZ ;  /* 0x00000006dc687210 */ /* 0x084fe20007f9e0ff */
[----:B------:R0:W-:Y:S03]  /*5dc0*/  STL.64 [R1+0x1c0], R106 ;  /* 0x0001c06a01007387 */ /* 0x0001e60000100a00 */
[C---:B------:R-:W-:Y:S01]  /*5dd0*/  LEA.HI.X.SX32 R105, R133.reuse, R7, 0x1, P4 ;  /* 0x0000000785697211 */ /* 0x040fe200020f0eff */
[----:B------:R1:W-:Y:S04]  /*5de0*/  STL.64 [R1+0x148], R102 ;  /* 0x0001486601007387 */ /* 0x0003e80000100a00 */
[----:B------:R2:W-:Y:S01]  /*5df0*/  STL.64 [R1+0x58], R100 ;  /* 0x0000586401007387 */ /* 0x0005e20000100a00 */
[----:B0-----:R-:W-:-:S03]  /*5e00*/  IADD3 R106, P2, R133, R6, RZ ;  /* 0x00000006856a7210 */ /* 0x001fc60007f5e0ff */
[----:B------:R0:W-:Y:S01]  /*5e10*/  STL.64 [R1+0x50], R108 ;  /* 0x0000506c01007387 */ /* 0x0001e20000100a00 */
[-C--:B-1----:R-:W-:Y:S02]  /*5e20*/  IADD3 R102, P3, R140, R6.reuse, RZ ;  /* 0x000000068c667210 */ /* 0x082fe40007f7e0ff */
[-C--:B------:R-:W-:Y:S02]  /*5e30*/  LEA.HI.X.SX32 R107, R226, R7.reuse, 0x1, P2 ;  /* 0x00000007e26b7211 */ /* 0x080fe400010f0eff */
[CC--:B--2---:R-:W-:Y:S02]  /*5e40*/  LEA R100, P0, R95.reuse, R6.reuse, 0x2 ;  /* 0x000000065f647211 */ /* 0x0c4fe400078010ff */
[CC--:B------:R-:W-:Y:S01]  /*5e50*/  LEA.HI.X.SX32 R103, R95.reuse, R7.reuse, 0x1, P3 ;  /* 0x000000075f677211 */ /* 0x0c0fe200018f0eff */
[----:B------:R1:W-:Y:S01]  /*5e60*/  STL.64 [R1+0x140], R106 ;  /* 0x0001406a01007387 */ /* 0x0003e20000100a00 */
[-C--:B------:R-:W-:Y:S02]  /*5e70*/  LEA.HI.X.SX32 R101, R140, R7.reuse, 0x1, P0 ;  /* 0x000000078c657211 */ /* 0x080fe400000f0eff */
[CC--:B0-----:R-:W-:Y:S01]  /*5e80*/  LEA R108, P1, R95.reuse, R6.reuse, 0x3 ;  /* 0x000000065f6c7211 */ /* 0x0c1fe200078218ff */
[----:B------:R0:W-:Y:S03]  /*5e90*/  STL.64 [R1+0x48], R104 ;  /* 0x0000486801007387 */ /* 0x0001e60000100a00 */
[----:B------:R-:W-:Y:S01]  /*5ea0*/  LEA.HI.X.SX32 R109, R234, R7, 0x1, P1 ;  /* 0x00000007ea6d7211 */ /* 0x000fe200008f0eff */
[----:B------:R2:W-:Y:S01]  /*5eb0*/  STL.64 [R1+0x230], R102 ;  /* 0x0002306601007387 */ /* 0x0005e20000100a00 */
[----:B-1----:R-:W-:-:S03]  /*5ec0*/  LEA R106, P2, R95, R6, 0x4 ;  /* 0x000000065f6a7211 */ /* 0x002fc600078420ff */
[----:B------:R1:W-:Y:S01]  /*5ed0*/  STL.64 [R1+0x228], R100 ;  /* 0x0002286401007387 */ /* 0x0003e20000100a00 */
[----:B0-----:R-:W-:-:S03]  /*5ee0*/  LEA R104, P4, R95, R6, 0x5 ;  /* 0x000000065f687211 */ /* 0x001fc600078828ff */
[----:B------:R-:W-:Y:S01]  /*5ef0*/  STL.64 [R1+0x218], R108 ;  /* 0x0002186c01007387 */ /* 0x000fe20000100a00 */
[-C--:B------:R-:W-:Y:S02]  /*5f00*/  LEA.HI.X.SX32 R107, R233, R7.reuse, 0x1, P2 ;  /* 0x00000007e96b7211 */ /* 0x080fe400010f0eff */
[-C--:B--2---:R-:W-:Y:S02]  /*5f10*/  LEA R102, P3, R95, R6.reuse, 0x6 ;  /* 0x000000065f667211 */ /* 0x084fe400078630ff */
[-C--:B------:R-:W-:Y:S01]  /*5f20*/  LEA.HI.X.SX32 R105, R232, R7.reuse, 0x1, P4 ;  /* 0x00000007e8697211 */ /* 0x080fe200020f0eff */
[----:B------:R-:W-:Y:S01]  /*5f30*/  STL.64 [R1+0x1f8], R106 ;  /* 0x0001f86a01007387 */ /* 0x000fe20000100a00 */
[----:B------:R-:W-:Y:S02]  /*5f40*/  LEA.HI.X.SX32 R103, R229, R7, 0x1, P3 ;  /* 0x00000007e5677211 */ /* 0x000fe400018f0eff */
[----:B-1----:R-:W-:Y:S01]  /*5f50*/  IADD3 R100, P0, R227, R6, RZ ;  /* 0x00000006e3647210 */ /* 0x002fe20007f1e0ff */
[----:B------:R-:W-:Y:S01]  /*5f60*/  STL.64 [R1+0x1b8], R104 ;  /* 0x0001b86801007387 */ /* 0x000fe20000100a00 */
[----:B------:R-:W-:-:S02]  /*5f70*/  LOP3.LUT R95, R201, 0x10, RZ, 0x3c, !PT ;  /* 0x00000010c95f7812 */ /* 0x000fc400078e3cff */
[----:B------:R-:W-:Y:S01]  /*5f80*/  LEA.HI.X.SX32 R101, R228, R7, 0x1, P0 ;  /* 0x00000007e4657211 */ /* 0x000fe200000f0eff */
[----:B------:R-:W-:Y:S01]  /*5f90*/  STL.64 [R1+0x138], R102 ;  /* 0x0001386601007387 */ /* 0x000fe20000100a00 */
[C---:B------:R-:W-:Y:S02]  /*5fa0*/  LOP3.LUT R95, R201.reuse, 0x40, RZ, 0x3c, !PT ;  /* 0x00000040c95f7812 */ /* 0x040fe400078e3cff */
[----:B------:R-:W-:Y:S01]  /*5fb0*/  LOP3.LUT R95, R201, 0x70, RZ, 0x3c, !PT ;  /* 0x00000070c95f7812 */ /* 0x000fe200078e3cff */
[----:B------:R0:W-:Y:S01]  /*5fc0*/  STL.64 [R1+0x40], R100 ;  /* 0x0000406401007387 */ /* 0x0001e20000100a00 */
[----:B------:R-:W-:Y:S02]  /*5fd0*/  LOP3.LUT R95, R0, 0x40, RZ, 0x3c, !PT ;  /* 0x00000040005f7812 */ /* 0x000fe400078e3cff */
[----:B------:R-:W-:Y:S02]  /*5fe0*/  LOP3.LUT R95, R197, 0x40, RZ, 0x3c, !PT ;  /* 0x00000040c55f7812 */ /* 0x000fe400078e3cff */
[----:B------:R-:W-:-:S02]  /*5ff0*/  LOP3.LUT R95, R219, 0x40, RZ, 0x3c, !PT ;  /* 0x00000040db5f7812 */ /* 0x000fc400078e3cff */
[C---:B0-----:R-:W-:Y:S02]  /*6000*/  LOP3.LUT R101, R201.reuse, 0x20, RZ, 0x3c, !PT ;  /* 0x00000020c9657812 */ /* 0x041fe400078e3cff */
[C---:B------:R-:W-:Y:S02]  /*6010*/  LOP3.LUT R100, R201.reuse, 0x30, RZ, 0x3c, !PT ;  /* 0x00000030c9647812 */ /* 0x040fe400078e3cff */
[C---:B------:R-:W-:Y:S02]  /*6020*/  LOP3.LUT R101, R201.reuse, 0x50, RZ, 0x3c, !PT ;  /* 0x00000050c9657812 */ /* 0x040fe400078e3cff */
[----:B------:R-:W-:Y:S02]  /*6030*/  LOP3.LUT R100, R201, 0x60, RZ, 0x3c, !PT ;  /* 0x00000060c9647812 */ /* 0x000fe400078e3cff */
[----:B------:R-:W-:Y:S02]  /*6040*/  LOP3.LUT R101, R4, 0x40, RZ, 0x3c, !PT ;  /* 0x0000004004657812 */ /* 0x000fe400078e3cff */
[----:B------:R-:W-:-:S02]  /*6050*/  LOP3.LUT R100, R0, 0x20, RZ, 0x3c, !PT ;  /* 0x0000002000647812 */ /* 0x000fc400078e3cff */
[----:B------:R-:W-:Y:S02]  /*6060*/  LOP3.LUT R101, R0, 0x60, RZ, 0x3c, !PT ;  /* 0x0000006000657812 */ /* 0x000fe400078e3cff */
[C---:B------:R-:W-:Y:S02]  /*6070*/  LOP3.LUT R100, R197.reuse, 0x20, RZ, 0x3c, !PT ;  /* 0x00000020c5647812 */ /* 0x040fe400078e3cff */
[----:B------:R-:W-:Y:S02]  /*6080*/  LOP3.LUT R101, R197, 0x60, RZ, 0x3c, !PT ;  /* 0x00000060c5657812 */ /* 0x000fe400078e3cff */
[----:B------:R-:W-:Y:S02]  /*6090*/  LOP3.LUT R100, R218, 0x40, RZ, 0x3c, !PT ;  /* 0x00000040da647812 */ /* 0x000fe400078e3cff */
.L_x_35:
[----:B------:R-:W2:Y:S04]  /*60a0*/  LDL.64 R120, [R1+0x230] ;  /* 0x0002300001787983 */ /* 0x000ea80000100a00 */
[----:B------:R-:W3:Y:S04]  /*60b0*/  LDL.64 R124, [R1+0x210] ;  /* 0x00021000017c7983 */ /* 0x000ee80000100a00 */
[----:B------:R-:W4:Y:S04]  /*60c0*/  LDL.64 R144, [R1+0x1f8] ;  /* 0x0001f80001907983 */ /* 0x000f280000100a00 */
[----:B-----5:R-:W5:Y:S04]  /*60d0*/  LDL.64 R102, [R1+0x220] ;  /* 0x0002200001667983 */ /* 0x020f680000100a00 */
[----:B------:R-:W4:Y:S04]  /*60e0*/  LDL.64 R110, [R1+0x1f0] ;  /* 0x0001f000016e7983 */ /* 0x000f280000100a00 */
        /* <DEDUP_REMOVED lines=11> */
[----:B------:R-:W4:Y:S01]  /*61a0*/  LDL.64 R142, [R1+0x1b8] ;  /* 0x0001b800018e7983 */ /* 0x000f220000100a00 */
[----:B------:R-:W-:-:S03]  /*61b0*/  IMAD.WIDE R100, R3, 0x2, R6 ;  /* 0x0000000203647825 */ /* 0x000fc600078e0206 */
[----:B------:R-:W4:Y:S04]  /*61c0*/  LDL.64 R146, [R1+0x1c0] ;  /* 0x0001c00001927983 */ /* 0x000f280000100a00 */
[----:B------:R-:W4:Y:S04]  /*61d0*/  LDL.64 R162, [R1+0x178] ;  /* 0x0001780001a27983 */ /* 0x000f280000100a00 */
[----:B------:R3:W4:Y:S04]  /*61e0*/  LDG.E.U16 R95, [R100.64] ;  /* 0x00000006645f7981 */ /* 0x000728000c1e1500 */
        /* <DEDUP_REMOVED lines=19> */
[----:B--2---:R-:W-:-:S03]  /*6320*/  IMAD.WIDE R126, R3, 0x2, R120 ;  /* 0x00000002037e7825 */ /* 0x004fc600078e0278 */
[----:B------:R-:W2:Y:S01]  /*6330*/  LDL.64 R120, [R1+0x1e0] ;  /* 0x0001e00001787983 */ /* 0x000ea20000100a00 */
[----:B---3--:R-:W-:-:S03]  /*6340*/  IMAD.WIDE R100, R3, 0x2, R124 ;  /* 0x0000000203647825 */ /* 0x008fc600078e027c */
[----:B------:R0:W3:Y:S04]  /*6350*/  LDG.E.U16 R126, [R126.64] ;  /* 0x000000067e7e7981 */ /* 0x0000e8000c1e1500 */
[----:B------:R1:W3:Y:S01]  /*6360*/  LDG.E.U16 R125, [R100.64] ;  /* 0x00000006647d7981 */ /* 0x0002e2000c1e1500 */
[----:B-----5:R-:W-:-:S04]  /*6370*/  IMAD.WIDE R102, R3, 0x2, R102 ;  /* 0x0000000203667825 */ /* 0x020fc800078e0266 */
[C---:B----4-:R-:W-:Y:S02]  /*6380*/  IMAD.WIDE R110, R3.reuse, 0x2, R110 ;  /* 0x00000002036e7825 */ /* 0x050fe400078e026e */
[----:B------:R4:W4:Y:S02]  /*6390*/  LDG.E.U16 R102, [R102.64] ;  /* 0x0000000666667981 */ /* 0x000924000c1e1500 */
[C---:B-1----:R-:W-:Y:S02]  /*63a0*/  IMAD.WIDE R100, R3.reuse, 0x2, R144 ;  /* 0x0000000203647825 */ /* 0x042fe400078e0290 */
[----:B------:R-:W3:Y:S02]  /*63b0*/  LDL.64 R144, [R1+0x180] ;  /* 0x0001800001907983 */ /* 0x000ee40000100a00 */
[C---:B------:R-:W-:Y:S02]  /*63c0*/  IMAD.WIDE R132, R3.reuse, 0x2, R132 ;  /* 0x0000000203847825 */ /* 0x040fe400078e0284 */
[----:B------:R1:W4:Y:S02]  /*63d0*/  LDG.E.U16 R101, [R100.64] ;  /* 0x0000000664657981 */ /* 0x000324000c1e1500 */
[----:B------:R-:W-:-:S02]  /*63e0*/  IMAD.WIDE R122, R3, 0x2, R122 ;  /* 0x00000002037a7825 */ /* 0x000fc400078e027a */
[----:B----4-:R4:W4:Y:S02]  /*63f0*/  LDG.E.U16 R103, [R110.64] ;  /* 0x000000066e677981 */ /* 0x010924000c1e1500 */
[C---:B------:R-:W-:Y:S02]  /*6400*/  IMAD.WIDE R112, R3.reuse, 0x2, R112 ;  /* 0x0000000203707825 */ /* 0x040fe400078e0270 */
[----:B------:R0:W4:Y:S02]  /*6410*/  LDG.E.U16 R140, [R132.64] ;  /* 0x00000006848c7981 */ /* 0x000124000c1e1500 */
[C---:B------:R-:W-:Y:S02]  /*6420*/  IMAD.WIDE R108, R3.reuse, 0x2, R108 ;  /* 0x00000002036c7825 */ /* 0x040fe400078e026c */
[----:B------:R1:W4:Y:S02]  /*6430*/  LDG.E.U16 R124, [R122.64] ;  /* 0x000000067a7c7981 */ /* 0x000324000c1e1500 */
[----:B----4-:R-:W-:-:S02]  /*6440*/  IMAD.WIDE R110, R3, 0x2, R160 ;  /* 0x00000002036e7825 */ /* 0x010fc400078e02a0 */
[----:B------:R-:W4:Y:S02]  /*6450*/  LDL.64 R160, [R1+0x160] ;  /* 0x0001600001a07983 */ /* 0x000f240000100a00 */
[C---:B0-----:R-:W-:Y:S02]  /*6460*/  IMAD.WIDE R132, R3.reuse, 0x2, R174 ;  /* 0x0000000203847825 */ /* 0x041fe400078e02ae */
[----:B------:R-:W4:Y:S02]  /*6470*/  LDL.64 R174, [R1+0x148] ;  /* 0x0001480001ae7983 */ /* 0x000f240000100a00 */
[C---:B-1----:R-:W-:Y:S02]  /*6480*/  IMAD.WIDE R122, R3.reuse, 0x2, R180 ;  /* 0x00000002037a7825 */ /* 0x042fe400078e02b4 */
[----:B------:R0:W4:Y:S04]  /*6490*/  LDG.E.U16 R113, [R112.64] ;  /* 0x0000000670717981 */ /* 0x000128000c1e1500 */
[----:B------:R1:W4:Y:S01]  /*64a0*/  LDG.E.U16 R108, [R108.64] ;  /* 0x000000066c6c7981 */ /* 0x000322000c1e1500 */
[----:B------:R-:W-:-:S03]  /*64b0*/  IMAD.WIDE R104, R3, 0x2, R104 ;  /* 0x0000000203687825 */ /* 0x000fc600078e0268 */
[----:B------:R-:W4:Y:S04]  /*64c0*/  LDL.64 R180, [R1+0x120] ;  /* 0x0001200001b47983 */ /* 0x000f280000100a00 */
[----:B0-----:R0:W4:Y:S04]  /*64d0*/  LDG.E.U16 R112, [R110.64] ;  /* 0x000000066e707981 */ /* 0x001128000c1e1500 */
[----:B-1----:R1:W4:Y:S01]  /*64e0*/  LDG.E.U16 R109, [R122.64] ;  /* 0x000000067a6d7981 */ /* 0x002322000c1e1500 */
[----:B------:R-:W-:-:S03]  /*64f0*/  IMAD.WIDE R142, R3, 0x2, R142 ;  /* 0x00000002038e7825 */ /* 0x000fc600078e028e */
[----:B------:R1:W4:Y:S01]  /*6500*/  LDG.E.U16 R141, [R104.64] ;  /* 0x00000006688d7981 */ /* 0x000322000c1e1500 */
[----:B0-----:R-:W-:-:S03]  /*6510*/  IMAD.WIDE R110, R3, 0x2, R178 ;  /* 0x00000002036e7825 */ /* 0x001fc600078e02b2 */
[----:B------:R-:W4:Y:S01]  /*6520*/  LDL.64 R178, [R1+0x140] ;  /* 0x0001400001b27983 */ /* 0x000f220000100a00 */
[----:B-1----:R-:W-:-:S03]  /*6530*/  IMAD.WIDE R122, R3, 0x2, R176 ;  /* 0x00000002037a7825 */ /* 0x002fc600078e02b0 */
[----:B------:R-:W4:Y:S01]  /*6540*/  LDL.64 R176, [R1+0x138] ;  /* 0x0001380001b07983 */ /* 0x000f220000100a00 */
[----:B------:R-:W-:-:S03]  /*6550*/  IMAD.WIDE R104, R3, 0x2, R114 ;  /* 0x0000000203687825 */ /* 0x000fc600078e0272 */
[----:B------:R0:W4:Y:S04]  /*6560*/  LDG.E.U16 R100, [R142.64] ;  /* 0x000000068e647981 */ /* 0x000128000c1e1500 */
[----:B------:R1:W4:Y:S01]  /*6570*/  LDG.E.U16 R115, [R104.64] ;  /* 0x0000000668737981 */ /* 0x000322000c1e1500 */
[----:B------:R-:W-:-:S03]  /*6580*/  IMAD.WIDE R134, R3, 0x2, R134 ;  /* 0x0000000203867825 */ /* 0x000fc600078e0286 */
[----:B------:R1:W4:Y:S01]  /*6590*/  LDG.E.U16 R114, [R132.64] ;  /* 0x0000000684727981 */ /* 0x000322000c1e1500 */
[----:B0-----:R-:W-:-:S03]  /*65a0*/  IMAD.WIDE R142, R3, 0x2, R162 ;  /* 0x00000002038e7825 */ /* 0x001fc600078e02a2 */
[----:B------:R-:W4:Y:S01]  /*65b0*/  LDL.64 R162, [R1+0x130] ;  /* 0x0001300001a27983 */ /* 0x000f220000100a00 */
[----:B-1----:R-:W-:-:S03]  /*65c0*/  IMAD.WIDE R104, R3, 0x2, R146 ;  /* 0x0000000203687825 */ /* 0x002fc600078e0292 */
[----:B------:R-:W4:Y:S01]  /*65d0*/  LDL.64 R146, [R1+0x158] ;  /* 0x0001580001927983 */ /* 0x000f220000100a00 */
[----:B------:R-:W-:-:S03]  /*65e0*/  IMAD.WIDE R132, R3, 0x2, R168 ;  /* 0x0000000203847825 */ /* 0x000fc600078e02a8 */
[----:B------:R-:W4:Y:S04]  /*65f0*/  LDL.64 R168, [R1+0x118] ;  /* 0x0001180001a87983 */ /* 0x000f280000100a00 */
[----:B------:R0:W4:Y:S01]  /*6600*/  LDG.E.U16 R127, [R132.64] ;  /* 0x00000006847f7981 */ /* 0x000122000c1e1500 */
[----:B------:R-:W-:-:S03]  /*6610*/  IMAD.WIDE R106, R3, 0x2, R106 ;  /* 0x00000002036a7825 */ /* 0x000fc600078e026a */
[----:B------:R1:W4:Y:S04]  /*6620*/  LDG.E.U16 R105, [R104.64] ;  /* 0x0000000668697981 */ /* 0x000328000c1e1500 */
[----:B------:R1:W4:Y:S01]  /*6630*/  LDG.E.U16 R106, [R106.64] ;  /* 0x000000066a6a7981 */ /* 0x000322000c1e1500 */
[----:B0-----:R-:W-:-:S03]  /*6640*/  IMAD.WIDE R132, R3, 0x2, R170 ;  /* 0x0000000203847825 */ /* 0x001fc600078e02aa */
[----:B------:R-:W4:Y:S04]  /*6650*/  LDL.64 R170, [R1+0x100] ;  /* 0x0001000001aa7983 */ /* 0x000f280000100a00 */
[----:B------:R0:W4:Y:S04]  /*6660*/  LDG.E.U16 R132, [R132.64] ;  /* 0x0000000684847981 */ /* 0x000128000c1e1500 */
[----:B-1----:R1:W4:Y:S04]  /*6670*/  LDG.E.U16 R107, [R142.64] ;  /* 0x000000068e6b7981 */ /* 0x002328000c1e1500 */
[----:B------:R0:W4:Y:S01]  /*6680*/  LDG.E.U16 R123, [R122.64] ;  /* 0x000000067a7b7981 */ /* 0x000122000c1e1500 */
[----:B--2---:R-:W-:-:S06]  /*6690*/  IMAD.WIDE R120, R3, 0x2, R120 ;  /* 0x0000000203787825 */ /* 0x004fcc00078e0278 */
[----:B------:R2:W5:Y:S04]  /*66a0*/  LDG.E.U16 R121, [R120.64] ;  /* 0x0000000678797981 */ /* 0x000568000c1e1500 */
[----:B--2---:R2:W5:Y:S01]  /*66b0*/  LDG.E.U16 R120, [R134.64] ;  /* 0x0000000686787981 */ /* 0x004562000c1e1500 */
[----:B---3--:R-:W-:-:S05]  /*66c0*/  IMAD.WIDE R144, R3, 0x2, R144 ;  /* 0x0000000203907825 */ /* 0x008fca00078e0290 */
[----:B------:R3:W5:Y:S04]  /*66d0*/  LDG.E.U16 R104, [R144.64] ;  /* 0x0000000690687981 */ /* 0x000768000c1e1500 */
[----:B--2---:R2:W5:Y:S02]  /*66e0*/  LDG.E.U16 R135, [R110.64] ;  /* 0x000000066e877981 */ /* 0x004564000c1e1500 */
[C---:B--2---:R-:W-:Y:S02]  /*66f0*/  IMAD.WIDE R110, R3.reuse, 0x2, R172 ;  /* 0x00000002036e7825 */ /* 0x044fe400078e02ac */
[----:B------:R-:W2:Y:S02]  /*6700*/  LDL.64 R172, [R1+0x108] ;  /* 0x0001080001ac7983 */ /* 0x000ea40000100a00 */
[----:B---3--:R-:W-:-:S02]  /*6710*/  IMAD.WIDE R144, R3, 0x2, R182 ;  /* 0x0000000203907825 */ /* 0x008fc400078e02b6 */
[----:B------:R-:W3:Y:S02]  /*6720*/  LDL.64 R182, [R1+0xe0] ;  /* 0x0000e00001b67983 */ /* 0x000ee40000100a00 */
[C---:B----4-:R-:W-:Y:S02]  /*6730*/  IMAD.WIDE R160, R3.reuse, 0x2, R160 ;  /* 0x0000000203a07825 */ /* 0x050fe400078e02a0 */
[----:B------:R4:W3:Y:S02]  /*6740*/  LDG.E.U16 R111, [R110.64] ;  /* 0x000000066e6f7981 */ /* 0x0008e4000c1e1500 */
[C---:B-1----:R-:W-:Y:S02]  /*6750*/  IMAD.WIDE R142, R3.reuse, 0x2, R174 ;  /* 0x00000002038e7825 */ /* 0x042fe400078e02ae */
[----:B0-----:R0:W3:Y:S04]  /*6760*/  LDG.E.U16 R133, [R160.64] ;  /* 0x00000006a0857981 */ /* 0x0010e8000c1e1500 */
[----:B------:R-:W5:Y:S04]  /*6770*/  LDL.64 R174, [R1+0xe8] ;  /* 0x0000e80001ae7983 */ /* 0x000f680000100a00 */
[----:B----4-:R1:W4:Y:S04]  /*6780*/  LDG.E.U16 R110, [R142.64] ;  /* 0x000000068e6e7981 */ /* 0x010328000c1e1500 */
[----:B------:R1:W4:Y:S01]  /*6790*/  LDG.E.U16 R122, [R144.64] ;  /* 0x00000006907a7981 */ /* 0x000322000c1e1500 */
[----:B0-----:R-:W-:-:S03]  /*67a0*/  IMAD.WIDE R160, R3, 0x2, R178 ;  /* 0x0000000203a07825 */ /* 0x001fc600078e02b2 */
[----:B------:R-:W4:Y:S01]  /*67b0*/  LDL.64 R178, [R1+0xd8] ;  /* 0x0000d80001b27983 */ /* 0x000f220000100a00 */
[----:B-1----:R-:W-:-:S03]  /*67c0*/  IMAD.WIDE R142, R3, 0x2, R176 ;  /* 0x00000002038e7825 */ /* 0x002fc600078e02b0 */
[----:B------:R0:W4:Y:S04]  /*67d0*/  LDG.E.U16 R160, [R160.64] ;  /* 0x00000006a0a07981 */ /* 0x000128000c1e1500 */
[----:B------:R-:W4:Y:S04]  /*67e0*/  LDL.64 R176, [R1+0xb8] ;  /* 0x0000b80001b07983 */ /* 0x000f280000100a00 */
[----:B0-----:R0:W4:Y:S02]  /*67f0*/  LDG.E.U16 R161, [R142.64] ;  /* 0x000000068ea17981 */ /* 0x001124000c1e1500 */
[----:B0-----:R-:W-:-:S02]  /*6800*/  IMAD.WIDE R142, R3, 0x2, R208 ;  /* 0x00000002038e7825 */ /* 0x001fc400078e02d0 */
[----:B------:R-:W4:Y:S02]  /*6810*/  LDL.64 R208, [R1+0xb0] ;  /* 0x0000b00001d07983 */ /* 0x000f240000100a00 */
[----:B------:R-:W-:-:S04]  /*6820*/  IMAD.WIDE R146, R3, 0x2, R146 ;  /* 0x0000000203927825 */ /* 0x000fc800078e0292 */
[C---:B------:R-:W-:Y:S01]  /*6830*/  IMAD.WIDE R144, R3.reuse, 0x2, R162 ;  /* 0x0000000203907825 */ /* 0x040fe200078e02a2 */
[----:B------:R0:W4:Y:S04]  /*6840*/  LDG.E.U16 R134, [R146.64] ;  /* 0x0000000692867981 */ /* 0x000128000c1e1500 */
[----:B------:R1:W4:Y:S04]  /*6850*/  LDG.E.U16 R162, [R144.64] ;  /* 0x0000000690a27981 */ /* 0x000328000c1e1500 */
[----:B------:R1:W4:Y:S01]  /*6860*/  LDG.E.U16 R163, [R142.64] ;  /* 0x000000068ea37981 */ /* 0x000322000c1e1500 */
[----:B0-----:R-:W-:-:S04]  /*6870*/  IMAD.WIDE R146, R3, 0x2, R168 ;  /* 0x0000000203927825 */ /* 0x001fc800078e02a8 */
[C---:B-1----:R-:W-:Y:S01]  /*6880*/  IMAD.WIDE R144, R3.reuse, 0x2, R180 ;  /* 0x0000000203907825 */ /* 0x042fe200078e02b4 */
[----:B------:R0:W4:Y:S03]  /*6890*/  LDG.E.U16 R169, [R146.64] ;  /* 0x0000000692a97981 */ /* 0x000126000c1e1500 */
[C---:B------:R-:W-:Y:S01]  /*68a0*/  IMAD.WIDE R142, R3.reuse, 0x2, R210 ;  /* 0x00000002038e7825 */ /* 0x040fe200078e02d2 */
[----:B------:R-:W4:Y:S04]  /*68b0*/  LDL.64 R180, [R1+0x70] ;  /* 0x0000700001b47983 */ /* 0x000f280000100a00 */
[----:B------:R2:W4:Y:S01]  /*68c0*/  LDG.E.U16 R168, [R144.64] ;  /* 0x0000000690a87981 */ /* 0x000522000c1e1500 */
[----:B0-----:R-:W-:-:S03]  /*68d0*/  IMAD.WIDE R146, R3, 0x2, R170 ;  /* 0x0000000203927825 */ /* 0x001fc600078e02aa */
[----:B------:R0:W4:Y:S04]  /*68e0*/  LDG.E.U16 R170, [R142.64] ;  /* 0x000000068eaa7981 */ /* 0x000128000c1e1500 */
[----:B------:R-:W4:Y:S01]  /*68f0*/  LDL.64 R210, [R1+0x58] ;  /* 0x0000580001d27983 */ /* 0x000f220000100a00 */
[----:B0-----:R-:W-:-:S03]  /*6900*/  IMAD.WIDE R142, R3, 0x2, R206 ;  /* 0x00000002038e7825 */ /* 0x001fc600078e02ce */
[----:B------:R-:W4:Y:S01]  /*6910*/  LDL.64 R206, [R1+0x60] ;  /* 0x0000600001ce7983 */ /* 0x000f220000100a00 */
[----:B--2---:R-:W-:-:S03]  /*6920*/  IMAD.WIDE R144, R3, 0x2, R172 ;  /* 0x0000000203907825 */ /* 0x004fc600078e02ac */
[----:B------:R3:W2:Y:S04]  /*6930*/  LDG.E.U16 R173, [R142.64] ;  /* 0x000000068ead7981 */ /* 0x0006a8000c1e1500 */
[----:B------:R0:W2:Y:S04]  /*6940*/  LDG.E.U16 R171, [R144.64] ;  /* 0x0000000690ab7981 */ /* 0x0000a8000c1e1500 */
[----:B------:R5:W2:Y:S01]  /*6950*/  LDG.E.U16 R172, [R146.64] ;  /* 0x0000000692ac7981 */ /* 0x000aa2000c1e1500 */
[----:B---3--:R-:W-:-:S03]  /*6960*/  IMAD.WIDE R142, R3, 0x2, R182 ;  /* 0x00000002038e7825 */ /* 0x008fc600078e02b6 */
[----:B------:R-:W3:Y:S01]  /*6970*/  LDL.64 R182, [R1+0x68] ;  /* 0x0000680001b67983 */ /* 0x000ee20000100a00 */
[----:B0-----:R-:W-:-:S03]  /*6980*/  IMAD.WIDE R144, R3, 0x2, R204 ;  /* 0x0000000203907825 */ /* 0x001fc600078e02cc */
[----:B------:R-:W2:Y:S01]  /*6990*/  LDL.64 R204, [R1+0xa8] ;  /* 0x0000a80001cc7983 */ /* 0x000ea20000100a00 */
[----:B-----5:R-:W-:-:S03]  /*69a0*/  IMAD.WIDE R146, R3, 0x2, R174 ;  /* 0x0000000203927825 */ /* 0x020fc600078e02ae */
[----:B------:R4:W5:Y:S04]  /*69b0*/  LDG.E.U16 R174, [R144.64] ;  /* 0x0000000690ae7981 */ /* 0x000968000c1e1500 */
[----:B------:R0:W5:Y:S01]  /*69c0*/  LDG.E.U16 R175, [R146.64] ;  /* 0x0000000692af7981 */ /* 0x000162000c1e1500 */
[----:B----4-:R-:W-:-:S04]  /*69d0*/  IMAD.WIDE R144, R3, 0x2, R178 ;  /* 0x0000000203907825 */ /* 0x010fc800078e02b2 */
[C---:B0-----:R-:W-:Y:S02]  /*69e0*/  IMAD.WIDE R146, R3.reuse, 0x2, R176 ;  /* 0x0000000203927825 */ /* 0x041fe400078e02b0 */
[----:B------:R0:W4:Y:S04]  /*69f0*/  LDG.E.U16 R176, [R142.64] ;  /* 0x000000068eb07981 */ /* 0x000128000c1e1500 */
[----:B------:R1:W4:Y:S04]  /*6a00*/  LDG.E.U16 R177, [R144.64] ;  /* 0x0000000690b17981 */ /* 0x000328000c1e1500 */
[----:B------:R1:W4:Y:S01]  /*6a10*/  LDG.E.U16 R178, [R146.64] ;  /* 0x0000000692b27981 */ /* 0x000322000c1e1500 */
[----:B0-----:R-:W-:-:S03]  /*6a20*/  IMAD.WIDE R142, R3, 0x2, R208 ;  /* 0x00000002038e7825 */ /* 0x001fc600078e02d0 */
[----:B------:R-:W4:Y:S01]  /*6a30*/  LDL.64 R208, [R1+0x50] ;  /* 0x0000500001d07983 */ /* 0x000f220000100a00 */
[----:B-1----:R-:W-:-:S03]  /*6a40*/  IMAD.WIDE R144, R3, 0x2, R212 ;  /* 0x0000000203907825 */ /* 0x002fc600078e02d4 */
[----:B------:R-:W5:Y:S04]  /*6a50*/  LDL.64 R212, [R1+0x48] ;  /* 0x0000480001d47983 */ /* 0x000f680000100a00 */
[----:B------:R0:W5:Y:S02]  /*6a60*/  LDG.E.U16 R179, [R142.64] ;  /* 0x000000068eb37981 */ /* 0x000164000c1e1500 */
[C---:B0-----:R-:W-:Y:S02]  /*6a70*/  IMAD.WIDE R142, R3.reuse, 0x2, R214 ;  /* 0x00000002038e7825 */ /* 0x041fe400078e02d6 */
[----:B------:R-:W5:Y:S02]  /*6a80*/  LDL.64 R214, [R1+0x40] ;  /* 0x0000400001d67983 */ /* 0x000f640000100a00 */
[----:B------:R-:W-:-:S02]  /*6a90*/  IMAD.WIDE R146, R3, 0x2, R180 ;  /* 0x0000000203927825 */ /* 0x000fc400078e02b4 */
[----:B------:R2:W5:Y:S04]  /*6aa0*/  LDG.E.U16 R180, [R144.64] ;  /* 0x0000000690b47981 */ /* 0x000568000c1e1500 */
[----:B------:R3:W5:Y:S02]  /*6ab0*/  LDG.E.U16 R181, [R146.64] ;  /* 0x0000000692b57981 */ /* 0x000764000c1e1500 */
[C---:B---3--:R-:W-:Y:S02]  /*6ac0*/  IMAD.WIDE R146, R3.reuse, 0x2, R182 ;  /* 0x0000000203927825 */ /* 0x048fe400078e02b6 */
[----:B------:R0:W3:Y:S02]  /*6ad0*/  LDG.E.U16 R182, [R142.64] ;  /* 0x000000068eb67981 */ /* 0x0000e4000c1e1500 */
[----:B--2---:R-:W-:-:S02]  /*6ae0*/  IMAD.WIDE R144, R3, 0x2, R204 ;  /* 0x0000000203907825 */ /* 0x004fc400078e02cc */
[----:B------:R1:W2:Y:S04]  /*6af0*/  LDG.E.U16 R204, [R146.64] ;  /* 0x0000000692cc7981 */ /* 0x0002a8000c1e1500 */
[----:B------:R1:W2:Y:S01]  /*6b00*/  LDG.E.U16 R183, [R144.64] ;  /* 0x0000000690b77981 */ /* 0x0002a2000c1e1500 */
[----:B0-----:R-:W-:-:S04]  /*6b10*/  IMAD.WIDE R142, R3, 0x2, R236 ;  /* 0x00000002038e7825 */ /* 0x001fc800078e02ec */
[C---:B-1----:R-:W-:Y:S01]  /*6b20*/  IMAD.WIDE R146, R3.reuse, 0x2, R206 ;  /* 0x0000000203927825 */ /* 0x042fe200078e02ce */
[----:B------:R0:W3:Y:S03]  /*6b30*/  LDG.E.U16 R205, [R142.64] ;  /* 0x000000068ecd7981 */ /* 0x0000e6000c1e1500 */
[C---:B------:R-:W-:Y:S01]  /*6b40*/  IMAD.WIDE R144, R3.reuse, 0x2, R234 ;  /* 0x0000000203907825 */ /* 0x040fe200078e02ea */
[----:B------:R4:W3:Y:S04]  /*6b50*/  LDG.E.U16 R207, [R146.64] ;  /* 0x0000000692cf7981 */ /* 0x0008e8000c1e1500 */
[----:B------:R1:W3:Y:S01]  /*6b60*/  LDG.E.U16 R206, [R144.64] ;  /* 0x0000000690ce7981 */ /* 0x0002e2000c1e1500 */
[----:B0-----:R-:W-:-:S04]  /*6b70*/  IMAD.WIDE R142, R3, 0x2, R232 ;  /* 0x00000002038e7825 */ /* 0x001fc800078e02e8 */
[----:B-1----:R-:W-:-:S04]  /*6b80*/  IMAD.WIDE R144, R3, 0x2, R210 ;  /* 0x0000000203907825 */ /* 0x002fc800078e02d2 */
[C---:B----4-:R-:W-:Y:S02]  /*6b90*/  IMAD.WIDE R146, R3.reuse, 0x2, R208 ;  /* 0x0000000203927825 */ /* 0x050fe400078e02d0 */
[----:B------:R0:W4:Y:S04]  /*6ba0*/  LDG.E.U16 R208, [R144.64] ;  /* 0x0000000690d07981 */ /* 0x000128000c1e1500 */
[----:B------:R1:W4:Y:S04]  /*6bb0*/  LDG.E.U16 R209, [R142.64] ;  /* 0x000000068ed17981 */ /* 0x000328000c1e1500 */
[----:B------:R5:W4:Y:S01]  /*6bc0*/  LDG.E.U16 R210, [R146.64] ;  /* 0x0000000692d27981 */ /* 0x000b22000c1e1500 */
[----:B0-----:R-:W-:-:S04]  /*6bd0*/  IMAD.WIDE R144, R3, 0x2, R226 ;  /* 0x0000000203907825 */ /* 0x001fc800078e02e2 */
[----:B-1----:R-:W-:-:S04]  /*6be0*/  IMAD.WIDE R142, R3, 0x2, R228 ;  /* 0x00000002038e7825 */ /* 0x002fc800078e02e4 */
[C---:B-----5:R-:W-:Y:S01]  /*6bf0*/  IMAD.WIDE R146, R3.reuse, 0x2, R212 ;  /* 0x0000000203927825 */ /* 0x060fe200078e02d4 */
[----:B------:R0:W5:Y:S04]  /*6c00*/  LDG.E.U16 R211, [R142.64] ;  /* 0x000000068ed37981 */ /* 0x000168000c1e1500 */
[----:B------:R1:W4:Y:S04]  /*6c10*/  LDG.E.U16 R212, [R144.64] ;  /* 0x0000000690d47981 */ /* 0x000328000c1e1500 */
[----:B------:R1:W4:Y:S01]  /*6c20*/  LDG.E.U16 R213, [R146.64] ;  /* 0x0000000692d57981 */ /* 0x000322000c1e1500 */
[----:B0-----:R-:W-:-:S04]  /*6c30*/  IMAD.WIDE R142, R3, 0x2, R222 ;  /* 0x00000002038e7825 */ /* 0x001fc800078e02de */
[C---:B-1----:R-:W-:Y:S02]  /*6c40*/  IMAD.WIDE R144, R3.reuse, 0x2, R220 ;  /* 0x0000000203907825 */ /* 0x042fe400078e02dc */
[----:B------:R-:W5:Y:S02]  /*6c50*/  LDG.E.U16 R142, [R142.64] ;  /* 0x000000068e8e7981 */ /* 0x000f64000c1e1500 */
[----:B------:R-:W-:Y:S02]  /*6c60*/  IMAD.WIDE R146, R3, 0x2, R214 ;  /* 0x0000000203927825 */ /* 0x000fe400078e02d6 */
[----:B------:R-:W5:Y:S04]  /*6c70*/  LDG.E.U16 R144, [R144.64] ;  /* 0x0000000690907981 */ /* 0x000f68000c1e1500 */
[----:B------:R-:W5:Y:S04]  /*6c80*/  LDG.E.U16 R146, [R146.64] ;  /* 0x0000000692927981 */ /* 0x000f68000c1e1500 */
[----:B------:R-:W-:Y:S01]  /*6c90*/  BAR.SYNC.DEFER_BLOCKING 0x0 ;  /* 0x0000000000007b1d */ /* 0x000fe20000010000 */
[----:B------:R-:W-:-:S02]  /*6ca0*/  LOP3.LUT R214, R201, 0x10, RZ, 0x3c, !PT ;  /* 0x00000010c9d67812 */ /* 0x000fc400078e3cff */
[----:B------:R-:W-:-:S03]  /*6cb0*/  LOP3.LUT R215, R201, 0x20, RZ, 0x3c, !PT ;  /* 0x00000020c9d77812 */ /* 0x000fc600078e3cff */
        /* <DEDUP_REMOVED lines=18> */
[----:B0-----:R-:W-:-:S03]  /*6de0*/  LOP3.LUT R214, R201, 0x30, RZ, 0x3c, !PT ;  /* 0x00000030c9d67812 */ /* 0x001fc600078e3cff */
[----:B------:R-:W-:Y:S04]  /*6df0*/  STS.U16 [R215+0x12400], R114 ;  /* 0x01240072d7007388 */ /* 0x000fe80000000400 */
[----:B------:R-:W-:Y:S04]  /*6e00*/  STS.U16 [R215+0x13400], R132 ;  /* 0x01340084d7007388 */ /* 0x000fe80000000400 */
[----:B------:R-:W-:Y:S04]  /*6e10*/  STS.U16 [R215+0x14400], R163 ;  /* 0x014400a3d7007388 */ /* 0x000fe80000000400 */
[----:B------:R-:W-:Y:S01]  /*6e20*/  STS.U16 [R215+0x15400], R175 ;  /* 0x015400afd7007388 */ /* 0x000fe20000000400 */
[----:B------:R-:W-:-:S02]  /*6e30*/  LOP3.LUT R100, R201, 0x60, RZ, 0x3c, !PT ;  /* 0x00000060c9647812 */ /* 0x000fc400078e3cff */
[C---:B------:R-:W-:Y:S02]  /*6e40*/  LOP3.LUT R95, R201.reuse, 0x70, RZ, 0x3c, !PT ;  /* 0x00000070c95f7812 */ /* 0x040fe400078e3cff */
[C---:B------:R-:W-:Y:S02]  /*6e50*/  LOP3.LUT R227, R0.reuse, 0x20, RZ, 0x3c, !PT ;  /* 0x0000002000e37812 */ /* 0x040fe400078e3cff */
[----:B------:R-:W-:Y:S01]  /*6e60*/  LOP3.LUT R226, R0, 0x40, RZ, 0x3c, !PT ;  /* 0x0000004000e27812 */ /* 0x000fe200078e3cff */
[----:B--2---:R-:W-:Y:S04]  /*6e70*/  STS.U16 [R215+0x16400], R183 ;  /* 0x016400b7d7007388 */ /* 0x004fe80000000400 */
[----:B------:R0:W-:Y:S04]  /*6e80*/  STS.U16 [R215+0x17400], R204 ;  /* 0x017400ccd7007388 */ /* 0x0001e80000000400 */
[----:B------:R-:W-:Y:S04]  /*6e90*/  STS.U16 [R214+0x10600], R102 ;  /* 0x01060066d6007388 */ /* 0x000fe80000000400 */
[----:B------:R-:W-:Y:S01]  /*6ea0*/  STS.U16 [R214+0x11600], R121 ;  /* 0x01160079d6007388 */ /* 0x000fe20000000400 */
[----:B0-----:R-:W-:-:S03]  /*6eb0*/  LOP3.LUT R215, R201, 0x40, RZ, 0x3c, !PT ;  /* 0x00000040c9d77812 */ /* 0x001fc600078e3cff */
[----:B------:R-:W-:Y:S04]  /*6ec0*/  STS.U16 [R214+0x12600], R109 ;  /* 0x0126006dd6007388 */ /* 0x000fe80000000400 */
[----:B------:R-:W-:Y:S04]  /*6ed0*/  STS.U16 [R214+0x13600], R133 ;  /* 0x01360085d6007388 */ /* 0x000fe80000000400 */
[----:B------:R-:W-:Y:S04]  /*6ee0*/  STS.U16 [R214+0x14600], R168 ;  /* 0x014600a8d6007388 */ /* 0x000fe80000000400 */
[----:B------:R-:W-:Y:S04]  /*6ef0*/  STS.U16 [R214+0x15600], R176 ;  /* 0x015600b0d6007388 */ /* 0x000fe80000000400 */
[----:B---3--:R-:W-:Y:S04]  /*6f00*/  STS.U16 [R214+0x16600], R205 ;  /* 0x016600cdd6007388 */ /* 0x008fe80000000400 */
        /* <DEDUP_REMOVED lines=8> */
[----:B------:R-:W-:Y:S04]  /*6f90*/  STS.U16 [R215+0x16800], R206 ;  /* 0x016800ced7007388 */ /* 0x000fe80000000400 */
[----:B----4-:R-:W-:Y:S04]  /*6fa0*/  STS.U16 [R215+0x17800], R208 ;  /* 0x017800d0d7007388 */ /* 0x010fe80000000400 */
        /* <DEDUP_REMOVED lines=24> */
[----:B------:R-:W-:Y:S01]  /*7130*/  BAR.SYNC.DEFER_BLOCKING 0x0 ;  /* 0x0000000000007b1d */ /* 0x000fe20000010000 */
[----:B0-----:R-:W-:-:S05]  /*7140*/  LOP3.LUT R95, R0, 0x60, RZ, 0x3c, !PT ;  /* 0x00000060005f7812 */ /* 0x001fca00078e3cff */
[----:B------:R-:W-:Y:S04]  /*7150*/  LDSM.16.MT88.4 R100, [R0] ;  /* 0x000000000064783b */ /* 0x000fe80000004200 */
[----:B------:R-:W0:Y:S04]  /*7160*/  LDSM.16.M88.4 R140, [R219+0x10000] ;  /* 0x01000000db8c783b */ /* 0x000e280000000200 */
[----:B------:R-:W1:Y:S04]  /*7170*/  LDSM.16.MT88.4 R104, [R0+0x80] ;  /* 0x000080000068783b */ /* 0x000e680000004200 */
[----:B------:R-:W2:Y:S04]  /*7180*/  LDSM.16.MT88.4 R108, [R227] ;  /* 0x00000000e36c783b */ /* 0x000ea80000004200 */
[----:B------:R-:W3:Y:S04]  /*7190*/  LDSM.16.MT88.4 R112, [R227+0x80] ;  /* 0x00008000e370783b */ /* 0x000ee80000004200 */
[----:B------:R-:W4:Y:S04]  /*71a0*/  LDSM.16.MT88.4 R120, [R226] ;  /* 0x00000000e278783b */ /* 0x000f280000004200 */
[----:B------:R-:W5:Y:S04]  /*71b0*/  LDSM.16.MT88.4 R124, [R226+0x80] ;  /* 0x00008000e27c783b */ /* 0x000f680000004200 */
[----:B------:R-:W1:Y:S04]  /*71c0*/  LDSM.16.MT88.4 R168, [R95] ;  /* 0x000000005fa8783b */ /* 0x000e680000004200 */
[----:B------:R-:W1:Y:S04]  /*71d0*/  LDSM.16.MT88.4 R160, [R95+0x80] ;  /* 0x000080005fa0783b */ /* 0x000e680000004200 */
[----:B------:R-:W2:Y:S04]  /*71e0*/  LDSM.16.MT88.4 R212, [R0+0x1000] ;  /* 0x0010000000d4783b */ /* 0x000ea80000004200 */
[----:B------:R-:W2:Y:S04]  /*71f0*/  LDSM.16.MT88.4 R208, [R0+0x1080] ;  /* 0x0010800000d0783b */ /* 0x000ea80000004200 */
[----:B------:R-:W3:Y:S04]  /*7200*/  LDSM.16.MT88.4 R204, [R227+0x1000] ;  /* 0x00100000e3cc783b */ /* 0x000ee80000004200 */
[----:B------:R-:W3:Y:S04]  /*7210*/  LDSM.16.MT88.4 R180, [R227+0x1080] ;  /* 0x00108000e3b4783b */ /* 0x000ee80000004200 */
[----:B------:R-:W4:Y:S04]  /*7220*/  LDSM.16.MT88.4 R176, [R226+0x1000] ;  /* 0x00100000e2b0783b */ /* 0x000f280000004200 */
[----:B------:R-:W4:Y:S04]  /*7230*/  LDSM.16.MT88.4 R172, [R226+0x1080] ;  /* 0x00108000e2ac783b */ /* 0x000f280000004200 */
[----:B------:R-:W5:Y:S04]  /*7240*/  LDSM.16.MT88.4 R132, [R95+0x1000] ;  /* 0x001000005f84783b */ /* 0x000f680000004200 */
[----:B------:R-:W5:Y:S01]  /*7250*/  LDSM.16.MT88.4 R144, [R95+0x1080] ;  /* 0x001080005f90783b */ /* 0x000f620000004200 */
[-C--:B0-----:R-:W-:Y:S08]  /*7260*/  HMMA.16816.F32.BF16 R100, R100, R140.reuse, RZ ;  /* 0x0000008c6464723c */ /* 0x081ff000000418ff */
[-C--:B-1----:R-:W-:Y:S08]  /*7270*/  HMMA.16816.F32.BF16 R104, R104, R140.reuse, RZ ;  /* 0x0000008c6868723c */ /* 0x082ff000000418ff */
[-C--:B--2---:R-:W-:Y:S08]  /*7280*/  HMMA.16816.F32.BF16 R108, R108, R140.reuse, RZ ;  /* 0x0000008c6c6c723c */ /* 0x084ff000000418ff */
[-C--:B---3--:R-:W-:Y:S08]  /*7290*/  HMMA.16816.F32.BF16 R112, R112, R140.reuse, RZ ;  /* 0x0000008c7070723c */ /* 0x088ff000000418ff */
[-C--:B----4-:R-:W-:Y:S08]  /*72a0*/  HMMA.16816.F32.BF16 R120, R120, R140.reuse, RZ ;  /* 0x0000008c7878723c */ /* 0x090ff000000418ff */
[-C--:B-----5:R-:W-:Y:S08]  /*72b0*/  HMMA.16816.F32.BF16 R124, R124, R140.reuse, RZ ;  /* 0x0000008c7c7c723c */ /* 0x0a0ff000000418ff */
[-C--:B------:R-:W-:Y:S08]  /*72c0*/  HMMA.16816.F32.BF16 R168, R168, R140.reuse, RZ ;  /* 0x0000008ca8a8723c */ /* 0x080ff000000418ff */
[----:B------:R-:W-:Y:S01]  /*72d0*/  HMMA.16816.F32.BF16 R160, R160, R140, RZ ;  /* 0x0000008ca0a0723c */ /* 0x000fe200000418ff */
[----:B------:R-:W-:-:S07]  /*72e0*/  LOP3.LUT R220, R219, 0x40, RZ, 0x3c, !PT ;  /* 0x00000040dbdc7812 */ /* 0x000fce00078e3cff */
[-C--:B------:R-:W-:Y:S01]  /*72f0*/  HMMA.16816.F32.BF16 R100, R212, R142.reuse, R100 ;  /* 0x0000008ed464723c */ /* 0x080fe20000041864 */
[----:B------:R-:W-:Y:S07]  /*7300*/  LDSM.16.MT88.4 R212, [R0+0x2000] ;  /* 0x0020000000d4783b */ /* 0x000fee0000004200 */
        /* <DEDUP_REMOVED lines=12> */
[----:B------:R-:W-:Y:S01]  /*73d0*/  HMMA.16816.F32.BF16 R140, R144, R142, R160 ;  /* 0x0000008e908c723c */ /* 0x000fe200000418a0 */
[----:B------:R-:W0:Y:S04]  /*73e0*/  LDSM.16.M88.4 R144, [R220+0x10000] ;  /* 0x01000000dc90783b */ /* 0x000e280000000200 */
[----:B------:R-:W1:Y:S03]  /*73f0*/  LDSM.16.MT88.4 R160, [R95+0x2080] ;  /* 0x002080005fa0783b */ /* 0x000e660000004200 */
[-C--:B0-----:R-:W-:Y:S01]  /*7400*/  HMMA.16816.F32.BF16 R100, R212, R144.reuse, R100 ;  /* 0x00000090d464723c */ /* 0x081fe20000041864 */
[----:B------:R-:W0:Y:S07]  /*7410*/  LDSM.16.MT88.4 R212, [R0+0x3000] ;  /* 0x0030000000d4783b */ /* 0x000e2e0000004200 */
[-C--:B------:R-:W-:Y:S01]  /*7420*/  HMMA.16816.F32.BF16 R104, R208, R144.reuse, R104 ;  /* 0x00000090d068723c */ /* 0x080fe20000041868 */
[----:B------:R-:W2:Y:S07]  /*7430*/  LDSM.16.MT88.4 R208, [R0+0x3080] ;  /* 0x0030800000d0783b */ /* 0x000eae0000004200 */
[-C--:B------:R-:W-:Y:S01]  /*7440*/  HMMA.16816.F32.BF16 R108, R204, R144.reuse, R108 ;  /* 0x00000090cc6c723c */ /* 0x080fe2000004186c */
[----:B------:R-:W3:Y:S07]  /*7450*/  LDSM.16.MT88.4 R204, [R227+0x3000] ;  /* 0x00300000e3cc783b */ /* 0x000eee0000004200 */
[-C--:B------:R-:W-:Y:S01]  /*7460*/  HMMA.16816.F32.BF16 R112, R180, R144.reuse, R112 ;  /* 0x00000090b470723c */ /* 0x080fe20000041870 */
[----:B------:R-:W4:Y:S07]  /*7470*/  LDSM.16.MT88.4 R180, [R227+0x3080] ;  /* 0x00308000e3b4783b */ /* 0x000f2e0000004200 */
[-C--:B------:R-:W-:Y:S01]  /*7480*/  HMMA.16816.F32.BF16 R120, R176, R144.reuse, R120 ;  /* 0x00000090b078723c */ /* 0x080fe20000041878 */
[----:B------:R-:W5:Y:S07]  /*7490*/  LDSM.16.MT88.4 R176, [R226+0x3000] ;  /* 0x00300000e2b0783b */ /* 0x000f6e0000004200 */
[-C--:B------:R-:W-:Y:S01]  /*74a0*/  HMMA.16816.F32.BF16 R124, R172, R144.reuse, R124 ;  /* 0x00000090ac7c723c */ /* 0x080fe2000004187c */
[----:B------:R-:W4:Y:S07]  /*74b0*/  LDSM.16.MT88.4 R172, [R226+0x3080] ;  /* 0x00308000e2ac783b */ /* 0x000f2e0000004200 */
[-C--:B------:R-:W-:Y:S01]  /*74c0*/  HMMA.16816.F32.BF16 R132, R168, R144.reuse, R132 ;  /* 0x00000090a884723c */ /* 0x080fe20000041884 */
[----:B------:R-:W5:Y:S07]  /*74d0*/  LDSM.16.MT88.4 R168, [R95+0x3000] ;  /* 0x003000005fa8783b */ /* 0x000f6e0000004200 */
[----:B-1----:R-:W-:Y:S01]  /*74e0*/  HMMA.16816.F32.BF16 R140, R160, R144, R140 ;  /* 0x00000090a08c723c */ /* 0x002fe2000004188c */
[----:B------:R-:W1:Y:S07]  /*74f0*/  LDSM.16.MT88.4 R160, [R95+0x3080] ;  /* 0x003080005fa0783b */ /* 0x000e6e0000004200 */
[-C--:B0-----:R-:W-:Y:S01]  /*7500*/  HMMA.16816.F32.BF16 R100, R212, R146.reuse, R100 ;  /* 0x00000092d464723c */ /* 0x081fe20000041864 */
[----:B------:R-:W-:Y:S07]  /*7510*/  LDSM.16.MT88.4 R212, [R0+0x4000] ;  /* 0x0040000000d4783b */ /* 0x000fee0000004200 */
[-C--:B--2---:R-:W-:Y:S01]  /*7520*/  HMMA.16816.F32.BF16 R104, R208, R146.reuse, R104 ;  /* 0x00000092d068723c */ /* 0x084fe20000041868 */
[----:B------:R-:W-:Y:S07]  /*7530*/  LDSM.16.MT88.4 R208, [R0+0x4080] ;  /* 0x0040800000d0783b */ /* 0x000fee0000004200 */
[-C--:B---3--:R-:W-:Y:S01]  /*7540*/  HMMA.16816.F32.BF16 R108, R204, R146.reuse, R108 ;  /* 0x00000092cc6c723c */ /* 0x088fe2000004186c */
[----:B------:R-:W-:Y:S07]  /*7550*/  LDSM.16.MT88.4 R204, [R227+0x4000] ;  /* 0x00400000e3cc783b */ /* 0x000fee0000004200 */
[-C--:B----4-:R-:W-:Y:S01]  /*7560*/  HMMA.16816.F32.BF16 R112, R180, R146.reuse, R112 ;  /* 0x00000092b470723c */ /* 0x090fe20000041870 */
[----:B------:R-:W-:Y:S07]  /*7570*/  LDSM.16.MT88.4 R180, [R227+0x4080] ;  /* 0x00408000e3b4783b */ /* 0x000fee0000004200 */
[-C--:B-----5:R-:W-:Y:S01]  /*7580*/  HMMA.16816.F32.BF16 R120, R176, R146.reuse, R120 ;  /* 0x00000092b078723c */ /* 0x0a0fe20000041878 */
[----:B------:R-:W-:Y:S07]  /*7590*/  LDSM.16.MT88.4 R176, [R226+0x4000] ;  /* 0x00400000e2b0783b */ /* 0x000fee0000004200 */
[-C--:B------:R-:W-:Y:S01]  /*75a0*/  HMMA.16816.F32.BF16 R124, R172, R146.reuse, R124 ;  /* 0x00000092ac7c723c */ /* 0x080fe2000004187c */
[----:B------:R-:W-:Y:S07]  /*75b0*/  LDSM.16.MT88.4 R172, [R226+0x4080] ;  /* 0x00408000e2ac783b */ /* 0x000fee0000004200 */
[-C--:B------:R-:W-:Y:S01]  /*75c0*/  HMMA.16816.F32.BF16 R132, R168, R146.reuse, R132 ;  /* 0x00000092a884723c */ /* 0x080fe20000041884 */
[----:B------:R-:W-:Y:S07]  /*75d0*/  LDSM.16.MT88.4 R168, [R95+0x4000] ;  /* 0x004000005fa8783b */ /* 0x000fee0000004200 */
[----:B-1----:R-:W-:Y:S01]  /*75e0*/  HMMA.16816.F32.BF16 R144, R160, R146, R140 ;  /* 0x00000092a090723c */ /* 0x002fe2000004188c */
        /* <DEDUP_REMOVED lines=165> */
[----:B------:R-:W-:Y:S04]  /*8040*/  LDSM.16.MT88.4 R144, [R0+0xe000] ;  /* 0x00e000000090783b */ /* 0x000fe80000004200 */
[----:B------:R-:W0:Y:S04]  /*8050*/  LDSM.16.M88.4 R160, [R220+0x10180] ;  /* 0x01018000dca0783b */ /* 0x000e280000000200 */
[----:B------:R-:W1:Y:S04]  /*8060*/  LDSM.16.MT88.4 R220, [R0+0xf000] ;  /* 0x00f0000000dc783b */ /* 0x000e680000004200 */
[----:B------:R-:W2:Y:S01]  /*8070*/  S2R R234, SR_CTAID.X ;  /* 0x0000000000ea7919 */ /* 0x000ea20000002500 */
[-C--:B0-----:R-:W-:Y:S03]  /*8080*/  HMMA.16816.F32.BF16 R100, R144, R160.reuse, R100 ;  /* 0x000000a09064723c */ /* 0x081fe60000041864 */
[----:B------:R-:W0:Y:S05]  /*8090*/  LDSM.16.MT88.4 R144, [R0+0xf080] ;  /* 0x00f080000090783b */ /* 0x000e2a0000004200 */
[-C--:B------:R-:W-:Y:S01]  /*80a0*/  HMMA.16816.F32.BF16 R108, R172, R160.reuse, R108 ;  /* 0x000000a0ac6c723c */ /* 0x080fe2000004186c */
[----:B------:R-:W3:Y:S07]  /*80b0*/  LDSM.16.MT88.4 R172, [R227+0xf080] ;  /* 0x00f08000e3ac783b */ /* 0x000eee0000004200 */
[-C--:B------:R-:W-:Y:S01]  /*80c0*/  HMMA.16816.F32.BF16 R112, R176, R160.reuse, R112 ;  /* 0x000000a0b070723c */ /* 0x080fe20000041870 */
[----:B------:R-:W-:Y:S07]  /*80d0*/  LDSM.16.MT88.4 R176, [R226+0xf000] ;  /* 0x00f00000e2b0783b */ /* 0x000fee0000004200 */
[-C--:B------:R-:W-:Y:S01]  /*80e0*/  HMMA.16816.F32.BF16 R120, R180, R160.reuse, R120 ;  /* 0x000000a0b478723c */ /* 0x080fe20000041878 */
[----:B------:R4:W-:Y:S07]  /*80f0*/  LDSM.16.MT88.4 R180, [R226+0xf080] ;  /* 0x00f08000e2b4783b */ /* 0x0009ee0000004200 */
[-C--:B------:R-:W-:Y:S01]  /*8100*/  HMMA.16816.F32.BF16 R124, R204, R160.reuse, R124 ;  /* 0x000000a0cc7c723c */ /* 0x080fe2000004187c */
[----:B------:R-:W5:Y:S04]  /*8110*/  LDSM.16.MT88.4 R204, [R95+0xf080] ;  /* 0x00f080005fcc783b */ /* 0x000f680000004200 */
[----:B----4-:R-:W4:Y:S03]  /*8120*/  S2R R226, SR_TID.X ;  /* 0x0000000000e27919 */ /* 0x010f260000002100 */
[-C--:B------:R-:W-:Y:S01]  /*8130*/  HMMA.16816.F32.BF16 R104, R168, R160.reuse, R104 ;  /* 0x000000a0a868723c */ /* 0x080fe20000041868 */
[----:B------:R-:W2:Y:S07]  /*8140*/  LDSM.16.MT88.4 R168, [R227+0xf000] ;  /* 0x00f00000e3a8783b */ /* 0x000eae0000004200 */
[-C--:B------:R-:W-:Y:S08]  /*8150*/  HMMA.16816.F32.BF16 R140, R212, R160.reuse, R140 ;  /* 0x000000a0d48c723c */ /* 0x080ff0000004188c */
[----:B------:R-:W-:Y:S01]  /*8160*/  HMMA.16816.F32.BF16 R132, R208, R160, R132 ;  /* 0x000000a0d084723c */ /* 0x000fe20000041884 */
[----:B------:R0:W2:Y:S01]  /*8170*/  LDSM.16.MT88.4 R208, [R95+0xf000] ;  /* 0x00f000005fd0783b */ /* 0x0000a20000004200 */
[----:B----4-:R-:W-:-:S03]  /*8180*/  LOP3.LUT R228, R226, 0x3, RZ, 0xc0, !PT ;  /* 0x00000003e2e47812 */ /* 0x010fc600078ec0ff */
[----:B------:R-:W4:Y:S02]  /*8190*/  S2R R232, SR_CTAID.X ;  /* 0x0000000000e87919 */ /* 0x000f240000002500 */
[----:B0-----:R-:W-:Y:S02]  /*81a0*/  IMAD.SHL.U32 R95, R228, 0x2, RZ ;  /* 0x00000002e45f7824 */ /* 0x001fe400078e00ff */
[----:B------:R-:W0:Y:S01]  /*81b0*/  S2R R228, SR_CTAID.X ;  /* 0x0000000000e47919 */ /* 0x000e220000002500 */
[-C--:B-1----:R-:W-:Y:S03]  /*81c0*/  HMMA.16816.F32.BF16 R100, R220, R162.reuse, R100 ;  /* 0x000000a2dc64723c */ /* 0x082fe60000041864 */
[----:B------:R-:W1:Y:S04]  /*81d0*/  S2R R220, SR_CTAID.X ;  /* 0x0000000000dc7919 */ /* 0x000e680000002500 */
[----:B------:R-:W0:Y:S01]  /*81e0*/  S2R R214, SR_CTAID.X ;  /* 0x0000000000d67919 */ /* 0x000e220000002500 */
[-C--:B------:R-:W-:Y:S03]  /*81f0*/  HMMA.16816.F32.BF16 R104, R144, R162.reuse, R104 ;  /* 0x000000a29068723c */ /* 0x080fe60000041868 */
[----:B------:R-:W0:Y:S05]  /*8200*/  S2R R212, SR_CTAID.X ;  /* 0x0000000000d47919 */ /* 0x000e2a0000002500 */
[----:B---3--:R-:W-:Y:S01]  /*8210*/  HMMA.16816.F32.BF16 R112, R172, R162, R112 ;  /* 0x000000a2ac70723c */ /* 0x008fe20000041870 */
[----:B------:R-:W-:-:S07]  /*8220*/  LOP3.LUT R227, R226, 0xe0, RZ, 0xc0, !PT ;  /* 0x000000e0e2e37812 */ /* 0x000fce00078ec0ff */
[-C--:B-----5:R-:W-:Y:S01]  /*8230*/  HMMA.16816.F32.BF16 R140, R204, R162.reuse, R140 ;  /* 0x000000a2cc8c723c */ /* 0x0a0fe2000004188c */
[----:B------:R-:W3:Y:S07]  /*8240*/  S2R R222, SR_CTAID.X ;  /* 0x0000000000de7919 */ /* 0x000eee0000002500 */
[----:B------:R-:W-:Y:S01]  /*8250*/  HMMA.16816.F32.BF16 R124, R180, R162, R124 ;  /* 0x000000a2b47c723c */ /* 0x000fe2000004187c */
[----:B------:R-:W5:Y:S01]  /*8260*/  S2R R175, SR_CTAID.X ;  /* 0x0000000000af7919 */ /* 0x000f620000002500 */
[----:B------:R-:W-:-:S03]  /*8270*/  LOP3.LUT R236, R226, 0x1c, RZ, 0xc0, !PT ;  /* 0x0000001ce2ec7812 */ /* 0x000fc600078ec0ff */
[----:B------:R-:W3:Y:S03]  /*8280*/  S2R R173, SR_CTAID.X ;  /* 0x0000000000ad7919 */ /* 0x000ee60000002500 */
[----:B------:R-:W-:Y:S01]  /*8290*/  HMMA.16816.F32.BF16 R120, R176, R162, R120 ;  /* 0x000000a2b078723c */ /* 0x000fe20000041878 */
[----:B------:R-:W3:Y:S01]  /*82a0*/  S2R R177, SR_CTAID.X ;  /* 0x0000000000b17919 */ /* 0x000ee20000002500 */
[----:B------:R-:W-:Y:S01]  /*82b0*/  LEA.HI R95, R227, R95, RZ, 0x1e ;  /* 0x0000005fe35f7211 */ /* 0x000fe200078ff0ff */
[----:B--2---:R-:W-:Y:S02]  /*82c0*/  IMAD.SHL.U32 R234, R234, 0x80, RZ ;  /* 0x00000080eaea7824 */ /* 0x004fe400078e00ff */
[----:B------:R-:W2:Y:S01]  /*82d0*/  S2R R226, SR_CTAID.X ;  /* 0x0000000000e27919 */ /* 0x000ea20000002500 */
[----:B------:R-:W-:Y:S01]  /*82e0*/  LEA.HI R235, R236, 0x78, RZ, 0x1e ;  /* 0x00000078eceb7811 */ /* 0x000fe200078ff0ff */
[----:B----4-:R-:W-:Y:S01]  /*82f0*/  IMAD.SHL.U32 R232, R232, 0x80, RZ ;  /* 0x00000080e8e87824 */ /* 0x010fe200078e00ff */
[----:B------:R-:W-:Y:S01]  /*8300*/  LEA.HI R229, R236, 0x68, RZ, 0x1e ;  /* 0x00000068ece57811 */ /* 0x000fe200078ff0ff */
[----:B0-----:R-:W-:Y:S01]  /*8310*/  IMAD.SHL.U32 R228, R228, 0x80, RZ ;  /* 0x00000080e4e47824 */ /* 0x001fe200078e00ff */
[----:B------:R-:W-:-:S02]  /*8320*/  LEA.HI R233, R236, 0x70, RZ, 0x1e ;  /* 0x00000070ece97811 */ /* 0x000fc400078ff0ff */
[----:B------:R-:W-:Y:S01]  /*8330*/  IADD3 R160, P0, R95, UR4, RZ ;  /* 0x000000045fa07c10 */ /* 0x000fe2000ff1e0ff */
[----:B------:R-:W0:Y:S01]  /*8340*/  S2R R179, SR_CTAID.X ;  /* 0x0000000000b37919 */ /* 0x000e220000002500 */
[----:B------:R-:W-:Y:S01]  /*8350*/  IADD3 R234, R234, R235, RZ ;  /* 0x000000ebeaea7210 */ /* 0x000fe20007ffe0ff */
[----:B------:R-:W-:Y:S01]  /*8360*/  IMAD.IADD R228, R228, 0x1, R229 ;  /* 0x00000001e4e47824 */ /* 0x000fe200078e02e5 */
[----:B------:R-:W-:Y:S01]  /*8370*/  IADD3 R232, R232, R233, RZ ;  /* 0x000000e9e8e87210 */ /* 0x000fe20007ffe0ff */
[----:B------:R-:W-:Y:S01]  /*8380*/  HMMA.16816.F32.BF16 R108, R168, R162, R108 ;  /* 0x000000a2a86c723c */ /* 0x000fe2000004186c */
[----:B------:R-:W4:Y:S01]  /*8390*/  S2R R181, SR_CTAID.X ;  /* 0x0000000000b57919 */ /* 0x000f220000002500 */
[----:B------:R-:W-:Y:S01]  /*83a0*/  LEA.HI R221, R236, 0x50, RZ, 0x1e ;  /* 0x00000050ecdd7811 */ /* 0x000fe200078ff0ff */
[----:B-1----:R-:W-:Y:S01]  /*83b0*/  IMAD.SHL.U32 R220, R220, 0x80, RZ ;  /* 0x00000080dcdc7824 */ /* 0x002fe200078e00ff */
[----:B------:R-:W-:Y:S02]  /*83c0*/  ISETP.GT.U32.AND P4, PT, R160, R234, PT ;  /* 0x000000eaa000720c */ /* 0x000fe40003f84070 */
[----:B------:R-:W-:-:S02]  /*83d0*/  LEA.HI R215, R236, 0x48, RZ, 0x1e ;  /* 0x00000048ecd77811 */ /* 0x000fc400078ff0ff */
[----:B------:R-:W-:Y:S01]  /*83e0*/  HMMA.16816.F32.BF16 R132, R208, R162, R132 ;  /* 0x000000a2d084723c */ /* 0x000fe20000041884 */
[----:B------:R-:W-:Y:S01]  /*83f0*/  SHF.L.U32 R214, R214, 0x7, RZ ;  /* 0x00000007d6d67819 */ /* 0x000fe200000006ff */
[----:B------:R-:W-:Y:S01]  /*8400*/  FMUL R170, R106, c[0x0][0x188] ;  /* 0x000062006aaa7a20 */ /* 0x000fe20000400000 */
[----:B------:R-:W-:Y:S01]  /*8410*/  LEA.HI R213, R236, 0x40, RZ, 0x1e ;  /* 0x00000040ecd57811 */ /* 0x000fe200078ff0ff */
[----:B------:R-:W-:-:S03]  /*8420*/  FMUL R106, R112, c[0x0][0x188] ;  /* 0x00006200706a7a20 */ /* 0x000fc60000400000 */
[----:B------:R-:W-:Y:S01]  /*8430*/  IMAD.X R163, RZ, RZ, UR5, P0 ;  /* 0x00000005ffa37e24 */ /* 0x000fe200080e06ff */
[----:B------:R-:W-:Y:S01]  /*8440*/  ISETP.GT.U32.AND P0, PT, R160, R232, PT ;  /* 0x000000e8a000720c */ /* 0x000fe20003f04070 */
[----:B------:R-:W-:Y:S01]  /*8450*/  IMAD.SHL.U32 R212, R212, 0x80, RZ ;  /* 0x00000080d4d47824 */ /* 0x000fe200078e00ff */
[----:B------:R-:W-:Y:S01]  /*8460*/  ISETP.GT.U32.AND P1, PT, R160, R228, PT ;  /* 0x000000e4a000720c */ /* 0x000fe20003f24070 */
[----:B------:R-:W-:Y:S01]  /*8470*/  FMUL R112, R142, c[0x0][0x188] ;  /* 0x000062008e707a20 */ /* 0x000fe20000400000 */
[C---:B------:R-:W-:Y:S01]  /*8480*/  ISETP.GT.U32.AND.EX P4, PT, R163.reuse, RZ, PT, P4 ;  /* 0x000000ffa300720c */ /* 0x040fe20003f84140 */
[----:B------:R-:W-:Y:S01]  /*8490*/  FMUL R161, R100, c[0x0][0x188] ;  /* 0x0000620064a17a20 */ /* 0x000fe20000400000 */
[----:B------:R-:W1:Y:S01]  /*84a0*/  S2R R204, SR_CTAID.X ;  /* 0x0000000000cc7919 */ /* 0x000e620000002500 */
[----:B------:R-:W-:Y:S01]  /*84b0*/  FMUL R95, R140, c[0x0][0x188] ;  /* 0x000062008c5f7a20 */ /* 0x000fe20000400000 */
[C---:B------:R-:W-:Y:S01]  /*84c0*/  ISETP.GT.U32.AND.EX P0, PT, R163.reuse, RZ, PT, P0 ;  /* 0x000000ffa300720c */ /* 0x040fe20003f04100 */
[----:B------:R-:W-:Y:S01]  /*84d0*/  IMAD.IADD R220, R220, 0x1, R221 ;  /* 0x00000001dcdc7824 */ /* 0x000fe200078e02dd */
[----:B------:R-:W0:Y:S01]  /*84e0*/  S2R R183, SR_CTAID.X ;  /* 0x0000000000b77919 */ /* 0x000e220000002500 */
[----:B------:R-:W-:Y:S01]  /*84f0*/  FMUL R100, R126, c[0x0][0x188] ;  /* 0x000062007e647a20 */ /* 0x000fe20000400000 */
[----:B------:R-:W-:Y:S01]  /*8500*/  ISETP.GT.U32.AND.EX P1, PT, R163, RZ, PT, P1 ;  /* 0x000000ffa300720c */ /* 0x000fe20003f24110 */
[----:B------:R-:W-:-:S02]  /*8510*/  IMAD.IADD R214, R214, 0x1, R215 ;  /* 0x00000001d6d67824 */ /* 0x000fc400078e02d7 */
[----:B------:R-:W-:Y:S01]  /*8520*/  IMAD.IADD R212, R212, 0x1, R213 ;  /* 0x00000001d4d47824 */ /* 0x000fe200078e02d5 */
[----:B------:R-:W-:Y:S01]  /*8530*/  FSEL R112, R112, -INF , !P4 ;  /* 0xff80000070707808 */ /* 0x000fe20006000000 */
[----:B------:R-:W0:Y:S01]  /*8540*/  S2R R171, SR_CTAID.X ;  /* 0x0000000000ab7919 */ /* 0x000e220000002500 */
[----:B------:R-:W-:Y:S02]  /*8550*/  LEA.HI R178, R236, 0x28, RZ, 0x1e ;  /* 0x00000028ecb27811 */ /* 0x000fe400078ff0ff */
[----:B---3--:R-:W-:Y:S01]  /*8560*/  SHF.L.U32 R177, R177, 0x7, RZ ;  /* 0x00000007b1b17819 */ /* 0x008fe200000006ff */
[----:B-----5:R-:W-:Y:S01]  /*8570*/  IMAD.SHL.U32 R175, R175, 0x80, RZ ;  /* 0x00000080afaf7824 */ /* 0x020fe200078e00ff */
[----:B------:R-:W-:Y:S02]  /*8580*/  ISETP.GT.U32.AND P4, PT, R160, R220, PT ;  /* 0x000000dca000720c */ /* 0x000fe40003f84070 */
[----:B------:R-:W-:Y:S02]  /*8590*/  FSEL R95, R95, -INF , !P0 ;  /* 0xff8000005f5f7808 */ /* 0x000fe40004000000 */
[----:B------:R-:W-:-:S02]  /*85a0*/  LEA.HI R176, R236, 0x20, RZ, 0x1e ;  /* 0x00000020ecb07811 */ /* 0x000fc400078ff0ff */
[----:B------:R-:W-:Y:S02]  /*85b0*/  LEA.HI R223, R236, 0x58, RZ, 0x1e ;  /* 0x00000058ecdf7811 */ /* 0x000fe400078ff0ff */
[----:B------:R-:W-:Y:S02]  /*85c0*/  SHF.L.U32 R222, R222, 0x7, RZ ;  /* 0x00000007dede7819 */ /* 0x000fe400000006ff */
[----:B------:R-:W-:Y:S02]  /*85d0*/  ISETP.GT.U32.AND P0, PT, R160, R214, PT ;  /* 0x000000d6a000720c */ /* 0x000fe40003f04070 */
[----:B------:R-:W-:Y:S02]  /*85e0*/  FSEL R100, R100, -INF , !P1 ;  /* 0xff80000064647808 */ /* 0x000fe40004800000 */
[----:B------:R-:W-:Y:S02]  /*85f0*/  LEA.HI R174, R236, 0x18, RZ, 0x1e ;  /* 0x00000018ecae7811 */ /* 0x000fe400078ff0ff */
[----:B------:R-:W-:-:S02]  /*8600*/  SHF.L.U32 R173, R173, 0x7, RZ ;  /* 0x00000007adad7819 */ /* 0x000fc400000006ff */
[----:B------:R-:W-:Y:S01]  /*8610*/  ISETP.GT.U32.AND P1, PT, R160, R212, PT ;  /* 0x000000d4a000720c */ /* 0x000fe20003f24070 */
[----:B------:R-:W-:Y:S01]  /*8620*/  IMAD.IADD R177, R177, 0x1, R178 ;  /* 0x00000001b1b17824 */ /* 0x000fe200078e02b2 */
[----:B------:R-:W-:Y:S01]  /*8630*/  LEA.HI R227, R236, 0x60, RZ, 0x1e ;  /* 0x00000060ece37811 */ /* 0x000fe200078ff0ff */
[----:B------:R-:W-:Y:S01]  /*8640*/  FMUL R168, R104, c[0x0][0x188] ;  /* 0x0000620068a87a20 */ /* 0x000fe20000400000 */
[C---:B------:R-:W-:Y:S01]  /*8650*/  ISETP.GT.U32.AND.EX P4, PT, R163.reuse, RZ, PT, P4 ;  /* 0x000000ffa300720c */ /* 0x040fe20003f84140 */
[----:B--2---:R-:W-:Y:S01]  /*8660*/  IMAD.SHL.U32 R226, R226, 0x80, RZ ;  /* 0x00000080e2e27824 */ /* 0x004fe200078e00ff */
[----:B------:R-:W-:Y:S01]  /*8670*/  ISETP.GT.U32.AND.EX P0, PT, R163, RZ, PT, P0 ;  /* 0x000000ffa300720c */ /* 0x000fe20003f04100 */
[----:B------:R-:W-:Y:S01]  /*8680*/  IMAD.IADD R175, R175, 0x1, R176 ;  /* 0x00000001afaf7824 */ /* 0x000fe200078e02b0 */
[----:B------:R-:W-:Y:S01]  /*8690*/  ISETP.GT.U32.AND.EX P1, PT, R163, RZ, PT, P1 ;  /* 0x000000ffa300720c */ /* 0x000fe20003f24110 */
[----:B------:R-:W-:Y:S02]  /*86a0*/  IMAD.IADD R222, R222, 0x1, R223 ;  /* 0x00000001dede7824 */ /* 0x000fe400078e02df */
[----:B------:R-:W-:Y:S01]  /*86b0*/  IMAD.IADD R173, R173, 0x1, R174 ;  /* 0x00000001adad7824 */ /* 0x000fe200078e02ae */
[----:B------:R-:W-:Y:S01]  /*86c0*/  FSEL R106, R106, -INF , !P4 ;  /* 0xff8000006a6a7808 */ /* 0x000fe20006000000 */
[----:B------:R-:W-:Y:S01]  /*86d0*/  FMUL R147, R107, c[0x0][0x188] ;  /* 0x000062006b937a20 */ /* 0x000fe20000400000 */
[----:B------:R-:W-:Y:S01]  /*86e0*/  ISETP.GT.U32.AND P4, PT, R160, R177, PT ;  /* 0x000000b1a000720c */ /* 0x000fe20003f84070 */
[----:B------:R-:W-:Y:S01]  /*86f0*/  FMUL R162, R113, c[0x0][0x188] ;  /* 0x0000620071a27a20 */ /* 0x000fe20000400000 */
[----:B------:R-:W-:Y:S01]  /*8700*/  FSEL R107, R170, -INF , !P0 ;  /* 0xff800000aa6b7808 */ /* 0x000fe20004000000 */
[----:B------:R-:W-:Y:S01]  /*8710*/  IMAD.IADD R226, R226, 0x1, R227 ;  /* 0x00000001e2e27824 */ /* 0x000fe200078e02e3 */
[----:B------:R-:W-:Y:S01]  /*8720*/  LEA.HI R180, R236, 0x30, RZ, 0x1e ;  /* 0x00000030ecb47811 */ /* 0x000fe200078ff0ff */
[----:B------:R-:W-:Y:S01]  /*8730*/  FMUL R146, R103, c[0x0][0x188] ;  /* 0x0000620067927a20 */ /* 0x000fe20000400000 */
[----:B------:R-:W-:Y:S01]  /*8740*/  ISETP.GT.U32.AND P0, PT, R160, R175, PT ;  /* 0x000000afa000720c */ /* 0x000fe20003f04070 */
[----:B0-----:R-:W-:Y:S01]  /*8750*/  IMAD.SHL.U32 R179, R179, 0x80, RZ ;  /* 0x00000080b3b37824 */ /* 0x001fe200078e00ff */
[----:B------:R-:W-:Y:S01]  /*8760*/  FSEL R113, R168, -INF , !P1 ;  /* 0xff800000a8717808 */ /* 0x000fe20004800000 */
[----:B------:R-:W-:Y:S01]  /*8770*/  FMUL R103, R125, c[0x0][0x188] ;  /* 0x000062007d677a20 */ /* 0x000fe20000400000 */
[----:B------:R-:W-:Y:S01]  /*8780*/  ISETP.GT.U32.AND P2, PT, R160, R222, PT ;  /* 0x000000dea000720c */ /* 0x000fe20003f44070 */
[----:B------:R-:W-:Y:S01]  /*8790*/  FMUL R122, R122, c[0x0][0x188] ;  /* 0x000062007a7a7a20 */ /* 0x000fe20000400000 */
[----:B------:R-:W-:Y:S01]  /*87a0*/  ISETP.GT.U32.AND P1, PT, R160, R173, PT ;  /* 0x000000ada000720c */ /* 0x000fe20003f24070 */
[----:B------:R-:W-:Y:S01]  /*87b0*/  FMUL R125, R120, c[0x0][0x188] ;  /* 0x00006200787d7a20 */ /* 0x000fe20000400000 */
[----:B------:R-:W-:Y:S01]  /*87c0*/  LEA.HI R182, R236, 0x38, RZ, 0x1e ;  /* 0x00000038ecb67811 */ /* 0x000fe200078ff0ff */
[----:B------:R-:W-:Y:S01]  /*87d0*/  FMUL R104, R114, c[0x0][0x188] ;  /* 0x0000620072687a20 */ /* 0x000fe20000400000 */
[----:B----4-:R-:W-:Y:S01]  /*87e0*/  SHF.L.U32 R181, R181, 0x7, RZ ;  /* 0x00000007b5b57819 */ /* 0x010fe200000006ff */
[----:B------:R-:W-:Y:S01]  /*87f0*/  FMUL R110, R110, c[0x0][0x188] ;  /* 0x000062006e6e7a20 */ /* 0x000fe20000400000 */
[----:B------:R-:W-:Y:S01]  /*8800*/  ISETP.GT.U32.AND.EX P4, PT, R163, RZ, PT, P4 ;  /* 0x000000ffa300720c */ /* 0x000fe20003f84140 */
[----:B------:R-:W-:Y:S01]  /*8810*/  FMUL R145, R101, c[0x0][0x188] ;  /* 0x0000620065917a20 */ /* 0x000fe20000400000 */
[----:B------:R-:W-:Y:S01]  /*8820*/  ISETP.GT.U32.AND P3, PT, R160, R226, PT ;  /* 0x000000e2a000720c */ /* 0x000fe20003f64070 */
[----:B------:R-:W-:Y:S01]  /*8830*/  IMAD.IADD R179, R179, 0x1, R180 ;  /* 0x00000001b3b37824 */ /* 0x000fe200078e02b4 */
[C---:B------:R-:W-:Y:S01]  /*8840*/  ISETP.GT.U32.AND.EX P0, PT, R163.reuse, RZ, PT, P0 ;  /* 0x000000ffa300720c */ /* 0x040fe20003f04100 */
[----:B------:R-:W-:Y:S01]  /*8850*/  FMUL R101, R102, c[0x0][0x188] ;  /* 0x0000620066657a20 */ /* 0x000fe20000400000 */
[----:B------:R-:W-:-:S02]  /*8860*/  ISETP.GT.U32.AND.EX P2, PT, R163, RZ, PT, P2 ;  /* 0x000000ffa300720c */ /* 0x000fc40003f44120 */
[----:B------:R-:W-:Y:S01]  /*8870*/  ISETP.GT.U32.AND.EX P1, PT, R163, RZ, PT, P1 ;  /* 0x000000ffa300720c */ /* 0x000fe20003f24110 */
[----:B------:R-:W-:Y:S01]  /*8880*/  FMUL R102, R124, c[0x0][0x188] ;  /* 0x000062007c667a20 */ /* 0x000fe20000400000 */
[----:B------:R-:W-:Y:S01]  /*8890*/  FSEL R120, R122, -INF , !P4 ;  /* 0xff8000007a787808 */ /* 0x000fe20006000000 */
[----:B------:R-:W-:Y:S01]  /*88a0*/  IMAD.IADD R181, R181, 0x1, R182 ;  /* 0x00000001b5b57824 */ /* 0x000fe200078e02b6 */
[----:B------:R-:W-:Y:S02]  /*88b0*/  ISETP.GT.U32.AND.EX P3, PT, R163, RZ, PT, P3 ;  /* 0x000000ffa300720c */ /* 0x000fe40003f64130 */
[----:B------:R-:W-:Y:S01]  /*88c0*/  FSEL R122, R125, -INF , !P0 ;  /* 0xff8000007d7a7808 */ /* 0x000fe20004000000 */
[----:B------:R-:W-:Y:S01]  /*88d0*/  IMAD.SHL.U32 R183, R183, 0x80, RZ ;  /* 0x00000080b7b77824 */ /* 0x000fe200078e00ff */
[----:B------:R-:W-:Y:S02]  /*88e0*/  FSEL R104, R104, -INF , !P2 ;  /* 0xff80000068687808 */ /* 0x000fe40005000000 */
[----:B------:R-:W-:-:S02]  /*88f0*/  LEA.HI R205, R236, 0x8, RZ, 0x1e ;  /* 0x00000008eccd7811 */ /* 0x000fc400078ff0ff */
[----:B-1----:R-:W-:Y:S02]  /*8900*/  SHF.L.U32 R204, R204, 0x7, RZ ;  /* 0x00000007cccc7819 */ /* 0x002fe400000006ff */
[----:B------:R-:W-:Y:S01]  /*8910*/  FSEL R125, R110, -INF , !P1 ;  /* 0xff8000006e7d7808 */ /* 0x000fe20004800000 */
[----:B------:R-:W-:Y:S01]  /*8920*/  FMUL R144, R105, c[0x0][0x188] ;  /* 0x0000620069907a20 */ /* 0x000fe20000400000 */
[C---:B------:R-:W-:Y:S02]  /*8930*/  ISETP.GT.U32.AND P2, PT, R160.reuse, R179, PT ;  /* 0x000000b3a000720c */ /* 0x040fe40003f44070 */
[C---:B------:R-:W-:Y:S02]  /*8940*/  ISETP.GE.U32.AND P0, PT, R160.reuse, R234, PT ;  /* 0x000000eaa000720c */ /* 0x040fe40003f06070 */
[----:B------:R-:W-:Y:S01]  /*8950*/  ISETP.GE.U32.AND P1, PT, R160, R232, PT ;  /* 0x000000e8a000720c */ /* 0x000fe20003f26070 */
[----:B------:R-:W-:Y:S01]  /*8960*/  FMUL R105, R115, c[0x0][0x188] ;  /* 0x0000620073697a20 */ /* 0x000fe20000400000 */
[----:B------:R-:W-:Y:S01]  /*8970*/  FSEL R102, R102, -INF , !P3 ;  /* 0xff80000066667808 */ /* 0x000fe20005800000 */
[----:B------:R-:W-:Y:S01]  /*8980*/  FMUL R140, R141, c[0x0][0x188] ;  /* 0x000062008d8c7a20 */ /* 0x000fe20000400000 */
[----:B------:R-:W-:Y:S01]  /*8990*/  LEA.HI R172, R236, 0x10, RZ, 0x1e ;  /* 0x00000010ecac7811 */ /* 0x000fe200078ff0ff */
[----:B------:R-:W-:Y:S01]  /*89a0*/  FMUL R124, R143, c[0x0][0x188] ;  /* 0x000062008f7c7a20 */ /* 0x000fe20000400000 */
[----:B------:R-:W-:Y:S01]  /*89b0*/  ISETP.GT.U32.AND P3, PT, R160, R181, PT ;  /* 0x000000b5a000720c */ /* 0x000fe20003f64070 */
[----:B------:R-:W-:Y:S01]  /*89c0*/  IMAD.SHL.U32 R171, R171, 0x80, RZ ;  /* 0x00000080abab7824 */ /* 0x000fe200078e00ff */
[C---:B------:R-:W-:Y:S01]  /*89d0*/  ISETP.GT.U32.AND.EX P2, PT, R163.reuse, RZ, PT, P2 ;  /* 0x000000ffa300720c */ /* 0x040fe20003f44120 */
[----:B------:R-:W-:Y:S01]  /*89e0*/  FMUL R115, R132, c[0x0][0x188] ;  /* 0x0000620084737a20 */ /* 0x000fe20000400000 */
[C---:B------:R-:W-:Y:S01]  /*89f0*/  ISETP.GE.U32.AND.EX P0, PT, R163.reuse, RZ, PT, P0 ;  /* 0x000000ffa300720c */ /* 0x040fe20003f06100 */
[----:B------:R-:W-:Y:S01]  /*8a00*/  IMAD.IADD R204, R204, 0x1, R205 ;  /* 0x00000001cccc7824 */ /* 0x000fe200078e02cd */
[----:B------:R-:W-:Y:S01]  /*8a10*/  ISETP.GE.U32.AND.EX P1, PT, R163, RZ, PT, P1 ;  /* 0x000000ffa300720c */ /* 0x000fe20003f26110 */
[----:B------:R-:W-:Y:S01]  /*8a20*/  FMUL R114, R134, c[0x0][0x188] ;  /* 0x0000620086727a20 */ /* 0x000fe20000400000 */
[----:B------:R-:W-:Y:S01]  /*8a30*/  LEA.HI R183, R236, R183, RZ, 0x1e ;  /* 0x000000b7ecb77211 */ /* 0x000fe200078ff0ff */
[----:B------:R-:W-:Y:S01]  /*8a40*/  IMAD.IADD R171, R171, 0x1, R172 ;  /* 0x00000001abab7824 */ /* 0x000fe200078e02ac */
[----:B------:R-:W-:-:S02]  /*8a50*/  ISETP.GT.U32.AND.EX P3, PT, R163, RZ, PT, P3 ;  /* 0x000000ffa300720c */ /* 0x000fc40003f64130 */
[----:B------:R-:W-:Y:S02]  /*8a60*/  FSEL R115, R115, -INF , !P2 ;  /* 0xff80000073737808 */ /* 0x000fe40005000000 */
[----:B------:R-:W-:Y:S02]  /*8a70*/  FSEL R124, R124, -INF , !P0 ;  /* 0xff8000007c7c7808 */ /* 0x000fe40004000000 */
[----:B------:R-:W-:Y:S02]  /*8a80*/  FSEL R140, R140, -INF , !P1 ;  /* 0xff8000008c8c7808 */ /* 0x000fe40004800000 */
[CC--:B------:R-:W-:Y:S02]  /*8a90*/  ISETP.GT.U32.AND P2, PT, R160.reuse, R204.reuse, PT ;  /* 0x000000cca000720c */ /* 0x0c0fe40003f44070 */
[C---:B------:R-:W-:Y:S02]  /*8aa0*/  ISETP.GT.U32.AND P4, PT, R160.reuse, R183, PT ;  /* 0x000000b7a000720c */ /* 0x040fe40003f84070 */
[----:B------:R-:W-:-:S02]  /*8ab0*/  ISETP.GE.U32.AND P0, PT, R160, R204, PT ;  /* 0x000000cca000720c */ /* 0x000fc40003f06070 */
[----:B------:R-:W-:Y:S02]  /*8ac0*/  ISETP.GE.U32.AND P1, PT, R160, R183, PT ;  /* 0x000000b7a000720c */ /* 0x000fe40003f26070 */
[----:B------:R-:W-:Y:S02]  /*8ad0*/  FSEL R114, R114, -INF , !P3 ;  /* 0xff80000072727808 */ /* 0x000fe40005800000 */
[----:B------:R-:W-:Y:S02]  /*8ae0*/  ISETP.GT.U32.AND P3, PT, R160, R171, PT ;  /* 0x000000aba000720c */ /* 0x000fe40003f64070 */
[C---:B------:R-:W-:Y:S02]  /*8af0*/  ISETP.GT.U32.AND.EX P2, PT, R163.reuse, RZ, PT, P2 ;  /* 0x000000ffa300720c */ /* 0x040fe40003f44120 */
[C---:B------:R-:W-:Y:S02]  /*8b00*/  ISETP.GT.U32.AND.EX P4, PT, R163.reuse, RZ, PT, P4 ;  /* 0x000000ffa300720c */ /* 0x040fe40003f84140 */
[----:B------:R-:W-:-:S02]  /*8b10*/  ISETP.GE.U32.AND.EX P1, PT, R163, RZ, PT, P1 ;  /* 0x000000ffa300720c */ /* 0x000fc40003f26110 */
[C---:B------:R-:W-:Y:S01]  /*8b20*/  ISETP.GE.U32.AND.EX P0, PT, R163.reuse, RZ, PT, P0 ;  /* 0x000000ffa300720c */ /* 0x040fe20003f06100 */
[----:B------:R-:W-:Y:S01]  /*8b30*/  FMUL R108, R108, c[0x0][0x188] ;  /* 0x000062006c6c7a20 */ /* 0x000fe20000400000 */
[----:B------:R-:W-:Y:S01]  /*8b40*/  ISETP.GT.U32.AND.EX P3, PT, R163, RZ, PT, P3 ;  /* 0x000000ffa300720c */ /* 0x000fe20003f64130 */
[----:B------:R-:W-:Y:S01]  /*8b50*/  FMUL R169, R127, c[0x0][0x188] ;  /* 0x000062007fa97a20 */ /* 0x000fe20000400000 */
[----:B------:R-:W-:Y:S02]  /*8b60*/  FSEL R127, R101, -INF , !P2 ;  /* 0xff800000657f7808 */ /* 0x000fe40005000000 */
[----:B------:R-:W-:Y:S02]  /*8b70*/  FSEL R134, R161, -INF , !P4 ;  /* 0xff800000a1867808 */ /* 0x000fe40006000000 */
[----:B------:R-:W-:Y:S02]  /*8b80*/  FSEL R141, R145, -INF , !P1 ;  /* 0xff800000918d7808 */ /* 0x000fe40004800000 */
[----:B------:R-:W-:-:S02]  /*8b90*/  FSEL R132, R146, -INF , !P0 ;  /* 0xff80000092847808 */ /* 0x000fc40004000000 */
[----:B------:R-:W-:Y:S02]  /*8ba0*/  FSEL R126, R108, -INF , !P3 ;  /* 0xff8000006c7e7808 */ /* 0x000fe40005800000 */
[C---:B------:R-:W-:Y:S02]  /*8bb0*/  ISETP.GE.U32.AND P3, PT, R160.reuse, R228, PT ;  /* 0x000000e4a000720c */ /* 0x040fe40003f66070 */
[----:B------:R-:W-:Y:S02]  /*8bc0*/  ISETP.GE.U32.AND P2, PT, R160, R226, PT ;  /* 0x000000e2a000720c */ /* 0x000fe40003f46070 */
[----:B------:R-:W-:Y:S02]  /*8bd0*/  FMNMX R145, R134, R141, !PT ;  /* 0x0000008d86917209 */ /* 0x000fe40007800000 */
[----:B------:R-:W-:Y:S02]  /*8be0*/  FMNMX R142, R127, R132, !PT ;  /* 0x000000847f8e7209 */ /* 0x000fe40007800000 */
[C---:B------:R-:W-:Y:S01]  /*8bf0*/  ISETP.GE.U32.AND.EX P3, PT, R163.reuse, RZ, PT, P3 ;  /* 0x000000ffa300720c */ /* 0x040fe20003f66130 */
[----:B------:R-:W0:Y:S01]  /*8c00*/  SHFL.BFLY PT, R161, R145, 0x2, 0x1f ;  /* 0x0c401f0091a17f89 */ /* 0x000e2200000e0000 */
[----:B------:R-:W-:-:S03]  /*8c10*/  ISETP.GE.U32.AND.EX P2, PT, R163, RZ, PT, P2 ;  /* 0x000000ffa300720c */ /* 0x000fc60003f46120 */
[----:B------:R-:W1:Y:S01]  /*8c20*/  SHFL.BFLY PT, R146, R142, 0x2, 0x1f ;  /* 0x0c401f008e927f89 */ /* 0x000e6200000e0000 */
[----:B------:R-:W-:Y:S02]  /*8c30*/  FSEL R101, R169, -INF , !P3 ;  /* 0xff800000a9657808 */ /* 0x000fe40005800000 */
[----:B------:R-:W-:Y:S02]  /*8c40*/  FSEL R103, R103, -INF , !P2 ;  /* 0xff80000067677808 */ /* 0x000fe40005000000 */
[C---:B------:R-:W-:Y:S02]  /*8c50*/  ISETP.GE.U32.AND P1, PT, R160.reuse, R212, PT ;  /* 0x000000d4a000720c */ /* 0x040fe40003f26070 */
[C---:B------:R-:W-:Y:S02]  /*8c60*/  ISETP.GE.U32.AND P4, PT, R160.reuse, R222, PT ;  /* 0x000000dea000720c */ /* 0x040fe40003f86070 */
[C---:B------:R-:W-:Y:S02]  /*8c70*/  ISETP.GE.U32.AND P3, PT, R160.reuse, R220, PT ;  /* 0x000000dca000720c */ /* 0x040fe40003f66070 */
[----:B------:R-:W-:-:S02]  /*8c80*/  ISETP.GE.U32.AND P2, PT, R160, R214, PT ;  /* 0x000000d6a000720c */ /* 0x000fc40003f46070 */
[----:B------:R-:W-:Y:S01]  /*8c90*/  ISETP.GE.U32.AND P0, PT, R160, R181, PT ;  /* 0x000000b5a000720c */ /* 0x000fe20003f06070 */
[----:B------:R-:W-:Y:S01]  /*8ca0*/  FMUL R135, R135, c[0x0][0x188] ;  /* 0x0000620087877a20 */ /* 0x000fe20000400000 */
[C---:B------:R-:W-:Y:S02]  /*8cb0*/  ISETP.GE.U32.AND.EX P1, PT, R163.reuse, RZ, PT, P1 ;  /* 0x000000ffa300720c */ /* 0x040fe40003f26110 */
[C---:B------:R-:W-:Y:S02]  /*8cc0*/  ISETP.GE.U32.AND.EX P4, PT, R163.reuse, RZ, PT, P4 ;  /* 0x000000ffa300720c */ /* 0x040fe40003f86140 */
[C---:B------:R-:W-:Y:S02]  /*8cd0*/  ISETP.GE.U32.AND.EX P3, PT, R163.reuse, RZ, PT, P3 ;  /* 0x000000ffa300720c */ /* 0x040fe40003f66130 */
[C---:B------:R-:W-:Y:S02]  /*8ce0*/  ISETP.GE.U32.AND.EX P2, PT, R163.reuse, RZ, PT, P2 ;  /* 0x000000ffa300720c */ /* 0x040fe40003f46120 */
[----:B------:R-:W-:-:S02]  /*8cf0*/  ISETP.GE.U32.AND.EX P0, PT, R163, RZ, PT, P0 ;  /* 0x000000ffa300720c */ /* 0x000fc40003f06100 */
[----:B------:R-:W-:Y:S02]  /*8d00*/  FSEL R110, R144, -INF , !P1 ;  /* 0xff800000906e7808 */ /* 0x000fe40004800000 */
[----:B------:R-:W-:Y:S02]  /*8d10*/  FSEL R105, R105, -INF , !P4 ;  /* 0xff80000069697808 */ /* 0x000fe40006000000 */
[----:B------:R-:W-:Y:S02]  /*8d20*/  FSEL R143, R162, -INF , !P3 ;  /* 0xff800000a28f7808 */ /* 0x000fe40005800000 */
[----:B------:R-:W-:Y:S02]  /*8d30*/  FSEL R108, R147, -INF , !P2 ;  /* 0xff800000936c7808 */ /* 0x000fe40005000000 */
[----:B------:R-:W-:Y:S02]  /*8d40*/  ISETP.GE.U32.AND P1, PT, R160, R173, PT ;  /* 0x000000ada000720c */ /* 0x000fe40003f26070 */
[----:B------:R-:W-:-:S02]  /*8d50*/  FSEL R144, R135, -INF , !P0 ;  /* 0xff80000087907808 */ /* 0x000fc40004000000 */
[C---:B------:R-:W-:Y:S02]  /*8d60*/  ISETP.GE.U32.AND P4, PT, R160.reuse, R179, PT ;  /* 0x000000b3a000720c */ /* 0x040fe40003f86070 */
[C---:B------:R-:W-:Y:S02]  /*8d70*/  ISETP.GE.U32.AND P3, PT, R160.reuse, R177, PT ;  /* 0x000000b1a000720c */ /* 0x040fe40003f66070 */
[C---:B------:R-:W-:Y:S02]  /*8d80*/  ISETP.GE.U32.AND P2, PT, R160.reuse, R175, PT ;  /* 0x000000afa000720c */ /* 0x040fe40003f46070 */
[----:B------:R-:W-:Y:S01]  /*8d90*/  ISETP.GE.U32.AND P0, PT, R160, R171, PT ;  /* 0x000000aba000720c */ /* 0x000fe20003f06070 */
[----:B------:R-:W-:Y:S01]  /*8da0*/  FMUL R147, R109, c[0x0][0x188] ;  /* 0x000062006d937a20 */ /* 0x000fe20000400000 */
[----:B------:R-:W-:Y:S01]  /*8db0*/  ISETP.GE.U32.AND.EX P1, PT, R163, RZ, PT, P1 ;  /* 0x000000ffa300720c */ /* 0x000fe20003f26110 */
[----:B------:R-:W-:Y:S01]  /*8dc0*/  FMUL R111, R111, c[0x0][0x188] ;  /* 0x000062006f6f7a20 */ /* 0x000fe20000400000 */
[----:B------:R-:W-:Y:S01]  /*8dd0*/  ISETP.GE.U32.AND.EX P4, PT, R163, RZ, PT, P4 ;  /* 0x000000ffa300720c */ /* 0x000fe20003f86140 */
[----:B------:R-:W-:Y:S01]  /*8de0*/  FMUL R109, R133, c[0x0][0x188] ;  /* 0x00006200856d7a20 */ /* 0x000fe20000400000 */
[----:B------:R-:W-:Y:S01]  /*8df0*/  ISETP.GE.U32.AND.EX P3, PT, R163, RZ, PT, P3 ;  /* 0x000000ffa300720c */ /* 0x000fe20003f66130 */
[----:B------:R-:W-:Y:S01]  /*8e00*/  FMUL R121, R121, c[0x0][0x188] ;  /* 0x0000620079797a20 */ /* 0x000fe20000400000 */
[----:B------:R-:W-:Y:S01]  /*8e10*/  ISETP.GE.U32.AND.EX P2, PT, R163, RZ, PT, P2 ;  /* 0x000000ffa300720c */ /* 0x000fe20003f46120 */
[----:B------:R-:W-:Y:S01]  /*8e20*/  FMUL R160, R123, c[0x0][0x188] ;  /* 0x000062007ba07a20 */ /* 0x000fe20000400000 */
[----:B------:R-:W-:-:S02]  /*8e30*/  ISETP.GE.U32.AND.EX P0, PT, R163, RZ, PT, P0 ;  /* 0x000000ffa300720c */ /* 0x000fc40003f06100 */
[----:B------:R-:W-:Y:S02]  /*8e40*/  FSEL R123, R111, -INF , !P1 ;  /* 0xff8000006f7b7808 */ /* 0x000fe40004800000 */
[----:B------:R-:W-:Y:S02]  /*8e50*/  FSEL R109, R109, -INF , !P4 ;  /* 0xff8000006d6d7808 */ /* 0x000fe40006000000 */
[----:B------:R-:W-:Y:S02]  /*8e60*/  FSEL R133, R147, -INF , !P0 ;  /* 0xff80000093857808 */ /* 0x000fe40004000000 */
[----:B------:R-:W-:Y:S02]  /*8e70*/  FSEL R121, R121, -INF , !P2 ;  /* 0xff80000079797808 */ /* 0x000fe40005000000 */
[----:B------:R-:W-:Y:S02]  /*8e80*/  FSEL R111, R160, -INF , !P3 ;  /* 0xff800000a06f7808 */ /* 0x000fe40005800000 */
[----:B0-----:R-:W-:-:S02]  /*8e90*/  FMNMX R135, R145, R161, !PT ;  /* 0x000000a191877209 */ /* 0x001fc40007800000 */
[----:B-1----:R-:W-:Y:S02]  /*8ea0*/  FMNMX R142, R142, R146, !PT ;  /* 0x000000928e8e7209 */ /* 0x002fe40007800000 */
[----:B------:R-:W-:Y:S02]  /*8eb0*/  FMNMX R145, R126, R133, !PT ;  /* 0x000000857e917209 */ /* 0x000fe40007800000 */
[----:B------:R-:W-:Y:S02]  /*8ec0*/  FMNMX R146, R125, R123, !PT ;  /* 0x0000007b7d927209 */ /* 0x000fe40007800000 */
[----:B------:R-:W-:Y:S02]  /*8ed0*/  FMNMX R147, R122, R121, !PT ;  /* 0x000000797a937209 */ /* 0x000fe40007800000 */
[----:B------:R-:W-:Y:S02]  /*8ee0*/  FMNMX R160, R120, R111, !PT ;  /* 0x0000006f78a07209 */ /* 0x000fe40007800000 */
[----:B------:R-:W-:-:S02]  /*8ef0*/  FMNMX R161, R115, R109, !PT ;  /* 0x0000006d73a17209 */ /* 0x000fc40007800000 */
[----:B------:R-:W-:Y:S02]  /*8f00*/  FMNMX R162, R114, R144, !PT ;  /* 0x0000009072a27209 */ /* 0x000fe40007800000 */
[----:B------:R-:W-:Y:S02]  /*8f10*/  FMNMX R163, R113, R110, !PT ;  /* 0x0000006e71a37209 */ /* 0x000fe40007800000 */
[----:B------:R-:W-:Y:S02]  /*8f20*/  FMNMX R168, R107, R108, !PT ;  /* 0x0000006c6ba87209 */ /* 0x000fe40007800000 */
[----:B------:R-:W-:Y:S02]  /*8f30*/  FMNMX R169, R106, R143, !PT ;  /* 0x0000008f6aa97209 */ /* 0x000fe40007800000 */
[----:B------:R-:W-:Y:S02]  /*8f40*/  FMNMX R170, R104, R105, !PT ;  /* 0x0000006968aa7209 */ /* 0x000fe40007800000 */
[----:B------:R-:W-:-:S02]  /*8f50*/  FMNMX R171, R102, R103, !PT ;  /* 0x0000006766ab7209 */ /* 0x000fc40007800000 */
[----:B------:R-:W-:Y:S02]  /*8f60*/  FMNMX R172, R100, R101, !PT ;  /* 0x0000006564ac7209 */ /* 0x000fe40007800000 */
[----:B------:R-:W-:Y:S02]  /*8f70*/  FMNMX R173, R95, R140, !PT ;  /* 0x0000008c5fad7209 */ /* 0x000fe40007800000 */
[----:B------:R-:W-:Y:S01]  /*8f80*/  FMNMX R174, R112, R124, !PT ;  /* 0x0000007c70ae7209 */ /* 0x000fe20007800000 */
[----:B------:R-:W0:Y:S04]  /*8f90*/  SHFL.BFLY PT, R175, R145, 0x2, 0x1f ;  /* 0x0c401f0091af7f89 */ /* 0x000e2800000e0000 */
[----:B------:R-:W1:Y:S04]  /*8fa0*/  SHFL.BFLY PT, R176, R146, 0x2, 0x1f ;  /* 0x0c401f0092b07f89 */ /* 0x000e6800000e0000 */
[----:B------:R-:W2:Y:S04]  /*8fb0*/  SHFL.BFLY PT, R177, R147, 0x2, 0x1f ;  /* 0x0c401f0093b17f89 */ /* 0x000ea800000e0000 */
[----:B------:R-:W3:Y:S04]  /*8fc0*/  SHFL.BFLY PT, R178, R160, 0x2, 0x1f ;  /* 0x0c401f00a0b27f89 */ /* 0x000ee800000e0000 */
[----:B------:R-:W4:Y:S04]  /*8fd0*/  SHFL.BFLY PT, R179, R161, 0x2, 0x1f ;  /* 0x0c401f00a1b37f89 */ /* 0x000f2800000e0000 */
[----:B------:R-:W5:Y:S04]  /*8fe0*/  SHFL.BFLY PT, R180, R162, 0x2, 0x1f ;  /* 0x0c401f00a2b47f89 */ /* 0x000f6800000e0000 */
[----:B------:R-:W0:Y:S04]  /*8ff0*/  SHFL.BFLY PT, R181, R163, 0x2, 0x1f ;  /* 0x0c401f00a3b57f89 */ /* 0x000e2800000e0000 */
[----:B------:R-:W0:Y:S04]  /*9000*/  SHFL.BFLY PT, R182, R168, 0x2, 0x1f ;  /* 0x0c401f00a8b67f89 */ /* 0x000e2800000e0000 */
[----:B------:R-:W0:Y:S04]  /*9010*/  SHFL.BFLY PT, R183, R169, 0x2, 0x1f ;  /* 0x0c401f00a9b77f89 */ /* 0x000e2800000e0000 */
[----:B------:R-:W0:Y:S04]  /*9020*/  SHFL.BFLY PT, R204, R170, 0x2, 0x1f ;  /* 0x0c401f00aacc7f89 */ /* 0x000e2800000e0000 */
[----:B------:R-:W2:Y:S04]  /*9030*/  SHFL.BFLY PT, R205, R171, 0x2, 0x1f ;  /* 0x0c401f00abcd7f89 */ /* 0x000ea800000e0000 */
[----:B------:R-:W4:Y:S04]  /*9040*/  SHFL.BFLY PT, R206, R172, 0x2, 0x1f ;  /* 0x0c401f00acce7f89 */ /* 0x000f2800000e0000 */
[----:B------:R-:W5:Y:S04]  /*9050*/  SHFL.BFLY PT, R207, R173, 0x2, 0x1f ;  /* 0x0c401f00adcf7f89 */ /* 0x000f6800000e0000 */
[----:B------:R-:W5:Y:S04]  /*9060*/  SHFL.BFLY PT, R208, R174, 0x2, 0x1f ;  /* 0x0c401f00aed07f89 */ /* 0x000f6800000e0000 */
[----:B------:R-:W5:Y:S04]  /*9070*/  SHFL.BFLY PT, R209, R135, 0x1, 0x1f ;  /* 0x0c201f0087d17f89 */ /* 0x000f6800000e0000 */
[----:B------:R-:W5:Y:S01]  /*9080*/  SHFL.BFLY PT, R210, R142, 0x1, 0x1f ;  /* 0x0c201f008ed27f89 */ /* 0x000f6200000e0000 */
[----:B0-----:R-:W-:-:S02]  /*9090*/  FMNMX R175, R145, R175, !PT ;  /* 0x000000af91af7209 */ /* 0x001fc40007800000 */
[----:B-1----:R-:W-:Y:S02]  /*90a0*/  FMNMX R176, R146, R176, !PT ;  /* 0x000000b092b07209 */ /* 0x002fe40007800000 */
[----:B--2---:R-:W-:Y:S02]  /*90b0*/  FMNMX R177, R147, R177, !PT ;  /* 0x000000b193b17209 */ /* 0x004fe40007800000 */
[----:B---3--:R-:W-:Y:S02]  /*90c0*/  FMNMX R178, R160, R178, !PT ;  /* 0x000000b2a0b27209 */ /* 0x008fe40007800000 */
[----:B----4-:R-:W-:Y:S02]  /*90d0*/  FMNMX R179, R161, R179, !PT ;  /* 0x000000b3a1b37209 */ /* 0x010fe40007800000 */
[----:B-----5:R-:W-:Y:S02]  /*90e0*/  FMNMX R180, R162, R180, !PT ;  /* 0x000000b4a2b47209 */ /* 0x020fe40007800000 */
[----:B------:R-:W-:-:S02]  /*90f0*/  FMNMX R181, R163, R181, !PT ;  /* 0x000000b5a3b57209 */ /* 0x000fc40007800000 */
[----:B------:R-:W-:Y:S02]  /*9100*/  FMNMX R182, R168, R182, !PT ;  /* 0x000000b6a8b67209 */ /* 0x000fe40007800000 */
[----:B------:R-:W-:Y:S02]  /*9110*/  FMNMX R183, R169, R183, !PT ;  /* 0x000000b7a9b77209 */ /* 0x000fe40007800000 */
[----:B------:R-:W-:Y:S02]  /*9120*/  FMNMX R204, R170, R204, !PT ;  /* 0x000000ccaacc7209 */ /* 0x000fe40007800000 */
[----:B------:R-:W-:Y:S02]  /*9130*/  FMNMX R205, R171, R205, !PT ;  /* 0x000000cdabcd7209 */ /* 0x000fe40007800000 */
[----:B------:R-:W-:Y:S02]  /*9140*/  FMNMX R206, R172, R206, !PT ;  /* 0x000000ceacce7209 */ /* 0x000fe40007800000 */
[----:B------:R-:W-:-:S02]  /*9150*/  FMNMX R207, R173, R207, !PT ;  /* 0x000000cfadcf7209 */ /* 0x000fc40007800000 */
[----:B------:R-:W-:Y:S01]  /*9160*/  FMNMX R208, R174, R208, !PT ;  /* 0x000000d0aed07209 */ /* 0x000fe20007800000 */
[----:B------:R0:W1:Y:S01]  /*9170*/  SHFL.BFLY PT, R145, R177, 0x1, 0x1f ;  /* 0x0c201f00b1917f89 */ /* 0x00006200000e0000 */
[----:B------:R-:W-:Y:S01]  /*9180*/  FMNMX R209, R135, R209, !PT ;  /* 0x000000d187d17209 */ /* 0x000fe20007800000 */
[----:B------:R-:W-:Y:S01]  /*9190*/  BSSY B0, `(.L_x_1) ;  /* 0x000001f000007945 */ /* 0x000fe20003800000 */
[----:B------:R-:W-:Y:S01]  /*91a0*/  FMNMX R210, R142, R210, !PT ;  /* 0x000000d28ed27209 */ /* 0x000fe20007800000 */
[----:B------:R0:W2:Y:S04]  /*91b0*/  SHFL.BFLY PT, R135, R175, 0x1, 0x1f ;  /* 0x0c201f00af877f89 */ /* 0x0000a800000e0000 */
[----:B------:R0:W3:Y:S04]  /*91c0*/  SHFL.BFLY PT, R142, R176, 0x1, 0x1f ;  /* 0x0c201f00b08e7f89 */ /* 0x0000e800000e0000 */
[----:B------:R0:W4:Y:S04]  /*91d0*/  SHFL.BFLY PT, R146, R178, 0x1, 0x1f ;  /* 0x0c201f00b2927f89 */ /* 0x00012800000e0000 */
[----:B------:R0:W0:Y:S04]  /*91e0*/  SHFL.BFLY PT, R147, R179, 0x1, 0x1f ;  /* 0x0c201f00b3937f89 */ /* 0x00002800000e0000 */
        /* <DEDUP_REMOVED lines=9> */
[----:B------:R-:W-:Y:S06]  /*9280*/  BAR.SYNC.DEFER_BLOCKING 0x0 ;  /* 0x0000000000007b1d */ /* 0x000fec0000010000 */
[----:B------:R-:W-:Y:S05]  /*9290*/  @P6 BRA `(.L_x_2) ;  /* 0x000000e000006947 */ /* 0x000fea0003800000 */
[----:B-1234-:R-:W1:Y:S02]  /*92a0*/  S2R R226, SR_TID.X ;  /* 0x0000000000e27919 */ /* 0x01ee640000002100 */
[----:B-1----:R-:W-:-:S02]  /*92b0*/  LOP3.LUT R227, R226, 0x1c, RZ, 0xc0, !PT ;  /* 0x0000001ce2e37812 */ /* 0x002fc400078ec0ff */
[----:B------:R-:W-:Y:S02]  /*92c0*/  LOP3.LUT R226, R226, 0xff, RZ, 0xc0, !PT ;  /* 0x000000ffe2e27812 */ /* 0x000fe400078ec0ff */
[C---:B------:R-:W-:Y:S02]  /*92d0*/  LEA.HI R212, R227.reuse, 0x8, RZ, 0x1e ;  /* 0x00000008e3d47811 */ /* 0x040fe400078ff0ff */
[--C-:B------:R-:W-:Y:S02]  /*92e0*/  SHF.R.U32.HI R214, RZ, 0x3, R226.reuse ;  /* 0x00000003ffd67819 */ /* 0x100fe400000116e2 */
[----:B------:R-:W-:Y:S01]  /*92f0*/  SHF.R.U32.HI R211, RZ, 0x3, R226 ;  /* 0x00000003ffd37819 */ /* 0x000fe200000116e2 */
[----:B------:R-:W-:Y:S01]  /*9300*/  IMAD.SHL.U32 R212, R212, 0x20, RZ ;  /* 0x00000020d4d47824 */ /* 0x000fe200078e00ff */
[----:B------:R-:W-:Y:S02]  /*9310*/  LOP3.LUT R214, R214, 0x1c, RZ, 0xc0, !PT ;  /* 0x0000001cd6d67812 */ /* 0x000fe400078ec0ff */
[----:B------:R-:W-:-:S02]  /*9320*/  SHF.L.U32 R213, R227, 0x3, RZ ;  /* 0x00000003e3d57819 */ /* 0x000fc400000006ff */
[----:B------:R-:W-:-:S03]  /*9330*/  LOP3.LUT R211, R211, 0x1c, RZ, 0xc0, !PT ;  /* 0x0000001cd3d37812 */ /* 0x000fc600078ec0ff */
[----:B------:R-:W-:Y:S02]  /*9340*/  IMAD.IADD R213, R213, 0x1, R214 ;  /* 0x00000001d5d57824 */ /* 0x000fe400078e02d6 */
[----:B------:R-:W-:-:S03]  /*9350*/  IMAD.IADD R211, R211, 0x1, R212 ;  /* 0x00000001d3d37824 */ /* 0x000fc600078e02d4 */
[----:B------:R1:W-:Y:S04]  /*9360*/  STS [R213+0x10000], R209 ;  /* 0x010000d1d5007388 */ /* 0x0003e80000000800 */
[----:B------:R1:W-:Y:S02]  /*9370*/  STS [R211+0x10000], R210 ;  /* 0x010000d2d3007388 */ /* 0x0003e40000000800 */
.L_x_2:
[----:B-1234-:R-:W-:Y:S05]  /*9380*/  BSYNC B0 ;  /* 0x0000000000007941 */ /* 0x01efea0003800000 */
.L_x_1:
[----:B------:R-:W-:Y:S01]  /*9390*/  BSSY B0, `(.L_x_3) ;  /* 0x000009d000007945 */ /* 0x000fe20003800000 */
[----:B------:R-:W-:Y:S01]  /*93a0*/  BSSY B1, `(.L_x_4) ;  /* 0x0000092000017945 */ /* 0x000fe20003800000 */
[----:B------:R-:W-:Y:S02]  /*93b0*/  FMNMX R135, R175, R135, !PT ;  /* 0x00000087af877209 */ /* 0x000fe40007800000 */
[----:B------:R-:W-:Y:S02]  /*93c0*/  FMNMX R142, R176, R142, !PT ;  /* 0x0000008eb08e7209 */ /* 0x000fe40007800000 */
[----:B------:R-:W-:-:S02]  /*93d0*/  FMNMX R145, R177, R145, !PT ;  /* 0x00000091b1917209 */ /* 0x000fc40007800000 */
[----:B------:R-:W-:Y:S02]  /*93e0*/  FMNMX R146, R178, R146, !PT ;  /* 0x00000092b2927209 */ /* 0x000fe40007800000 */
[----:B0-----:R-:W-:Y:S02]  /*93f0*/  FMNMX R147, R179, R147, !PT ;  /* 0x00000093b3937209 */ /* 0x001fe40007800000 */
        /* <DEDUP_REMOVED lines=8> */
[----:B------:R-:W-:Y:S01]  /*9480*/  FMNMX R172, R208, R172, !PT ;  /* 0x000000acd0ac7209 */ /* 0x000fe20007800000 */
[----:B------:R-:W-:Y:S05]  /*9490*/  @P6 BRA `(.L_x_5) ;  /* 0x0000013000006947 */ /* 0x000fea0003800000 */
[----:B------:R-:W0:Y:S02]  /*94a0*/  S2R R173, SR_TID.X ;  /* 0x0000000000ad7919 */ /* 0x000e240000002100 */
[----:B0-----:R-:W-:-:S02]  /*94b0*/  LOP3.LUT R174, R173, 0x1c, RZ, 0xc0, !PT ;  /* 0x0000001cadae7812 */ /* 0x001fc400078ec0ff */
[----:B------:R-:W-:Y:S02]  /*94c0*/  LOP3.LUT R173, R173, 0xff, RZ, 0xc0, !PT ;  /* 0x000000ffadad7812 */ /* 0x000fe400078ec0ff */
[----:B------:R-:W-:Y:S02]  /*94d0*/  LEA.HI R174, R174, 0x10, RZ, 0x1e ;  /* 0x00000010aeae7811 */ /* 0x000fe400078ff0ff */
[----:B------:R-:W-:-:S03]  /*94e0*/  SHF.R.U32.HI R173, RZ, 0x3, R173 ;  /* 0x00000003ffad7819 */ /* 0x000fc600000116ad */
[----:B------:R-:W-:Y:S01]  /*94f0*/  IMAD.SHL.U32 R174, R174, 0x20, RZ ;  /* 0x00000020aeae7824 */ /* 0x000fe200078e00ff */
[----:B------:R-:W-:-:S04]  /*9500*/  LOP3.LUT R173, R173, 0x1c, RZ, 0xc0, !PT ;  /* 0x0000001cadad7812 */ /* 0x000fc800078ec0ff */
[----:B------:R-:W-:-:S05]  /*9510*/  IADD3 R173, R173, R174, RZ ;  /* 0x000000aeadad7210 */ /* 0x000fca0007ffe0ff */
[----:B------:R0:W-:Y:S01]  /*9520*/  STS [R173+0x10000], R135 ;  /* 0x01000087ad007388 */ /* 0x0001e20000000800 */
[----:B------:R-:W-:Y:S05]  /*9530*/  @P6 BRA `(.L_x_6) ;  /* 0x0000013000006947 */ /* 0x000fea0003800000 */
[----:B0-----:R-:W0:Y:S02]  /*9540*/  S2R R173, SR_TID.X ;  /* 0x0000000000ad7919 */ /* 0x001e240000002100 */
[C---:B0-----:R-:W-:Y:S02]  /*9550*/  LOP3.LUT R174, R173.reuse, 0x1c, RZ, 0xc0, !PT ;  /* 0x0000001cadae7812 */ /* 0x041fe400078ec0ff */
[----:B------:R-:W-:Y:S02]  /*9560*/  LOP3.LUT R173, R173, 0xff, RZ, 0xc0, !PT ;  /* 0x000000ffadad7812 */ /* 0x000fe400078ec0ff */
[----:B------:R-:W-:Y:S02]  /*9570*/  LEA.HI R174, R174, 0x18, RZ, 0x1e ;  /* 0x00000018aeae7811 */ /* 0x000fe400078ff0ff */
[----:B------:R-:W-:-:S03]  /*9580*/  SHF.R.U32.HI R173, RZ, 0x3, R173 ;  /* 0x00000003ffad7819 */ /* 0x000fc600000116ad */
[----:B------:R-:W-:Y:S01]  /*9590*/  IMAD.SHL.U32 R174, R174, 0x20, RZ ;  /* 0x00000020aeae7824 */ /* 0x000fe200078e00ff */
[----:B------:R-:W-:-:S05]  /*95a0*/  LOP3.LUT R173, R173, 0x1c, RZ, 0xc0, !PT ;  /* 0x0000001cadad7812 */ /* 0x000fca00078ec0ff */
[----:B------:R-:W-:-:S05]  /*95b0*/  IMAD.IADD R173, R173, 0x1, R174 ;  /* 0x00000001adad7824 */ /* 0x000fca00078e02ae */
[----:B------:R0:W-:Y:S02]  /*95c0*/  STS [R173+0x10000], R142 ;  /* 0x0100008ead007388 */ /* 0x0001e40000000800 */
.L_x_5:
[----:B------:R-:W-:Y:S05]  /*95d0*/  @P6 BRA `(.L_x_7) ;  /* 0x0000013000006947 */ /* 0x000fea0003800000 */
[----:B------:R-:W1:Y:S02]  /*95e0*/  S2R R135, SR_TID.X ;  /* 0x0000000000877919 */ /* 0x000e640000002100 */
[C---:B01----:R-:W-:Y:S02]  /*95f0*/  LOP3.LUT R142, R135.reuse, 0x1c, RZ, 0xc0, !PT ;  /* 0x0000001c878e7812 */ /* 0x043fe400078ec0ff */
[----:B------:R-:W-:Y:S02]  /*9600*/  LOP3.LUT R135, R135, 0xff, RZ, 0xc0, !PT ;  /* 0x000000ff87877812 */ /* 0x000fe400078ec0ff */
[----:B------:R-:W-:Y:S02]  /*9610*/  LEA.HI R142, R142, 0x20, RZ, 0x1e ;  /* 0x000000208e8e7811 */ /* 0x000fe400078ff0ff */
[----:B------:R-:W-:-:S03]  /*9620*/  SHF.R.U32.HI R135, RZ, 0x3, R135 ;  /* 0x00000003ff877819 */ /* 0x000fc60000011687 */
[----:B------:R-:W-:Y:S01]  /*9630*/  IMAD.SHL.U32 R142, R142, 0x20, RZ ;  /* 0x000000208e8e7824 */ /* 0x000fe200078e00ff */
[----:B------:R-:W-:-:S04]  /*9640*/  LOP3.LUT R135, R135, 0x1c, RZ, 0xc0, !PT ;  /* 0x0000001c87877812 */ /* 0x000fc800078ec0ff */
[----:B------:R-:W-:-:S05]  /*9650*/  IADD3 R135, R135, R142, RZ ;  /* 0x0000008e87877210 */ /* 0x000fca0007ffe0ff */
[----:B------:R0:W-:Y:S02]  /*9660*/  STS [R135+0x10000], R145 ;  /* 0x0100009187007388 */ /* 0x0001e40000000800 */
.L_x_6:
        /* <DEDUP_REMOVED lines=10> */
.L_x_7:
[----:B------:R-:W-:Y:S05]  /*9710*/  @P6 BRA `(.L_x_9) ;  /* 0x0000013000006947 */ /* 0x000fea0003800000 */
[----:B0-----:R-:W0:Y:S02]  /*9720*/  S2R R135, SR_TID.X ;  /* 0x0000000000877919 */ /* 0x001e240000002100 */
[C---:B0-----:R-:W-:Y:S02]  /*9730*/  LOP3.LUT R142, R135.reuse, 0x1c, RZ, 0xc0, !PT ;  /* 0x0000001c878e7812 */ /* 0x041fe400078ec0ff */
[----:B------:R-:W-:Y:S02]  /*9740*/  LOP3.LUT R135, R135, 0xff, RZ, 0xc0, !PT ;  /* 0x000000ff87877812 */ /* 0x000fe400078ec0ff */
[----:B------:R-:W-:Y:S02]  /*9750*/  LEA.HI R142, R142, 0x30, RZ, 0x1e ;  /* 0x000000308e8e7811 */ /* 0x000fe400078ff0ff */
[----:B------:R-:W-:-:S03]  /*9760*/  SHF.R.U32.HI R135, RZ, 0x3, R135 ;  /* 0x00000003ff877819 */ /* 0x000fc60000011687 */
[----:B------:R-:W-:Y:S01]  /*9770*/  IMAD.SHL.U32 R142, R142, 0x20, RZ ;  /* 0x000000208e8e7824 */ /* 0x000fe200078e00ff */
[----:B------:R-:W-:-:S04]  /*9780*/  LOP3.LUT R135, R135, 0x1c, RZ, 0xc0, !PT ;  /* 0x0000001c87877812 */ /* 0x000fc800078ec0ff */
[----:B------:R-:W-:-:S05]  /*9790*/  IADD3 R135, R135, R142, RZ ;  /* 0x0000008e87877210 */ /* 0x000fca0007ffe0ff */
[----:B------:R0:W-:Y:S02]  /*97a0*/  STS [R135+0x10000], R147 ;  /* 0x0100009387007388 */ /* 0x0001e40000000800 */
.L_x_8:
        /* <DEDUP_REMOVED lines=10> */
.L_x_9:
        /* <DEDUP_REMOVED lines=10> */
.L_x_10:
        /* <DEDUP_REMOVED lines=10> */
.L_x_11:
        /* <DEDUP_REMOVED lines=10> */
.L_x_12:
        /* <DEDUP_REMOVED lines=10> */
.L_x_13:
        /* <DEDUP_REMOVED lines=10> */
.L_x_14:
        /* <DEDUP_REMOVED lines=10> */
.L_x_15:
[----:B------:R-:W-:Y:S01]  /*9c10*/  @P6 BREAK B1 ;  /* 0x0000000000016942 */ /* 0x000fe20003800000 */
        /* <DEDUP_REMOVED lines=10> */
.L_x_16:
[----:B------:R-:W-:Y:S05]  /*9cc0*/  BSYNC B1 ;  /* 0x0000000000017941 */ /* 0x000fea0003800000 */
.L_x_4:
        /* <DEDUP_REMOVED lines=8> */
[----:B------:R0:W-:Y:S02]  /*9d50*/  @!P6 STS [R135+0x10000], R172 ;  /* 0x010000ac8700e388 */ /* 0x0001e40000000800 */
.L_x_17:
[----:B------:R-:W-:Y:S05]  /*9d60*/  BSYNC B0 ;  /* 0x0000000000007941 */ /* 0x000fea0003800000 */
.L_x_3:
[----:B------:R-:W-:Y:S01]  /*9d70*/  WARPSYNC 0xffffffff ;  /* 0xffffffff00007948 */ /* 0x000fe20003800000 */
[----:B------:R-:W1:Y:S01]  /*9d80*/  S2R R213, SR_TID.X ;  /* 0x0000000000d57919 */ /* 0x000e620000002100 */
[----:B------:R-:W-:Y:S03]  /*9d90*/  BSSY B0, `(.L_x_18) ;  /* 0x000015f000007945 */ /* 0x000fe60003800000 */
[----:B------:R-:W-:Y:S06]  /*9da0*/  BAR.SYNC.DEFER_BLOCKING 0x0 ;  /* 0x0000000000007b1d */ /* 0x000fec0000010000 */
[----:B------:R-:W2:Y:S04]  /*9db0*/  S2R R211, SR_TID.X ;  /* 0x0000000000d37919 */ /* 0x000ea80000002100 */
[----:B------:R-:W3:Y:S04]  /*9dc0*/  S2R R161, SR_TID.X ;  /* 0x0000000000a17919 */ /* 0x000ee80000002100 */
[----:B0-----:R-:W0:Y:S04]  /*9dd0*/  S2R R173, SR_TID.X ;  /* 0x0000000000ad7919 */ /* 0x001e280000002100 */
[----:B------:R-:W4:Y:S01]  /*9de0*/  S2R R170, SR_TID.X ;  /* 0x0000000000aa7919 */ /* 0x000f220000002100 */
[----:B-1----:R-:W-:-:S02]  /*9df0*/  LOP3.LUT R215, R213, 0xff, RZ, 0xc0, !PT ;  /* 0x000000ffd5d77812 */ /* 0x002fc400078ec0ff */
[----:B------:R-:W-:-:S03]  /*9e00*/  LOP3.LUT R212, R213, 0x1c, RZ, 0xc0, !PT ;  /* 0x0000001cd5d47812 */ /* 0x000fc600078ec0ff */
[----:B------:R-:W1:Y:S01]  /*9e10*/  LDS R147, [R215.X4+0x10000] ;  /* 0x01000000d7937984 */ /* 0x000e620000004800 */
[C---:B------:R-:W-:Y:S02]  /*9e20*/  LEA.HI R209, R212.reuse, 0x8, RZ, 0x1e ;  /* 0x00000008d4d17811 */ /* 0x040fe400078ff0ff */
[C---:B------:R-:W-:Y:S01]  /*9e30*/  LEA.HI R214, R212.reuse, 0x10, RZ, 0x1e ;  /* 0x00000010d4d67811 */ /* 0x040fe200078ff0ff */
[----:B------:R-:W5:Y:S01]  /*9e40*/  LDS R145, [R215.X4+0x10400] ;  /* 0x01040000d7917984 */ /* 0x000f620000004800 */
[----:B------:R-:W-:Y:S01]  /*9e50*/  LEA.HI R208, R212, 0x20, RZ, 0x1e ;  /* 0x00000020d4d07811 */ /* 0x000fe200078ff0ff */
[----:B------:R-:W-:Y:S01]  /*9e60*/  IMAD.SHL.U32 R209, R209, 0x20, RZ ;  /* 0x00000020d1d17824 */ /* 0x000fe200078e00ff */
[----:B------:R-:W-:Y:S01]  /*9e70*/  SHF.L.U32 R214, R214, 0x5, RZ ;  /* 0x00000005d6d67819 */ /* 0x000fe200000006ff */
[----:B------:R-:W2:Y:S01]  /*9e80*/  LDS R142, [R215.X4+0x10800] ;  /* 0x01080000d78e7984 */ /* 0x000ea20000004800 */
[----:B------:R-:W-:Y:S01]  /*9e90*/  LEA.HI R210, R212, 0x18, RZ, 0x1e ;  /* 0x00000018d4d27811 */ /* 0x000fe200078ff0ff */
[----:B------:R-:W-:Y:S01]  /*9ea0*/  IMAD.SHL.U32 R208, R208, 0x20, RZ ;  /* 0x00000020d0d07824 */ /* 0x000fe200078e00ff */
[----:B------:R-:W-:-:S02]  /*9eb0*/  LEA.HI R207, R212, 0x28, RZ, 0x1e ;  /* 0x00000028d4cf7811 */ /* 0x000fc400078ff0ff */
[----:B------:R-:W-:Y:S01]  /*9ec0*/  LEA.HI R205, R212, 0x30, RZ, 0x1e ;  /* 0x00000030d4cd7811 */ /* 0x000fe200078ff0ff */
[----:B------:R-:W-:Y:S01]  /*9ed0*/  IMAD.SHL.U32 R210, R210, 0x20, RZ ;  /* 0x00000020d2d27824 */ /* 0x000fe200078e00ff */
[----:B---3--:R-:W-:Y:S01]  /*9ee0*/  LOP3.LUT R162, R161, 0x1c, RZ, 0xc0, !PT ;  /* 0x0000001ca1a27812 */ /* 0x008fe200078ec0ff */
[----:B------:R-:W-:Y:S01]  /*9ef0*/  IMAD.SHL.U32 R207, R207, 0x20, RZ ;  /* 0x00000020cfcf7824 */ /* 0x000fe200078e00ff */
[----:B------:R-:W-:Y:S02]  /*9f00*/  SHF.L.U32 R205, R205, 0x5, RZ ;  /* 0x00000005cdcd7819 */ /* 0x000fe400000006ff */
[----:B------:R-:W-:Y:S02]  /*9f10*/  LEA.HI R162, R162, 0x48, RZ, 0x1e ;  /* 0x00000048a2a27811 */ /* 0x000fe400078ff0ff */
[----:B------:R-:W-:Y:S02]  /*9f20*/  LOP3.LUT R161, R161, 0x1c, RZ, 0xc0, !PT ;  /* 0x0000001ca1a17812 */ /* 0x000fe400078ec0ff */
[----:B0-----:R-:W-:Y:S01]  /*9f30*/  LOP3.LUT R173, R173, 0x1c, RZ, 0xc0, !PT ;  /* 0x0000001cadad7812 */ /* 0x001fe200078ec0ff */
[----:B------:R-:W-:Y:S01]  /*9f40*/  IMAD.SHL.U32 R162, R162, 0x20, RZ ;  /* 0x00000020a2a27824 */ /* 0x000fe200078e00ff */
[----:B------:R-:W-:-:S02]  /*9f50*/  LEA.HI R161, R161, 0x50, RZ, 0x1e ;  /* 0x00000050a1a17811 */ /* 0x000fc400078ff0ff */
[----:B------:R-:W-:Y:S02]  /*9f60*/  LEA.HI R173, R173, 0x60, RZ, 0x1e ;  /* 0x00000060adad7811 */ /* 0x000fe400078ff0ff */
[----:B------:R-:W-:Y:S02]  /*9f70*/  SHF.L.U32 R161, R161, 0x5, RZ ;  /* 0x00000005a1a17819 */ /* 0x000fe400000006ff */
[----:B----4-:R-:W-:Y:S01]  /*9f80*/  LOP3.LUT R170, R170, 0x1c, RZ, 0xc0, !PT ;  /* 0x0000001caaaa7812 */ /* 0x010fe200078ec0ff */
[----:B------:R-:W-:Y:S01]  /*9f90*/  IMAD.SHL.U32 R173, R173, 0x20, RZ ;  /* 0x00000020adad7824 */ /* 0x000fe200078e00ff */
[----:B------:R-:W-:Y:S02]  /*9fa0*/  LEA.HI R204, R212, 0x38, RZ, 0x1e ;  /* 0x00000038d4cc7811 */ /* 0x000fe400078ff0ff */
[----:B------:R-:W-:Y:S02]  /*9fb0*/  LEA.HI R170, R170, 0x58, RZ, 0x1e ;  /* 0x00000058aaaa7811 */ /* 0x000fe400078ff0ff */
[----:B------:R-:W-:Y:S01]  /*9fc0*/  LEA.HI R206, R212, 0x40, RZ, 0x1e ;  /* 0x00000040d4ce7811 */ /* 0x000fe200078ff0ff */
[----:B------:R-:W-:Y:S01]  /*9fd0*/  IMAD.SHL.U32 R204, R204, 0x20, RZ ;  /* 0x00000020cccc7824 */ /* 0x000fe200078e00ff */
[----:B-1----:R-:W0:Y:S01]  /*9fe0*/  SHFL.BFLY PT, R160, R147, 0x4, 0x1f ;  /* 0x0c801f0093a07f89 */ /* 0x002e2200000e0000 */
[----:B------:R-:W-:-:S02]  /*9ff0*/  IMAD.SHL.U32 R170, R170, 0x20, RZ ;  /* 0x00000020aaaa7824 */ /* 0x000fc400078e00ff */
[----:B------:R-:W-:Y:S01]  /*a000*/  IMAD.SHL.U32 R206, R206, 0x20, RZ ;  /* 0x00000020cece7824 */ /* 0x000fe200078e00ff */
[----:B-----5:R-:W1:Y:S04]  /*a010*/  SHFL.BFLY PT, R146, R145, 0x4, 0x1f ;  /* 0x0c801f0091927f89 */ /* 0x020e6800000e0000 */
[----:B--2---:R-:W2:Y:S01]  /*a020*/  SHFL.BFLY PT, R135, R142, 0x4, 0x1f ;  /* 0x0c801f008e877f89 */ /* 0x004ea200000e0000 */
[----:B0-----:R-:W-:Y:S02]  /*a030*/  FMNMX R160, R147, R160, !PT ;  /* 0x000000a093a07209 */ /* 0x001fe40007800000 */
[----:B-1----:R-:W-:-:S03]  /*a040*/  FMNMX R146, R145, R146, !PT ;  /* 0x0000009291927209 */ /* 0x002fc60007800000 */
[----:B------:R-:W0:Y:S01]  /*a050*/  SHFL.BFLY PT, R147, R160, 0x2, 0x1f ;  /* 0x0c401f00a0937f89 */ /* 0x000e2200000e0000 */
[----:B--2---:R-:W-:-:S03]  /*a060*/  FMNMX R142, R142, R135, !PT ;  /* 0x000000878e8e7209 */ /* 0x004fc60007800000 */
[----:B------:R-:W1:Y:S04]  /*a070*/  SHFL.BFLY PT, R145, R146, 0x2, 0x1f ;  /* 0x0c401f0092917f89 */ /* 0x000e6800000e0000 */
[----:B------:R-:W2:Y:S01]  /*a080*/  SHFL.BFLY PT, R135, R142, 0x2, 0x1f ;  /* 0x0c401f008e877f89 */ /* 0x000ea200000e0000 */
[----:B0-----:R-:W-:Y:S02]  /*a090*/  FMNMX R147, R160, R147, !PT ;  /* 0x00000093a0937209 */ /* 0x001fe40007800000 */
[----:B-1----:R-:W-:Y:S02]  /*a0a0*/  FMNMX R145, R146, R145, !PT ;  /* 0x0000009192917209 */ /* 0x002fe40007800000 */
[----:B--2---:R-:W-:-:S03]  /*a0b0*/  FMNMX R135, R142, R135, !PT ;  /* 0x000000878e877209 */ /* 0x004fc60007800000 */
[----:B------:R-:W0:Y:S04]  /*a0c0*/  SHFL.BFLY PT, R146, R145, 0x1, 0x1f ;  /* 0x0c201f0091927f89 */ /* 0x000e2800000e0000 */
[----:B------:R-:W1:Y:S04]  /*a0d0*/  SHFL.BFLY PT, R142, R147, 0x1, 0x1f ;  /* 0x0c201f00938e7f89 */ /* 0x000e6800000e0000 */
[----:B------:R-:W2:Y:S01]  /*a0e0*/  SHFL.BFLY PT, R160, R135, 0x1, 0x1f ;  /* 0x0c201f0087a07f89 */ /* 0x000ea200000e0000 */
[----:B0-----:R-:W-:Y:S02]  /*a0f0*/  FMNMX R146, R145, R146, !PT ;  /* 0x0000009291927209 */ /* 0x001fe40007800000 */
[----:B-1----:R-:W-:-:S02]  /*a100*/  FMNMX R142, R147, R142, !PT ;  /* 0x0000008e938e7209 */ /* 0x002fc40007800000 */
[----:B--2---:R-:W-:-:S03]  /*a110*/  FMNMX R160, R135, R160, !PT ;  /* 0x000000a087a07209 */ /* 0x004fc60007800000 */
[----:B------:R-:W-:Y:S04]  /*a120*/  @!P5 STS [R215.X4+0x10000], R142 ;  /* 0x0100008ed700d388 */ /* 0x000fe80000004800 */
[----:B------:R-:W-:Y:S04]  /*a130*/  @!P5 STS [R215.X4+0x10400], R146 ;  /* 0x01040092d700d388 */ /* 0x000fe80000004800 */
[----:B------:R-:W-:Y:S04]  /*a140*/  @!P5 STS [R215.X4+0x10800], R160 ;  /* 0x010800a0d700d388 */ /* 0x000fe80000004800 */
[----:B------:R-:W0:Y:S04]  /*a150*/  LDS R135, [R211.X4+0x10c00] ;  /* 0x010c0000d3877984 */ /* 0x000e280000004800 */
[----:B0-----:R-:W0:Y:S02]  /*a160*/  SHFL.BFLY PT, R142, R135, 0x4, 0x1f ;  /* 0x0c801f00878e7f89 */ /* 0x001e2400000e0000 */
[----:B0-----:R-:W-:-:S05]  /*a170*/  FMNMX R142, R135, R142, !PT ;  /* 0x0000008e878e7209 */ /* 0x001fca0007800000 */
[----:B------:R-:W0:Y:S02]  /*a180*/  SHFL.BFLY PT, R135, R142, 0x2, 0x1f ;  /* 0x0c401f008e877f89 */ /* 0x000e2400000e0000 */
[----:B0-----:R-:W-:-:S05]  /*a190*/  FMNMX R135, R142, R135, !PT ;  /* 0x000000878e877209 */ /* 0x001fca0007800000 */
[----:B------:R-:W0:Y:S02]  /*a1a0*/  SHFL.BFLY PT, R142, R135, 0x1, 0x1f ;  /* 0x0c201f00878e7f89 */ /* 0x000e2400000e0000 */
[----:B0-----:R-:W-:-:S05]  /*a1b0*/  FMNMX R142, R135, R142, !PT ;  /* 0x0000008e878e7209 */ /* 0x001fca0007800000 */
[----:B------:R-:W-:Y:S04]  /*a1c0*/  @!P5 STS [R211.X4+0x10c00], R142 ;  /* 0x010c008ed300d388 */ /* 0x000fe80000004800 */
[----:B------:R-:W-:Y:S06]  /*a1d0*/  BAR.SYNC.DEFER_BLOCKING 0x0 ;  /* 0x0000000000007b1d */ /* 0x000fec0000010000 */
[----:B------:R-:W0:Y:S04]  /*a1e0*/  LDS R243, [R212.X8+0x10000] ;  /* 0x01000000d4f37984 */ /* 0x000e280000008800 */
[----:B------:R-:W1:Y:S04]  /*a1f0*/  LDS R242, [R209+0x10000] ;  /* 0x01000000d1f27984 */ /* 0x000e680000000800 */
[----:B------:R-:W2:Y:S04]  /*a200*/  LDS R241, [R214+0x10000] ;  /* 0x01000000d6f17984 */ /* 0x000ea80000000800 */
[----:B------:R-:W3:Y:S04]  /*a210*/  LDS R239, [R208+0x10000] ;  /* 0x01000000d0ef7984 */ /* 0x000ee80000000800 */
[----:B------:R-:W4:Y:S04]  /*a220*/  LDS R240, [R210+0x10000] ;  /* 0x01000000d2f07984 */ /* 0x000f280000000800 */
[----:B------:R-:W5:Y:S04]  /*a230*/  LDS R238, [R207+0x10000] ;  /* 0x01000000cfee7984 */ /* 0x000f680000000800 */
[----:B------:R-:W5:Y:S04]  /*a240*/  LDS R237, [R205+0x10000] ;  /* 0x01000000cded7984 */ /* 0x000f680000000800 */
[----:B------:R-:W5:Y:S04]  /*a250*/  LDS R234, [R162+0x10000] ;  /* 0x01000000a2ea7984 */ /* 0x000f680000000800 */
[----:B------:R-:W5:Y:S04]  /*a260*/  LDS R233, [R161+0x10000] ;  /* 0x01000000a1e97984 */ /* 0x000f680000000800 */
[----:B------:R1:W-:Y:S01]  /*a270*/  LDS R229, [R173+0x10000] ;  /* 0x01000000ade57984 */ /* 0x0003e20000000800 */
[----:B0-----:R-:W-:-:S03]  /*a280*/  FMNMX R243, R243, R93, !PT ;  /* 0x0000005df3f37209 */ /* 0x001fc60007800000 */
[----:B------:R-:W0:Y:S01]  /*a290*/  LDS R232, [R170+0x10000] ;  /* 0x01000000aae87984 */ /* 0x000e220000000800 */
[----:B-1----:R-:W-:Y:S01]  /*a2a0*/  FMNMX R242, R242, R5, !PT ;  /* 0x00000005f2f27209 */ /* 0x002fe20007800000 */
[--C-:B------:R-:W-:Y:S02]  /*a2b0*/  FADD R142, R134, -R243.reuse ;  /* 0x800000f3868e7221 */ /* 0x100fe40000000000 */
[----:B------:R-:W1:Y:S01]  /*a2c0*/  S2R R173, SR_TID.X ;  /* 0x0000000000ad7919 */ /* 0x000e620000002100 */
[----:B------:R-:W-:Y:S01]  /*a2d0*/  FADD R141, R141, -R243 ;  /* 0x800000f38d8d7221 */ /* 0x000fe20000000000 */
[----:B--2---:R-:W-:Y:S01]  /*a2e0*/  FMNMX R241, R241, R92, !PT ;  /* 0x0000005cf1f17209 */ /* 0x004fe20007800000 */
[----:B------:R-:W-:Y:S01]  /*a2f0*/  FMUL R142, R142, 1.4426950216293334961 ;  /* 0x3fb8aa3b8e8e7820 */ /* 0x000fe20000400000 */
[----:B------:R-:W2:Y:S01]  /*a300*/  LDS R236, [R204+0x10000] ;  /* 0x01000000ccec7984 */ /* 0x000ea20000000800 */
[----:B------:R-:W-:Y:S01]  /*a310*/  FMUL R141, R141, 1.4426950216293334961 ;  /* 0x3fb8aa3b8d8d7820 */ /* 0x000fe20000400000 */
[----:B---3--:R-:W-:Y:S01]  /*a320*/  FMNMX R239, R239, R198, !PT ;  /* 0x000000c6efef7209 */ /* 0x008fe20007800000 */
[--C-:B------:R-:W-:Y:S01]  /*a330*/  FADD R135, R127, -R242.reuse ;  /* 0x800000f27f877221 */ /* 0x100fe20000000000 */
[----:B------:R-:W3:Y:S01]  /*a340*/  LDS R235, [R206+0x10000] ;  /* 0x01000000ceeb7984 */ /* 0x000ee20000000800 */
[----:B------:R-:W-:Y:S01]  /*a350*/  MUFU.EX2 R142, R142 ;  /* 0x0000008e008e7308 */ /* 0x000fe20000000800 */
[----:B------:R-:W-:Y:S01]  /*a360*/  FADD R132, R132, -R242 ;  /* 0x800000f284847221 */ /* 0x000fe20000000000 */
[----:B----4-:R-:W-:Y:S01]  /*a370*/  FMNMX R240, R240, R94, !PT ;  /* 0x0000005ef0f07209 */ /* 0x010fe20007800000 */
[----:B------:R-:W-:-:S02]  /*a380*/  FMUL R135, R135, 1.4426950216293334961 ;  /* 0x3fb8aa3b87877820 */ /* 0x000fc40000400000 */
[----:B------:R-:W-:Y:S01]  /*a390*/  FMUL R132, R132, 1.4426950216293334961 ;  /* 0x3fb8aa3b84847820 */ /* 0x000fe20000400000 */
[----:B-----5:R-:W-:Y:S01]  /*a3a0*/  FMNMX R238, R238, R199, !PT ;  /* 0x000000c7eeee7209 */ /* 0x020fe20007800000 */
[----:B------:R-:W-:Y:S01]  /*a3b0*/  FADD R126, R126, -R241 ;  /* 0x800000f17e7e7221 */ /* 0x000fe20000000000 */
[----:B------:R-:W4:Y:S01]  /*a3c0*/  MUFU.EX2 R141, R141 ;  /* 0x0000008d008d7308 */ /* 0x000f220000000800 */
[--C-:B------:R-:W-:Y:S01]  /*a3d0*/  FADD R121, R121, -R239.reuse ;  /* 0x800000ef79797221 */ /* 0x100fe20000000000 */
[----:B------:R-:W-:Y:S01]  /*a3e0*/  FMNMX R237, R237, R200, !PT ;  /* 0x000000c8eded7209 */ /* 0x000fe20007800000 */
[----:B------:R-:W-:Y:S02]  /*a3f0*/  FMUL R126, R126, 1.4426950216293334961 ;  /* 0x3fb8aa3b7e7e7820 */ /* 0x000fe40000400000 */
[----:B------:R-:W-:Y:S01]  /*a400*/  FMUL R121, R121, 1.4426950216293334961 ;  /* 0x3fb8aa3b79797820 */ /* 0x000fe20000400000 */
[----:B------:R-:W-:Y:S01]  /*a410*/  FMNMX R234, R234, R216, !PT ;  /* 0x000000d8eaea7209 */ /* 0x000fe20007800000 */
[----:B------:R-:W-:Y:S01]  /*a420*/  FADD R122, R122, -R239 ;  /* 0x800000ef7a7a7221 */ /* 0x000fe20000000000 */
[----:B------:R-:W-:Y:S01]  /*a430*/  MUFU.EX2 R135, R135 ;  /* 0x0000008700877308 */ /* 0x000fe20000000800 */
[----:B------:R-:W-:Y:S01]  /*a440*/  FADD R120, R120, -R238 ;  /* 0x800000ee78787221 */ /* 0x000fe20000000000 */
[----:B-1----:R-:W-:Y:S01]  /*a450*/  LOP3.LUT R173, R173, 0x1c, RZ, 0xc0, !PT ;  /* 0x0000001cadad7812 */ /* 0x002fe200078ec0ff */
[----:B------:R-:W-:Y:S01]  /*a460*/  FMUL R122, R122, 1.4426950216293334961 ;  /* 0x3fb8aa3b7a7a7820 */ /* 0x000fe20000400000 */
[----:B------:R-:W-:Y:S01]  /*a470*/  FMNMX R233, R233, R217, !PT ;  /* 0x000000d9e9e97209 */ /* 0x000fe20007800000 */
[----:B------:R-:W-:Y:S01]  /*a480*/  FMUL R120, R120, 1.4426950216293334961 ;  /* 0x3fb8aa3b78787820 */ /* 0x000fe20000400000 */
[----:B------:R-:W-:Y:S01]  /*a490*/  LEA.HI R174, R173, 0x68, RZ, 0x1e ;  /* 0x00000068adae7811 */ /* 0x000fe200078ff0ff */
[----:B------:R-:W-:Y:S01]  /*a4a0*/  FADD R115, R115, -R237 ;  /* 0x800000ed73737221 */ /* 0x000fe20000000000 */
[----:B------:R1:W5:Y:S01]  /*a4b0*/  MUFU.EX2 R134, R132 ;  /* 0x0000008400867308 */ /* 0x0003620000000800 */
[----:B----4-:R-:W-:Y:S01]  /*a4c0*/  FADD R169, R142, R141 ;  /* 0x0000008d8ea97221 */ /* 0x010fe20000000000 */
[----:B------:R-:W4:Y:S01]  /*a4d0*/  S2R R173, SR_TID.X ;  /* 0x0000000000ad7919 */ /* 0x000f220000002100 */
[----:B------:R-:W-:Y:S01]  /*a4e0*/  FADD R107, R107, -R234 ;  /* 0x800000ea6b6b7221 */ /* 0x000fe20000000000 */
[----:B0-----:R-:W-:Y:S01]  /*a4f0*/  FMNMX R232, R232, R224, !PT ;  /* 0x000000e0e8e87209 */ /* 0x001fe20007800000 */
[----:B------:R-:W-:Y:S01]  /*a500*/  IMAD.SHL.U32 R174, R174, 0x20, RZ ;  /* 0x00000020aeae7824 */ /* 0x000fe200078e00ff */
[----:B------:R-:W0:Y:S01]  /*a510*/  SHFL.BFLY PT, R127, R169, 0x2, 0x1f ;  /* 0x0c401f00a97f7f89 */ /* 0x000e2200000e0000 */
[----:B------:R-:W-:Y:S01]  /*a520*/  FADD R143, R143, -R233 ;  /* 0x800000e98f8f7221 */ /* 0x000fe20000000000 */
[----:B------:R-:W-:Y:S01]  /*a530*/  FMNMX R229, R229, R225, !PT ;  /* 0x000000e1e5e57209 */ /* 0x000fe20007800000 */
[----:B-1----:R-:W-:Y:S01]  /*a540*/  FADD R132, R133, -R241 ;  /* 0x800000f185847221 */ /* 0x002fe20000000000 */
[----:B------:R1:W-:Y:S01]  /*a550*/  LDS R228, [R174+0x10000] ;  /* 0x01000000aee47984 */ /* 0x0003e20000000800 */
[----:B------:R1:W-:Y:S01]  /*a560*/  MUFU.EX2 R133, R126 ;  /* 0x0000007e00857308 */ /* 0x0003e20000000800 */
[----:B------:R-:W-:Y:S01]  /*a570*/  FMUL R143, R143, 1.4426950216293334961 ;  /* 0x3fb8aa3b8f8f7820 */ /* 0x000fe20000400000 */
[----:B--2---:R-:W-:Y:S01]  /*a580*/  FMNMX R236, R236, R202, !PT ;  /* 0x000000caecec7209 */ /* 0x004fe20007800000 */
[----:B------:R-:W-:Y:S01]  /*a590*/  FMUL R132, R132, 1.4426950216293334961 ;  /* 0x3fb8aa3b84847820 */ /* 0x000fe20000400000 */
[----:B---3--:R-:W-:Y:S01]  /*a5a0*/  FMNMX R235, R235, R203, !PT ;  /* 0x000000cbebeb7209 */ /* 0x008fe20007800000 */
[----:B-----5:R-:W-:-:S02]  /*a5b0*/  FADD R168, R135, R134 ;  /* 0x0000008687a87221 */ /* 0x020fc40000000000 */
[----:B------:R-:W-:Y:S02]  /*a5c0*/  FADD R104, R104, -R232 ;  /* 0x800000e868687221 */ /* 0x000fe40000000000 */
[----:B-1----:R-:W-:Y:S01]  /*a5d0*/  FADD R126, R123, -R240 ;  /* 0x800000f07b7e7221 */ /* 0x002fe20000000000 */
[----:B------:R-:W1:Y:S01]  /*a5e0*/  MUFU.EX2 R132, R132 ;  /* 0x0000008400847308 */ /* 0x000e620000000800 */
[----:B------:R-:W2:Y:S01]  /*a5f0*/  SHFL.BFLY PT, R145, R168, 0x2, 0x1f ;  /* 0x0c401f00a8917f89 */ /* 0x000ea200000e0000 */
[----:B------:R-:W-:Y:S02]  /*a600*/  FADD R108, R108, -R234 ;  /* 0x800000ea6c6c7221 */ /* 0x000fe40000000000 */
[----:B------:R-:W-:Y:S01]  /*a610*/  FMUL R126, R126, 1.4426950216293334961 ;  /* 0x3fb8aa3b7e7e7820 */ /* 0x000fe20000400000 */
[----:B----4-:R-:W-:Y:S01]  /*a620*/  LOP3.LUT R173, R173, 0x1c, RZ, 0xc0, !PT ;  /* 0x0000001cadad7812 */ /* 0x010fe200078ec0ff */
[----:B------:R-:W-:Y:S02]  /*a630*/  FMUL R104, R104, 1.4426950216293334961 ;  /* 0x3fb8aa3b68687820 */ /* 0x000fe40000400000 */
[----:B------:R3:W-:Y:S01]  /*a640*/  MUFU.EX2 R123, R121 ;  /* 0x00000079007b7308 */ /* 0x0007e20000000800 */
[----:B0-----:R-:W-:Y:S01]  /*a650*/  FADD R169, R169, R127 ;  /* 0x0000007fa9a97221 */ /* 0x001fe20000000000 */
[----:B------:R-:W-:Y:S01]  /*a660*/  LEA.HI R174, R173, 0x70, RZ, 0x1e ;  /* 0x00000070adae7811 */ /* 0x000fe200078ff0ff */
[----:B------:R-:W-:-:S02]  /*a670*/  FADD R127, R125, -R240 ;  /* 0x800000f07d7f7221 */ /* 0x000fc40000000000 */
[----:B------:R-:W-:Y:S01]  /*a680*/  FMUL R108, R108, 1.4426950216293334961 ;  /* 0x3fb8aa3b6c6c7820 */ /* 0x000fe20000400000 */
[----:B------:R-:W0:Y:S01]  /*a690*/  SHFL.BFLY PT, R146, R169, 0x1, 0x1f ;  /* 0x0c201f00a9927f89 */ /* 0x000e2200000e0000 */
[----:B------:R-:W-:Y:S01]  /*a6a0*/  FMUL R127, R127, 1.4426950216293334961 ;  /* 0x3fb8aa3b7f7f7820 */ /* 0x000fe20000400000 */
[----:B------:R-:W4:Y:S01]  /*a6b0*/  MUFU.EX2 R125, R122 ;  /* 0x0000007a007d7308 */ /* 0x000f220000000800 */
[----:B---3--:R-:W-:Y:S01]  /*a6c0*/  FADD R121, R111, -R238 ;  /* 0x800000ee6f797221 */ /* 0x008fe20000000000 */
[----:B------:R-:W-:Y:S01]  /*a6d0*/  SHF.L.U32 R174, R174, 0x5, RZ ;  /* 0x00000005aeae7819 */ /* 0x000fe200000006ff */
[----:B-1----:R-:W-:Y:S02]  /*a6e0*/  FADD R163, R133, R132 ;  /* 0x0000008485a37221 */ /* 0x002fe40000000000 */
[----:B------:R-:W-:Y:S02]  /*a6f0*/  FMUL R121, R121, 1.4426950216293334961 ;  /* 0x3fb8aa3b79797820 */ /* 0x000fe40000400000 */
[----:B------:R1:W-:Y:S01]  /*a700*/  LDS R227, [R174+0x10000] ;  /* 0x01000000aee37984 */ /* 0x0003e20000000800 */
[----:B------:R3:W-:Y:S01]  /*a710*/  MUFU.EX2 R122, R120 ;  /* 0x00000078007a7308 */ /* 0x0007e20000000800 */
[----:B--2---:R-:W-:-:S02]  /*a720*/  FADD R168, R168, R145 ;  /* 0x00000091a8a87221 */ /* 0x004fc40000000000 */
[--C-:B------:R-:W-:Y:S02]  /*a730*/  FADD R114, R114, -R236.reuse ;  /* 0x800000ec72727221 */ /* 0x100fe40000000000 */
[----:B------:R-:W-:Y:S01]  /*a740*/  FADD R144, R144, -R236 ;  /* 0x800000ec90907221 */ /* 0x000fe20000000000 */
[----:B------:R-:W2:Y:S01]  /*a750*/  SHFL.BFLY PT, R145, R168, 0x1, 0x1f ;  /* 0x0c201f00a8917f89 */ /* 0x000ea200000e0000 */
[----:B------:R-:W-:Y:S01]  /*a760*/  FADD R177, -R243, R93 ;  /* 0x0000005df3b17221 */ /* 0x000fe20000000100 */
[----:B------:R-:W5:Y:S01]  /*a770*/  MUFU.EX2 R121, R121 ;  /* 0x0000007900797308 */ /* 0x000f620000000800 */
[----:B---3--:R-:W-:Y:S01]  /*a780*/  FMUL R120, R115, 1.4426950216293334961 ;  /* 0x3fb8aa3b73787820 */ /* 0x008fe20000400000 */
[----:B-1----:R-:W1:Y:S01]  /*a790*/  S2R R174, SR_TID.X ;  /* 0x0000000000ae7919 */ /* 0x002e620000002100 */
[----:B------:R-:W-:Y:S01]  /*a7a0*/  FADD R115, R109, -R237 ;  /* 0x800000ed6d737221 */ /* 0x000fe20000000000 */
[----:B------:R-:W-:Y:S01]  /*a7b0*/  FMNMX R228, R228, R230, !PT ;  /* 0x000000e6e4e47209 */ /* 0x000fe20007800000 */
[----:B----4-:R-:W-:-:S02]  /*a7c0*/  FADD R161, R125, R123 ;  /* 0x0000007b7da17221 */ /* 0x010fc40000000000 */
[----:B0-----:R-:W-:Y:S01]  /*a7d0*/  FADD R169, R169, R146 ;  /* 0x00000092a9a97221 */ /* 0x001fe20000000000 */
[----:B------:R-:W-:Y:S01]  /*a7e0*/  MUFU.EX2 R127, R127 ;  /* 0x0000007f007f7308 */ /* 0x000fe20000000800 */
[----:B------:R-:W0:Y:S01]  /*a7f0*/  SHFL.BFLY PT, R146, R163, 0x2, 0x1f ;  /* 0x0c401f00a3927f89 */ /* 0x000e2200000e0000 */
[----:B------:R-:W-:Y:S02]  /*a800*/  FMUL R115, R115, 1.4426950216293334961 ;  /* 0x3fb8aa3b73737820 */ /* 0x000fe40000400000 */
[----:B------:R-:W-:Y:S01]  /*a810*/  FMUL R114, R114, 1.4426950216293334961 ;  /* 0x3fb8aa3b72727820 */ /* 0x000fe20000400000 */
[----:B------:R-:W3:Y:S01]  /*a820*/  SHFL.BFLY PT, R111, R161, 0x2, 0x1f ;  /* 0x0c401f00a16f7f89 */ /* 0x000ee200000e0000 */
[----:B------:R-:W-:Y:S02]  /*a830*/  FMUL R144, R144, 1.4426950216293334961 ;  /* 0x3fb8aa3b90907820 */ /* 0x000fe40000400000 */
[----:B-----5:R-:W-:Y:S01]  /*a840*/  FADD R160, R122, R121 ;  /* 0x000000797aa07221 */ /* 0x020fe20000000000 */
[----:B------:R-:W4:Y:S01]  /*a850*/  MUFU.EX2 R126, R126 ;  /* 0x0000007e007e7308 */ /* 0x000f220000000800 */
[----:B------:R-:W-:-:S02]  /*a860*/  FADD R176, -R242, R5 ;  /* 0x00000005f2b07221 */ /* 0x000fc40000000100 */
[----:B------:R-:W-:Y:S01]  /*a870*/  FADD R175, -R241, R92 ;  /* 0x0000005cf1af7221 */ /* 0x000fe20000000100 */
[----:B------:R-:W5:Y:S01]  /*a880*/  SHFL.BFLY PT, R109, R160, 0x2, 0x1f ;  /* 0x0c401f00a06d7f89 */ /* 0x000f6200000e0000 */
[----:B--2---:R-:W-:Y:S02]  /*a890*/  FADD R168, R168, R145 ;  /* 0x00000091a8a87221 */ /* 0x004fe40000000000 */
[----:B------:R-:W-:Y:S01]  /*a8a0*/  FADD R110, R110, -R235 ;  /* 0x800000eb6e6e7221 */ /* 0x000fe20000000000 */
[----:B------:R-:W-:Y:S01]  /*a8b0*/  MUFU.EX2 R120, R120 ;  /* 0x0000007800787308 */ /* 0x000fe20000000800 */
[----:B-1----:R-:W-:Y:S01]  /*a8c0*/  LOP3.LUT R174, R174, 0x1c, RZ, 0xc0, !PT ;  /* 0x0000001caeae7812 */ /* 0x002fe200078ec0ff */
[----:B------:R-:W-:Y:S02]  /*a8d0*/  FADD R100, R100, -R228 ;  /* 0x800000e464647221 */ /* 0x000fe40000000000 */
[----:B------:R-:W-:Y:S01]  /*a8e0*/  FMUL R110, R110, 1.4426950216293334961 ;  /* 0x3fb8aa3b6e6e7820 */ /* 0x000fe20000400000 */
[----:B------:R-:W-:Y:S01]  /*a8f0*/  FMNMX R227, R227, R231, !PT ;  /* 0x000000e7e3e37209 */ /* 0x000fe20007800000 */
[----:B------:R-:W-:-:S02]  /*a900*/  FMUL R177, R177, 1.4426950216293334961 ;  /* 0x3fb8aa3bb1b17820 */ /* 0x000fc40000400000 */
[----:B------:R-:W1:Y:S01]  /*a910*/  MUFU.EX2 R115, R115 ;  /* 0x0000007300737308 */ /* 0x000e620000000800 */
[----:B0-----:R-:W-:Y:S02]  /*a920*/  FADD R163, R163, R146 ;  /* 0x00000092a3a37221 */ /* 0x001fe40000000000 */
[----:B----4-:R-:W-:Y:S02]  /*a930*/  FADD R162, R127, R126 ;  /* 0x0000007e7fa27221 */ /* 0x010fe40000000000 */
[----:B---3--:R-:W-:Y:S02]  /*a940*/  FADD R161, R161, R111 ;  /* 0x0000006fa1a17221 */ /* 0x008fe40000000000 */
[----:B------:R-:W-:Y:S01]  /*a950*/  FADD R146, R113, -R235 ;  /* 0x800000eb71927221 */ /* 0x000fe20000000000 */
[----:B------:R-:W0:Y:S01]  /*a960*/  SHFL.BFLY PT, R145, R162, 0x2, 0x1f ;  /* 0x0c401f00a2917f89 */ /* 0x000e2200000e0000 */
[----:B------:R-:W-:Y:S01]  /*a970*/  MUFU.EX2 R108, R108 ;  /* 0x0000006c006c7308 */ /* 0x000fe20000000800 */
[----:B------:R-:W-:-:S02]  /*a980*/  FADD R95, R95, -R227 ;  /* 0x800000e35f5f7221 */ /* 0x000fc40000000000 */
[----:B-----5:R-:W-:Y:S01]  /*a990*/  FADD R160, R160, R109 ;  /* 0x0000006da0a07221 */ /* 0x020fe20000000000 */
[----:B------:R-:W2:Y:S01]  /*a9a0*/  SHFL.BFLY PT, R147, R161, 0x1, 0x1f ;  /* 0x0c201f00a1937f89 */ /* 0x000ea200000e0000 */
[----:B------:R-:W-:Y:S02]  /*a9b0*/  FMUL R109, R107, 1.4426950216293334961 ;  /* 0x3fb8aa3b6b6d7820 */ /* 0x000fe40000400000 */
[----:B------:R-:W-:Y:S01]  /*a9c0*/  FADD R107, R106, -R233 ;  /* 0x800000e96a6b7221 */ /* 0x000fe20000000000 */
[----:B------:R-:W-:Y:S01]  /*a9d0*/  MUFU.EX2 R114, R114 ;  /* 0x0000007200727308 */ /* 0x000fe20000000800 */
[----:B------:R-:W3:Y:S01]  /*a9e0*/  SHFL.BFLY PT, R106, R163, 0x1, 0x1f ;  /* 0x0c201f00a36a7f89 */ /* 0x000ee200000e0000 */
[----:B-1----:R-:W-:Y:S02]  /*a9f0*/  FADD R171, R120, R115 ;  /* 0x0000007378ab7221 */ /* 0x002fe40000000000 */
[----:B------:R-:W-:Y:S02]  /*aa00*/  FMUL R107, R107, 1.4426950216293334961 ;  /* 0x3fb8aa3b6b6b7820 */ /* 0x000fe40000400000 */
[----:B------:R-:W-:-:S02]  /*aa10*/  FMUL R146, R146, 1.4426950216293334961 ;  /* 0x3fb8aa3b92927820 */ /* 0x000fc40000400000 */
[----:B------:R-:W1:Y:S01]  /*aa20*/  MUFU.EX2 R109, R109 ;  /* 0x0000006d006d7308 */ /* 0x000e620000000800 */
[----:B------:R-:W-:Y:S02]  /*aa30*/  FADD R140, R140, -R227 ;  /* 0x800000e38c8c7221 */ /* 0x000fe40000000000 */
[----:B------:R-:W-:Y:S02]  /*aa40*/  FMUL R95, R95, 1.4426950216293334961 ;  /* 0x3fb8aa3b5f5f7820 */ /* 0x000fe40000400000 */
[----:B------:R-:W-:Y:S02]  /*aa50*/  FMUL R176, R176, 1.4426950216293334961 ;  /* 0x3fb8aa3bb0b07820 */ /* 0x000fe40000400000 */
[----:B0-----:R-:W-:Y:S01]  /*aa60*/  FADD R162, R162, R145 ;  /* 0x00000091a2a27221 */ /* 0x001fe20000000000 */
[----:B------:R-:W-:Y:S01]  /*aa70*/  MUFU.EX2 R107, R107 ;  /* 0x0000006b006b7308 */ /* 0x000fe20000000800 */
[----:B------:R-:W0:Y:S01]  /*aa80*/  SHFL.BFLY PT, R145, R171, 0x2, 0x1f ;  /* 0x0c401f00ab917f89 */ /* 0x000e2200000e0000 */
[----:B------:R-:W-:-:S02]  /*aa90*/  FMUL R175, R175, 1.4426950216293334961 ;  /* 0x3fb8aa3bafaf7820 */ /* 0x000fc40000400000 */
[----:B--2---:R-:W-:Y:S01]  /*aaa0*/  FADD R161, R161, R147 ;  /* 0x00000093a1a17221 */ /* 0x004fe20000000000 */
[----:B------:R-:W2:Y:S01]  /*aab0*/  SHFL.BFLY PT, R172, R162, 0x1, 0x1f ;  /* 0x0c201f00a2ac7f89 */ /* 0x000ea200000e0000 */
[----:B------:R-:W-:Y:S01]  /*aac0*/  LEA.HI R147, R174, 0x78, RZ, 0x1e ;  /* 0x00000078ae937811 */ /* 0x000fe200078ff0ff */
[----:B-1----:R-:W-:Y:S01]  /*aad0*/  FADD R173, R109, R108 ;  /* 0x0000006c6dad7221 */ /* 0x002fe20000000000 */
[----:B------:R-:W-:Y:S01]  /*aae0*/  MUFU.EX2 R113, R144 ;  /* 0x0000009000717308 */ /* 0x000fe20000000800 */
[----:B---3--:R-:W-:Y:S02]  /*aaf0*/  FADD R163, R163, R106 ;  /* 0x0000006aa3a37221 */ /* 0x008fe40000000000 */
[----:B------:R-:W-:Y:S01]  /*ab00*/  IMAD.SHL.U32 R147, R147, 0x20, RZ ;  /* 0x0000002093937824 */ /* 0x000fe200078e00ff */
[----:B------:R-:W1:Y:S04]  /*ab10*/  SHFL.BFLY PT, R93, R173, 0x2, 0x1f ;  /* 0x0c401f00ad5d7f89 */ /* 0x000e6800000e0000 */
[----:B------:R3:W4:Y:S01]  /*ab20*/  MUFU.EX2 R106, R143 ;  /* 0x0000008f006a7308 */ /* 0x0007220000000800 */
[----:B------:R-:W5:Y:S01]  /*ab30*/  LDS R226, [R147+0x10000] ;  /* 0x0100000093e27984 */ /* 0x000f620000000800 */
[----:B0-----:R-:W-:-:S06]  /*ab40*/  FADD R171, R171, R145 ;  /* 0x00000091abab7221 */ /* 0x001fcc0000000000 */
[----:B------:R0:W-:Y:S01]  /*ab50*/  MUFU.EX2 R111, R146 ;  /* 0x00000092006f7308 */ /* 0x0001e20000000800 */
[----:B---3--:R-:W-:Y:S02]  /*ab60*/  FADD R143, R105, -R232 ;  /* 0x800000e8698f7221 */ /* 0x008fe40000000000 */
[--C-:B------:R-:W-:Y:S02]  /*ab70*/  FADD R145, R102, -R229.reuse ;  /* 0x800000e566917221 */ /* 0x100fe40000000000 */
[----:B--2---:R-:W-:Y:S02]  /*ab80*/  FADD R162, R162, R172 ;  /* 0x000000aca2a27221 */ /* 0x004fe40000000000 */
[----:B------:R-:W-:Y:S01]  /*ab90*/  FADD R102, R103, -R229 ;  /* 0x800000e567667221 */ /* 0x000fe20000000000 */
[----:B------:R2:W-:Y:S01]  /*aba0*/  MUFU.EX2 R105, R104 ;  /* 0x0000006800697308 */ /* 0x0005e20000000800 */
[----:B----4-:R-:W-:Y:S01]  /*abb0*/  FADD R172, R107, R106 ;  /* 0x0000006a6bac7221 */ /* 0x010fe20000000000 */
[----:B0-----:R-:W0:Y:S01]  /*abc0*/  SHFL.BFLY PT, R146, R160, 0x1, 0x1f ;  /* 0x0c201f00a0927f89 */ /* 0x001e2200000e0000 */
[----:B------:R-:W-:-:S02]  /*abd0*/  FMUL R102, R102, 1.4426950216293334961 ;  /* 0x3fb8aa3b66667820 */ /* 0x000fc40000400000 */
[----:B------:R-:W-:Y:S01]  /*abe0*/  FMUL R145, R145, 1.4426950216293334961 ;  /* 0x3fb8aa3b91917820 */ /* 0x000fe20000400000 */
[----:B------:R-:W3:Y:S01]  /*abf0*/  SHFL.BFLY PT, R92, R172, 0x2, 0x1f ;  /* 0x0c401f00ac5c7f89 */ /* 0x000ee200000e0000 */
[----:B------:R-:W-:Y:S01]  /*ac00*/  FADD R170, R114, R113 ;  /* 0x0000007172aa7221 */ /* 0x000fe20000000000 */
[----:B------:R-:W4:Y:S01]  /*ac10*/  MUFU.EX2 R110, R110 ;  /* 0x0000006e006e7308 */ /* 0x000f220000000800 */
[----:B--2---:R-:W-:Y:S02]  /*ac20*/  FMUL R104, R143, 1.4426950216293334961 ;  /* 0x3fb8aa3b8f687820 */ /* 0x004fe40000400000 */
[----:B-1----:R-:W-:Y:S01]  /*ac30*/  FADD R173, R173, R93 ;  /* 0x0000005dadad7221 */ /* 0x002fe20000000000 */
[----:B------:R-:W1:Y:S01]  /*ac40*/  SHFL.BFLY PT, R144, R170, 0x2, 0x1f ;  /* 0x0c401f00aa907f89 */ /* 0x000e6200000e0000 */
[----:B------:R-:W-:Y:S02]  /*ac50*/  FADD R93, -R240, R94 ;  /* 0x0000005ef05d7221 */ /* 0x000fe40000000100 */
[----:B------:R-:W-:Y:S01]  /*ac60*/  FMUL R94, R140, 1.4426950216293334961 ;  /* 0x3fb8aa3b8c5e7820 */ /* 0x000fe20000400000 */
[----:B------:R-:W2:Y:S01]  /*ac70*/  MUFU.EX2 R104, R104 ;  /* 0x0000006800687308 */ /* 0x000ea20000000800 */
[----:B------:R-:W-:-:S02]  /*ac80*/  FMUL R93, R93, 1.4426950216293334961 ;  /* 0x3fb8aa3b5d5d7820 */ /* 0x000fc40000400000 */
[----:B------:R-:W-:-:S04]  /*ac90*/  FADD R140, -R239, R198 ;  /* 0x000000c6ef8c7221 */ /* 0x000fc80000000100 */
[----:B------:R-:W-:Y:S01]  /*aca0*/  FMUL R140, R140, 1.4426950216293334961 ;  /* 0x3fb8aa3b8c8c7820 */ /* 0x000fe20000400000 */
[----:B------:R-:W-:Y:S01]  /*acb0*/  MUFU.EX2 R103, R145 ;  /* 0x0000009100677308 */ /* 0x000fe20000000800 */
[----:B----4-:R-:W-:Y:S01]  /*acc0*/  FADD R178, R111, R110 ;  /* 0x0000006e6fb27221 */ /* 0x010fe20000000000 */
[----:B-----5:R-:W-:Y:S01]  /*acd0*/  FMNMX R226, R226, R244, !PT ;  /* 0x000000f4e2e27209 */ /* 0x020fe20007800000 */
[----:B0-----:R-:W-:Y:S02]  /*ace0*/  FADD R160, R160, R146 ;  /* 0x00000092a0a07221 */ /* 0x001fe40000000000 */
[----:B------:R-:W0:Y:S01]  /*acf0*/  SHFL.BFLY PT, R146, R171, 0x1, 0x1f ;  /* 0x0c201f00ab927f89 */ /* 0x000e2200000e0000 */
[----:B---3--:R-:W-:Y:S02]  /*ad00*/  FADD R172, R172, R92 ;  /* 0x0000005cacac7221 */ /* 0x008fe40000000000 */
[----:B--2---:R-:W-:Y:S01]  /*ad10*/  FADD R179, R105, R104 ;  /* 0x0000006869b37221 */ /* 0x004fe20000000000 */
[----:B------:R-:W-:Y:S01]  /*ad20*/  MUFU.EX2 R102, R102 ;  /* 0x0000006600667308 */ /* 0x000fe20000000800 */
[----:B------:R-:W2:Y:S01]  /*ad30*/  SHFL.BFLY PT, R143, R178, 0x2, 0x1f ;  /* 0x0c401f00b28f7f89 */ /* 0x000ea200000e0000 */
[----:B------:R-:W-:-:S02]  /*ad40*/  FADD R124, R124, -R226 ;  /* 0x800000e27c7c7221 */ /* 0x000fc40000000000 */
[----:B-1----:R-:W-:Y:S01]  /*ad50*/  FADD R170, R170, R144 ;  /* 0x00000090aaaa7221 */ /* 0x002fe20000000000 */
[----:B------:R-:W1:Y:S03]  /*ad60*/  SHFL.BFLY PT, R5, R179, 0x2, 0x1f ;  /* 0x0c401f00b3057f89 */ /* 0x000e6600000e0000 */
[----:B------:R3:W-:Y:S01]  /*ad70*/  MUFU.EX2 R174, R93 ;  /* 0x0000005d00ae7308 */ /* 0x0007e20000000800 */
[----:B------:R-:W4:Y:S07]  /*ad80*/  SHFL.BFLY PT, R144, R170, 0x1, 0x1f ;  /* 0x0c201f00aa907f89 */ /* 0x000f2e00000e0000 */
[----:B------:R-:W-:Y:S01]  /*ad90*/  MUFU.EX2 R95, R95 ;  /* 0x0000005f005f7308 */ /* 0x000fe20000000800 */
[----:B0-----:R-:W-:-:S07]  /*ada0*/  FADD R171, R171, R146 ;  /* 0x00000092abab7221 */ /* 0x001fce0000000000 */
[----:B------:R-:W0:Y:S01]  /*adb0*/  MUFU.EX2 R94, R94 ;  /* 0x0000005e005e7308 */ /* 0x000e220000000800 */
[----:B--2---:R-:W-:Y:S02]  /*adc0*/  FADD R178, R178, R143 ;  /* 0x0000008fb2b27221 */ /* 0x004fe40000000000 */
[----:B------:R-:W2:Y:S01]  /*add0*/  SHFL.BFLY PT, R143, R172, 0x1, 0x1f ;  /* 0x0c201f00ac8f7f89 */ /* 0x000ea200000e0000 */
[----:B-1----:R-:W-:Y:S02]  /*ade0*/  FADD R179, R179, R5 ;  /* 0x00000005b3b37221 */ /* 0x002fe40000000000 */
[----:B------:R-:W-:Y:S02]  /*adf0*/  FMUL R5, R100, 1.4426950216293334961 ;  /* 0x3fb8aa3b64057820 */ /* 0x000fe40000400000 */
[----:B------:R-:W-:Y:S01]  /*ae00*/  MUFU.EX2 R147, R140 ;  /* 0x0000008c00937308 */ /* 0x000fe20000000800 */
[----:B------:R-:W-:Y:S01]  /*ae10*/  FADD R100, R101, -R228 ;  /* 0x800000e465647221 */ /* 0x000fe20000000000 */
[----:B---3--:R-:W1:Y:S01]  /*ae20*/  SHFL.BFLY PT, R93, R179, 0x1, 0x1f ;  /* 0x0c201f00b35d7f89 */ /* 0x008e6200000e0000 */
[----:B----4-:R-:W-:-:S02]  /*ae30*/  FADD R170, R170, R144 ;  /* 0x00000090aaaa7221 */ /* 0x010fc40000000000 */
[----:B------:R-:W-:Y:S01]  /*ae40*/  FMUL R100, R100, 1.4426950216293334961 ;  /* 0x3fb8aa3b64647820 */ /* 0x000fe20000400000 */
[----:B------:R-:W3:Y:S02]  /*ae50*/  SHFL.BFLY PT, R144, R173, 0x1, 0x1f ;  /* 0x0c201f00ad907f89 */ /* 0x000ee400000e0000 */
[----:B------:R4:W-:Y:S01]  /*ae60*/  MUFU.EX2 R101, R5 ;  /* 0x0000000500657308 */ /* 0x0009e20000000800 */
[----:B0-----:R-:W-:Y:S01]  /*ae70*/  FADD R181, R95, R94 ;  /* 0x0000005e5fb57221 */ /* 0x001fe20000000000 */
[----:B------:R-:W0:Y:S06]  /*ae80*/  SHFL.BFLY PT, R145, R178, 0x1, 0x1f ;  /* 0x0c201f00b2917f89 */ /* 0x000e2c00000e0000 */
[----:B------:R-:W5:Y:S01]  /*ae90*/  MUFU.EX2 R100, R100 ;  /* 0x0000006400647308 */ /* 0x000f620000000800 */
[----:B----4-:R-:W-:-:S02]  /*aea0*/  FADD R5, R103, R102 ;  /* 0x0000006667057221 */ /* 0x010fc40000000000 */
[----:B--2---:R-:W-:Y:S02]  /*aeb0*/  FADD R172, R172, R143 ;  /* 0x0000008facac7221 */ /* 0x004fe40000000000 */
[----:B------:R-:W-:Y:S01]  /*aec0*/  FADD R143, -R238, R199 ;  /* 0x000000c7ee8f7221 */ /* 0x000fe20000000100 */
[----:B------:R-:W2:Y:S02]  /*aed0*/  SHFL.BFLY PT, R92, R5, 0x2, 0x1f ;  /* 0x0c401f00055c7f89 */ /* 0x000ea400000e0000 */
[----:B------:R-:W-:Y:S01]  /*aee0*/  MUFU.EX2 R177, R177 ;  /* 0x000000b100b17308 */ /* 0x000fe20000000800 */
[----:B------:R-:W-:Y:S02]  /*aef0*/  FMUL R143, R143, 1.4426950216293334961 ;  /* 0x3fb8aa3b8f8f7820 */ /* 0x000fe40000400000 */
[----:B-1----:R-:W-:Y:S02]  /*af00*/  FADD R179, R179, R93 ;  /* 0x0000005db3b37221 */ /* 0x002fe40000000000 */
[----:B------:R-:W-:-:S02]  /*af10*/  FADD R93, R112, -R226 ;  /* 0x800000e2705d7221 */ /* 0x000fc40000000000 */
[----:B------:R-:W1:Y:S01]  /*af20*/  SHFL.BFLY PT, R112, R181, 0x2, 0x1f ;  /* 0x0c401f00b5707f89 */ /* 0x000e6200000e0000 */
[----:B-----5:R-:W-:Y:S01]  /*af30*/  FADD R182, R101, R100 ;  /* 0x0000006465b67221 */ /* 0x020fe20000000000 */
[----:B------:R-:W-:Y:S01]  /*af40*/  MUFU.EX2 R146, R143 ;  /* 0x0000008f00927308 */ /* 0x000fe20000000800 */
[----:B------:R-:W-:Y:S02]  /*af50*/  FMUL R93, R93, 1.4426950216293334961 ;  /* 0x3fb8aa3b5d5d7820 */ /* 0x000fe40000400000 */
[----:B---3--:R-:W-:Y:S01]  /*af60*/  FADD R173, R173, R144 ;  /* 0x00000090adad7221 */ /* 0x008fe20000000000 */
[----:B------:R-:W3:Y:S01]  /*af70*/  SHFL.BFLY PT, R140, R182, 0x2, 0x1f ;  /* 0x0c401f00b68c7f89 */ /* 0x000ee200000e0000 */
[----:B0-----:R-:W-:Y:S02]  /*af80*/  FADD R178, R178, R145 ;  /* 0x00000091b2b27221 */ /* 0x001fe40000000000 */
[----:B------:R-:W-:Y:S01]  /*af90*/  FADD R145, -R237, R200 ;  /* 0x000000c8ed917221 */ /* 0x000fe20000000100 */
[----:B------:R-:W-:Y:S01]  /*afa0*/  MUFU.EX2 R93, R93 ;  /* 0x0000005d005d7308 */ /* 0x000fe20000000800 */
[----:B------:R-:W-:-:S02]  /*afb0*/  FADD R200, -R229, R225 ;  /* 0x000000e1e5c87221 */ /* 0x000fc40000000100 */
[----:B------:R-:W-:Y:S02]  /*afc0*/  FMUL R145, R145, 1.4426950216293334961 ;  /* 0x3fb8aa3b91917820 */ /* 0x000fe40000400000 */
[----:B--2---:R-:W-:Y:S02]  /*afd0*/  FADD R5, R5, R92 ;  /* 0x0000005c05057221 */ /* 0x004fe40000000000 */
[----:B------:R-:W-:Y:S01]  /*afe0*/  FMUL R92, R124, 1.4426950216293334961 ;  /* 0x3fb8aa3b7c5c7820 */ /* 0x000fe20000400000 */
[----:B------:R-:W-:Y:S01]  /*aff0*/  MUFU.EX2 R176, R176 ;  /* 0x000000b000b07308 */ /* 0x000fe20000000800 */
[----:B------:R-:W-:Y:S01]  /*b000*/  FADD R124, -R236, R202 ;  /* 0x000000caec7c7221 */ /* 0x000fe20000000100 */
[----:B------:R-:W0:Y:S01]  /*b010*/  SHFL.BFLY PT, R180, R5, 0x1, 0x1f ;  /* 0x0c201f0005b47f89 */ /* 0x000e2200000e0000 */
[----:B------:R-:W-:Y:S02]  /*b020*/  FADD R202, -R227, R231 ;  /* 0x000000e7e3ca7221 */ /* 0x000fe40000000100 */
[----:B------:R-:W-:-:S02]  /*b030*/  FMUL R144, R124, 1.4426950216293334961 ;  /* 0x3fb8aa3b7c907820 */ /* 0x000fc40000400000 */
[----:B------:R-:W-:Y:S01]  /*b040*/  FADD R124, -R235, R203 ;  /* 0x000000cbeb7c7221 */ /* 0x000fe20000000100 */
[----:B------:R-:W2:Y:S01]  /*b050*/  MUFU.EX2 R92, R92 ;  /* 0x0000005c005c7308 */ /* 0x000ea20000000800 */
[----:B-1----:R-:W-:Y:S02]  /*b060*/  FADD R181, R181, R112 ;  /* 0x00000070b5b57221 */ /* 0x002fe40000000000 */
[----:B------:R-:W-:Y:S02]  /*b070*/  FMUL R124, R124, 1.4426950216293334961 ;  /* 0x3fb8aa3b7c7c7820 */ /* 0x000fe40000400000 */
[----:B---3--:R-:W-:Y:S02]  /*b080*/  FADD R182, R182, R140 ;  /* 0x0000008cb6b67221 */ /* 0x008fe40000000000 */
[----:B------:R-:W-:Y:S01]  /*b090*/  FMUL R202, R202, 1.4426950216293334961 ;  /* 0x3fb8aa3bcaca7820 */ /* 0x000fe20000400000 */
[----:B------:R1:W3:Y:S02]  /*b0a0*/  MUFU.EX2 R143, R124 ;  /* 0x0000007c008f7308 */ /* 0x0002e40000000800 */
[----:B------:R-:W4:Y:S01]  /*b0b0*/  SHFL.BFLY PT, R199, R182, 0x1, 0x1f ;  /* 0x0c201f00b6c77f89 */ /* 0x000f2200000e0000 */
[----:B--2---:R-:W-:-:S05]  /*b0c0*/  FADD R183, R93, R92 ;  /* 0x0000005c5db77221 */ /* 0x004fca0000000000 */
[----:B------:R-:W2:Y:S01]  /*b0d0*/  MUFU.EX2 R175, R175 ;  /* 0x000000af00af7308 */ /* 0x000ea20000000800 */
[----:B0-----:R-:W-:Y:S02]  /*b0e0*/  FADD R180, R5, R180 ;  /* 0x000000b405b47221 */ /* 0x001fe40000000000 */
[----:B------:R-:W-:Y:S01]  /*b0f0*/  FADD R5, -R234, R216 ;  /* 0x000000d8ea057221 */ /* 0x000fe20000000100 */
[----:B------:R-:W0:Y:S01]  /*b100*/  SHFL.BFLY PT, R198, R183, 0x2, 0x1f ;  /* 0x0c401f00b7c67f89 */ /* 0x000e2200000e0000 */
[----:B-1----:R-:W-:Y:S02]  /*b110*/  FADD R124, -R233, R217 ;  /* 0x000000d9e97c7221 */ /* 0x002fe40000000100 */
[----:B------:R-:W-:Y:S01]  /*b120*/  FMUL R5, R5, 1.4426950216293334961 ;  /* 0x3fb8aa3b05057820 */ /* 0x000fe20000400000 */
[----:B------:R-:W1:Y:S01]  /*b130*/  MUFU.EX2 R145, R145 ;  /* 0x0000009100917308 */ /* 0x000e620000000800 */
[----:B------:R-:W-:-:S07]  /*b140*/  FMUL R124, R124, 1.4426950216293334961 ;  /* 0x3fb8aa3b7c7c7820 */ /* 0x000fce0000400000 */
[----:B------:R5:W1:Y:S01]  /*b150*/  MUFU.EX2 R140, R5 ;  /* 0x00000005008c7308 */ /* 0x000a620000000800 */
[----:B----4-:R-:W-:-:S07]  /*b160*/  FADD R182, R182, R199 ;  /* 0x000000c7b6b67221 */ /* 0x010fce0000000000 */
[----:B------:R-:W4:Y:S01]  /*b170*/  MUFU.EX2 R144, R144 ;  /* 0x0000009000907308 */ /* 0x000f220000000800 */
[----:B-----5:R-:W-:Y:S02]  /*b180*/  FADD R5, -R232, R224 ;  /* 0x000000e0e8057221 */ /* 0x020fe40000000100 */
[----:B0-----:R-:W-:Y:S02]  /*b190*/  FADD R183, R183, R198 ;  /* 0x000000c6b7b77221 */ /* 0x001fe40000000000 */
[----:B------:R-:W-:Y:S02]  /*b1a0*/  FMUL R5, R5, 1.4426950216293334961 ;  /* 0x3fb8aa3b05057820 */ /* 0x000fe40000400000 */
[----:B------:R-:W-:Y:S01]  /*b1b0*/  FADD R198, -R226, R244 ;  /* 0x000000f4e2c67221 */ /* 0x000fe20000000100 */
[----:B------:R-:W0:Y:S01]  /*b1c0*/  MUFU.EX2 R124, R124 ;  /* 0x0000007c007c7308 */ /* 0x000e220000000800 */
[----:B------:R0:W0:Y:S02]  /*b1d0*/  SHFL.BFLY PT, R203, R183, 0x1, 0x1f ;  /* 0x0c201f00b7cb7f89 */ /* 0x00002400000e0000 */
[----:B------:R-:W-:-:S05]  /*b1e0*/  FMUL R198, R198, 1.4426950216293334961 ;  /* 0x3fb8aa3bc6c67820 */ /* 0x000fca0000400000 */
[----:B------:R5:W0:Y:S08]  /*b1f0*/  MUFU.EX2 R112, R5 ;  /* 0x0000000500707308 */ /* 0x000a300000000800 */
[----:B------:R-:W0:Y:S01]  /*b200*/  MUFU.EX2 R198, R198 ;  /* 0x000000c600c67308 */ /* 0x000e220000000800 */
[----:B-----5:R-:W-:Y:S02]  /*b210*/  FMUL R5, R200, 1.4426950216293334961 ;  /* 0x3fb8aa3bc8057820 */ /* 0x020fe40000400000 */
[----:B------:R-:W-:-:S04]  /*b220*/  FADD R200, -R228, R230 ;  /* 0x000000e6e4c87221 */ /* 0x000fc80000000100 */
[----:B------:R-:W-:Y:S01]  /*b230*/  FMUL R200, R200, 1.4426950216293334961 ;  /* 0x3fb8aa3bc8c87820 */ /* 0x000fe20000400000 */
[----:B------:R-:W0:Y:S08]  /*b240*/  MUFU.EX2 R5, R5 ;  /* 0x0000000500057308 */ /* 0x000e300000000800 */
[----:B------:R-:W0:Y:S08]  /*b250*/  MUFU.EX2 R200, R200 ;  /* 0x000000c800c87308 */ /* 0x000e300000000800 */
[----:B------:R5:W0:Y:S02]  /*b260*/  MUFU.EX2 R199, R202 ;  /* 0x000000ca00c77308 */ /* 0x000a240000000800 */
[----:B-----5:R0:W0:Y:S04]  /*b270*/  SHFL.BFLY PT, R202, R181, 0x1, 0x1f ;  /* 0x0c201f00b5ca7f89 */ /* 0x02002800000e0000 */
[----:B------:R-:W-:Y:S06]  /*b280*/  BAR.SYNC.DEFER_BLOCKING 0x0 ;  /* 0x0000000000007b1d */ /* 0x000fec0000010000 */
[----:B------:R-:W-:Y:S05]  /*b290*/  @P6 BRA `(.L_x_19) ;  /* 0x000000e000006947 */ /* 0x000fea0003800000 */
[----:B-1234-:R-:W1:Y:S02]  /*b2a0*/  S2R R220, SR_TID.X ;  /* 0x0000000000dc7919 */ /* 0x01ee640000002100 */
[----:B-1----:R-:W-:-:S02]  /*b2b0*/  LOP3.LUT R222, R220, 0x1c, RZ, 0xc0, !PT ;  /* 0x0000001cdcde7812 */ /* 0x002fc400078ec0ff */
[----:B------:R-:W-:Y:S02]  /*b2c0*/  LOP3.LUT R220, R220, 0xff, RZ, 0xc0, !PT ;  /* 0x000000ffdcdc7812 */ /* 0x000fe400078ec0ff */
[C---:B------:R-:W-:Y:S01]  /*b2d0*/  LEA.HI R221, R222.reuse, 0x8, RZ, 0x1e ;  /* 0x00000008dedd7811 */ /* 0x040fe200078ff0ff */
[----:B------:R-:W-:Y:S01]  /*b2e0*/  IMAD.SHL.U32 R222, R222, 0x8, RZ ;  /* 0x00000008dede7824 */ /* 0x000fe200078e00ff */
[--C-:B------:R-:W-:Y:S02]  /*b2f0*/  SHF.R.U32.HI R223, RZ, 0x3, R220.reuse ;  /* 0x00000003ffdf7819 */ /* 0x100fe400000116dc */
[----:B------:R-:W-:Y:S01]  /*b300*/  SHF.R.U32.HI R220, RZ, 0x3, R220 ;  /* 0x00000003ffdc7819 */ /* 0x000fe200000116dc */
[----:B------:R-:W-:Y:S01]  /*b310*/  IMAD.SHL.U32 R221, R221, 0x20, RZ ;  /* 0x00000020dddd7824 */ /* 0x000fe200078e00ff */
[----:B------:R-:W-:Y:S02]  /*b320*/  LOP3.LUT R223, R223, 0x1c, RZ, 0xc0, !PT ;  /* 0x0000001cdfdf7812 */ /* 0x000fe400078ec0ff */
[----:B------:R-:W-:-:S02]  /*b330*/  LOP3.LUT R220, R220, 0x1c, RZ, 0xc0, !PT ;  /* 0x0000001cdcdc7812 */ /* 0x000fc400078ec0ff */
[----:B------:R-:W-:-:S03]  /*b340*/  IADD3 R222, R222, R223, RZ ;  /* 0x000000dfdede7210 */ /* 0x000fc60007ffe0ff */
[----:B------:R-:W-:Y:S02]  /*b350*/  IMAD.IADD R220, R220, 0x1, R221 ;  /* 0x00000001dcdc7824 */ /* 0x000fe400078e02dd */
[----:B------:R1:W-:Y:S04]  /*b360*/  STS [R222+0x10000], R169 ;  /* 0x010000a9de007388 */ /* 0x0003e80000000800 */
[----:B------:R1:W-:Y:S02]  /*b370*/  STS [R220+0x10000], R168 ;  /* 0x010000a8dc007388 */ /* 0x0003e40000000800 */
.L_x_19:
[----:B-1234-:R-:W-:Y:S05]  /*b380*/  BSYNC B0 ;  /* 0x0000000000007941 */ /* 0x01efea0003800000 */
.L_x_18:
[----:B------:R-:W-:Y:S01]  /*b390*/  BSSY B0, `(.L_x_20) ;  /* 0x000008f000007945 */ /* 0x000fe20003800000 */
[----:B------:R-:W-:Y:S01]  /*b3a0*/  BSSY B1, `(.L_x_21) ;  /* 0x0000086000017945 */ /* 0x000fe20003800000 */
[----:B0-----:R-:W-:Y:S02]  /*b3b0*/  FADD R202, R181, R202 ;  /* 0x000000cab5ca7221 */ /* 0x001fe40000000000 */
[----:B------:R-:W-:Y:S01]  /*b3c0*/  FADD R203, R183, R203 ;  /* 0x000000cbb7cb7221 */ /* 0x000fe20000000000 */
[----:B------:R-:W-:Y:S05]  /*b3d0*/  @P6 BRA `(.L_x_22) ;  /* 0x0000013000006947 */ /* 0x000fea0003800000 */
[----:B------:R-:W0:Y:S02]  /*b3e0*/  S2R R168, SR_TID.X ;  /* 0x0000000000a87919 */ /* 0x000e240000002100 */
[----:B0-----:R-:W-:-:S02]  /*b3f0*/  LOP3.LUT R169, R168, 0x1c, RZ, 0xc0, !PT ;  /* 0x0000001ca8a97812 */ /* 0x001fc400078ec0ff */
[----:B------:R-:W-:Y:S02]  /*b400*/  LOP3.LUT R168, R168, 0xff, RZ, 0xc0, !PT ;  /* 0x000000ffa8a87812 */ /* 0x000fe400078ec0ff */
[----:B------:R-:W-:Y:S02]  /*b410*/  LEA.HI R169, R169, 0x10, RZ, 0x1e ;  /* 0x00000010a9a97811 */ /* 0x000fe400078ff0ff */
[----:B------:R-:W-:-:S03]  /*b420*/  SHF.R.U32.HI R168, RZ, 0x3, R168 ;  /* 0x00000003ffa87819 */ /* 0x000fc600000116a8 */
[----:B------:R-:W-:Y:S01]  /*b430*/  IMAD.SHL.U32 R169, R169, 0x20, RZ ;  /* 0x00000020a9a97824 */ /* 0x000fe200078e00ff */
[----:B------:R-:W-:-:S05]  /*b440*/  LOP3.LUT R168, R168, 0x1c, RZ, 0xc0, !PT ;  /* 0x0000001ca8a87812 */ /* 0x000fca00078ec0ff */
[----:B------:R-:W-:-:S05]  /*b450*/  IMAD.IADD R168, R168, 0x1, R169 ;  /* 0x00000001a8a87824 */ /* 0x000fca00078e02a9 */
[----:B------:R0:W-:Y:S01]  /*b460*/  STS [R168+0x10000], R163 ;  /* 0x010000a3a8007388 */ /* 0x0001e20000000800 */
[----:B------:R-:W-:Y:S05]  /*b470*/  @P6 BRA `(.L_x_23) ;  /* 0x0000013000006947 */ /* 0x000fea0003800000 */
[----:B0-----:R-:W0:Y:S02]  /*b480*/  S2R R168, SR_TID.X ;  /* 0x0000000000a87919 */ /* 0x001e240000002100 */
[C---:B0-----:R-:W-:Y:S02]  /*b490*/  LOP3.LUT R169, R168.reuse, 0x1c, RZ, 0xc0, !PT ;  /* 0x0000001ca8a97812 */ /* 0x041fe400078ec0ff */
[----:B------:R-:W-:Y:S02]  /*b4a0*/  LOP3.LUT R168, R168, 0xff, RZ, 0xc0, !PT ;  /* 0x000000ffa8a87812 */ /* 0x000fe400078ec0ff */
[----:B------:R-:W-:Y:S02]  /*b4b0*/  LEA.HI R169, R169, 0x18, RZ, 0x1e ;  /* 0x00000018a9a97811 */ /* 0x000fe400078ff0ff */
[----:B------:R-:W-:Y:S02]  /*b4c0*/  SHF.R.U32.HI R168, RZ, 0x3, R168 ;  /* 0x00000003ffa87819 */ /* 0x000fe400000116a8 */
[----:B------:R-:W-:-:S02]  /*b4d0*/  SHF.L.U32 R169, R169, 0x5, RZ ;  /* 0x00000005a9a97819 */ /* 0x000fc400000006ff */
[----:B------:R-:W-:-:S05]  /*b4e0*/  LOP3.LUT R168, R168, 0x1c, RZ, 0xc0, !PT ;  /* 0x0000001ca8a87812 */ /* 0x000fca00078ec0ff */
[----:B------:R-:W-:-:S05]  /*b4f0*/  IMAD.IADD R168, R168, 0x1, R169 ;  /* 0x00000001a8a87824 */ /* 0x000fca00078e02a9 */
[----:B------:R0:W-:Y:S02]  /*b500*/  STS [R168+0x10000], R162 ;  /* 0x010000a2a8007388 */ /* 0x0001e40000000800 */
.L_x_22:
        /* <DEDUP_REMOVED lines=10> */
.L_x_23:
        /* <DEDUP_REMOVED lines=10> */
.L_x_24:
        /* <DEDUP_REMOVED lines=10> */
.L_x_25:
        /* <DEDUP_REMOVED lines=10> */
.L_x_26:
        /* <DEDUP_REMOVED lines=10> */
.L_x_27:
        /* <DEDUP_REMOVED lines=10> */
.L_x_28:
        /* <DEDUP_REMOVED lines=10> */
.L_x_29:
        /* <DEDUP_REMOVED lines=10> */
.L_x_30:
        /* <DEDUP_REMOVED lines=10> */
.L_x_31:
        /* <DEDUP_REMOVED lines=10> */
.L_x_32:
        /* <DEDUP_REMOVED lines=11> */
.L_x_33:
[----:B------:R-:W-:Y:S05]  /*bc00*/  BSYNC B1 ;  /* 0x0000000000017941 */ /* 0x000fea0003800000 */
.L_x_21:
[----:B0-----:R-:W-:Y:S02]  /*bc10*/  LOP3.LUT R160, R213, 0xff, RZ, 0xc0, !PT ;  /* 0x000000ffd5a07812 */ /* 0x001fe400078ec0ff */
[----:B------:R-:W-:Y:S02]  /*bc20*/  LEA.HI R161, R212, 0x78, RZ, 0x1e ;  /* 0x00000078d4a17811 */ /* 0x000fe400078ff0ff */
[----:B------:R-:W-:Y:S02]  /*bc30*/  SHF.R.U32.HI R160, RZ, 0x3, R160 ;  /* 0x00000003ffa07819 */ /* 0x000fe400000116a0 */
[----:B------:R-:W-:Y:S02]  /*bc40*/  SHF.L.U32 R161, R161, 0x5, RZ ;  /* 0x00000005a1a17819 */ /* 0x000fe400000006ff */
[----:B------:R-:W-:-:S05]  /*bc50*/  LOP3.LUT R160, R160, 0x1c, RZ, 0xc0, !PT ;  /* 0x0000001ca0a07812 */ /* 0x000fca00078ec0ff */
[----:B------:R-:W-:-:S05]  /*bc60*/  IMAD.IADD R160, R160, 0x1, R161 ;  /* 0x00000001a0a07824 */ /* 0x000fca00078e02a1 */
[----:B------:R0:W-:Y:S02]  /*bc70*/  @!P6 STS [R160+0x10000], R203 ;  /* 0x010000cba000e388 */ /* 0x0001e40000000800 */
.L_x_34:
[----:B------:R-:W-:Y:S05]  /*bc80*/  BSYNC B0 ;  /* 0x0000000000007941 */ /* 0x000fea0003800000 */
.L_x_20:
[----:B------:R-:W-:Y:S01]  /*bc90*/  WARPSYNC 0xffffffff ;  /* 0xffffffff00007948 */ /* 0x000fe20003800000 */
[----:B------:R-:W-:Y:S06]  /*bca0*/  BAR.SYNC.DEFER_BLOCKING 0x0 ;  /* 0x0000000000007b1d */ /* 0x000fec0000010000 */
[----:B0-----:R-:W2:Y:S04]  /*bcb0*/  LDL.64 R178, [R1+0x430] ;  /* 0x0004300001b27983 */ /* 0x001ea80000100a00 */
[----:B------:R-:W3:Y:S04]  /*bcc0*/  LDL.64 R180, [R1+0x428] ;  /* 0x0004280001b47983 */ /* 0x000ee80000100a00 */
[----:B------:R-:W4:Y:S04]  /*bcd0*/  LDL.64 R212, [R1+0x420] ;  /* 0x0004200001d47983 */ /* 0x000f280000100a00 */
[----:B------:R-:W2:Y:S04]  /*bce0*/  LDL.64 R230, [R1+0x418] ;  /* 0x0004180001e67983 */ /* 0x000ea80000100a00 */
[----:B------:R-:W2:Y:S04]  /*bcf0*/  LDL.64 R170, [R1+0x410] ;  /* 0x0004100001aa7983 */ /* 0x000ea80000100a00 */
[----:B------:R-:W2:Y:S04]  /*bd00*/  LDL.64 R172, [R1+0x408] ;  /* 0x0004080001ac7983 */ /* 0x000ea80000100a00 */
[----:B------:R-:W-:Y:S04]  /*bd10*/  STL [R1+0x4b4], R233 ;  /* 0x0004b4e901007387 */ /* 0x000fe80000100800 */
[----:B------:R-:W-:Y:S04]  /*bd20*/  STL [R1+0x4b0], R232 ;  /* 0x0004b0e801007387 */ /* 0x000fe80000100800 */
[----:B------:R0:W-:Y:S04]  /*bd30*/  STL [R1+0x4ac], R229 ;  /* 0x0004ace501007387 */ /* 0x0001e80000100800 */
[----:B------:R-:W-:Y:S04]  /*bd40*/  STL [R1+0x4a8], R228 ;  /* 0x0004a8e401007387 */ /* 0x000fe80000100800 */
[----:B------:R-:W-:Y:S04]  /*bd50*/  STL [R1+0x4a4], R227 ;  /* 0x0004a4e301007387 */ /* 0x000fe80000100800 */
[----:B------:R-:W-:Y:S04]  /*bd60*/  STL [R1+0x4a0], R226 ;  /* 0x0004a0e201007387 */ /* 0x000fe80000100800 */
[----:B------:R-:W-:Y:S04]  /*bd70*/  STL [R1+0x49c], R219 ;  /* 0x00049cdb01007387 */ /* 0x000fe80000100800 */
[----:B------:R-:W-:Y:S04]  /*bd80*/  STL [R1+0x498], R7 ;  /* 0x0004980701007387 */ /* 0x000fe80000100800 */
[----:B------:R-:W-:Y:S04]  /*bd90*/  STL [R1+0x494], R6 ;  /* 0x0004940601007387 */ /* 0x000fe80000100800 */
[----:B------:R-:W-:Y:S04]  /*bda0*/  STL [R1+0x490], R0 ;  /* 0x0004900001007387 */ /* 0x000fe80000100800 */
[----:B------:R-:W1:Y:S04]  /*bdb0*/  LDS R168, [R215.X4+0x10000] ;  /* 0x01000000d7a87984 */ /* 0x000e680000004800 */
[----:B------:R-:W1:Y:S04]  /*bdc0*/  LDS R162, [R215.X4+0x10400] ;  /* 0x01040000d7a27984 */ /* 0x000e680000004800 */
[----:B------:R-:W3:Y:S04]  /*bdd0*/  LDL.64 R202, [R1+0x3e0] ;  /* 0x0003e00001ca7983 */ /* 0x000ee80000100a00 */
[----:B------:R-:W1:Y:S04]  /*bde0*/  LDS R161, [R215.X4+0x10800] ;  /* 0x01080000d7a17984 */ /* 0x000e680000004800 */
[----:B------:R-:W3:Y:S04]  /*bdf0*/  LDL.64 R222, [R1+0x3f8] ;  /* 0x0003f80001de7983 */ /* 0x000ee80000100a00 */
[----:B------:R-:W3:Y:S04]  /*be00*/  LDL.64 R224, [R1+0x400] ;  /* 0x0004000001e07983 */ /* 0x000ee80000100a00 */
[----:B------:R-:W3:Y:S01]  /*be10*/  LDL.64 R182, [R1+0x3d8] ;  /* 0x0003d80001b67983 */ /* 0x000ee20000100a00 */
[----:B0-----:R-:W-:-:S03]  /*be20*/  LOP3.LUT R229, R211, 0x1c, RZ, 0xc0, !PT ;  /* 0x0000001cd3e57812 */ /* 0x001fc600078ec0ff */
[----:B------:R-:W3:Y:S04]  /*be30*/  LDL.64 R220, [R1+0x3f0] ;  /* 0x0003f00001dc7983 */ /* 0x000ee80000100a00 */
[----:B------:R-:W3:Y:S04]  /*be40*/  LDL.64 R216, [R1+0x3e8] ;  /* 0x0003e80001d87983 */ /* 0x000ee80000100a00 */
[----:B-1----:R-:W0:Y:S04]  /*be50*/  SHFL.BFLY PT, R169, R168, 0x4, 0x1f ;  /* 0x0c801f00a8a97f89 */ /* 0x002e2800000e0000 */
[----:B------:R-:W1:Y:S04]  /*be60*/  SHFL.BFLY PT, R163, R162, 0x4, 0x1f ;  /* 0x0c801f00a2a37f89 */ /* 0x000e6800000e0000 */
[----:B------:R-:W1:Y:S01]  /*be70*/  SHFL.BFLY PT, R160, R161, 0x4, 0x1f ;  /* 0x0c801f00a1a07f89 */ /* 0x000e6200000e0000 */
[----:B0-----:R-:W-:-:S02]  /*be80*/  FADD R169, R168, R169 ;  /* 0x000000a9a8a97221 */ /* 0x001fc40000000000 */
[----:B-1----:R-:W-:-:S03]  /*be90*/  FADD R163, R162, R163 ;  /* 0x000000a3a2a37221 */ /* 0x002fc60000000000 */
[----:B------:R-:W0:Y:S04]  /*bea0*/  SHFL.BFLY PT, R168, R169, 0x2, 0x1f ;  /* 0x0c401f00a9a87f89 */ /* 0x000e2800000e0000 */
[----:B------:R-:W1:Y:S01]  /*beb0*/  SHFL.BFLY PT, R162, R163, 0x2, 0x1f ;  /* 0x0c401f00a3a27f89 */ /* 0x000e6200000e0000 */
[----:B------:R-:W-:-:S05]  /*bec0*/  FADD R161, R161, R160 ;  /* 0x000000a0a1a17221 */ /* 0x000fca0000000000 */
[----:B------:R-:W1:Y:S01]  /*bed0*/  SHFL.BFLY PT, R160, R161, 0x2, 0x1f ;  /* 0x0c401f00a1a07f89 */ /* 0x000e6200000e0000 */
[----:B0-----:R-:W-:Y:S02]  /*bee0*/  FADD R168, R169, R168 ;  /* 0x000000a8a9a87221 */ /* 0x001fe40000000000 */
[----:B-1----:R-:W-:-:S05]  /*bef0*/  FADD R162, R163, R162 ;  /* 0x000000a2a3a27221 */ /* 0x002fca0000000000 */
[----:B------:R-:W0:Y:S01]  /*bf00*/  SHFL.BFLY PT, R163, R162, 0x1, 0x1f ;  /* 0x0c201f00a2a37f89 */ /* 0x000e2200000e0000 */
[----:B------:R-:W-:-:S03]  /*bf10*/  FADD R160, R161, R160 ;  /* 0x000000a0a1a07221 */ /* 0x000fc60000000000 */
[----:B------:R-:W1:Y:S04]  /*bf20*/  SHFL.BFLY PT, R161, R168, 0x1, 0x1f ;  /* 0x0c201f00a8a17f89 */ /* 0x000e6800000e0000 */
[----:B------:R-:W1:Y:S01]  /*bf30*/  SHFL.BFLY PT, R169, R160, 0x1, 0x1f ;  /* 0x0c201f00a0a97f89 */ /* 0x000e6200000e0000 */
[----:B0-----:R-:W-:Y:S02]  /*bf40*/  FADD R163, R162, R163 ;  /* 0x000000a3a2a37221 */ /* 0x001fe40000000000 */
[----:B-1----:R-:W-:Y:S02]  /*bf50*/  FADD R161, R168, R161 ;  /* 0x000000a1a8a17221 */ /* 0x002fe40000000000 */
[----:B------:R-:W-:-:S03]  /*bf60*/  FADD R169, R160, R169 ;  /* 0x000000a9a0a97221 */ /* 0x000fc60000000000 */
[----:B------:R-:W-:Y:S04]  /*bf70*/  @!P5 STS [R215.X4+0x10000], R161 ;  /* 0x010000a1d700d388 */ /* 0x000fe80000004800 */
[----:B------:R-:W-:Y:S04]  /*bf80*/  @!P5 STS [R215.X4+0x10400], R163 ;  /* 0x010400a3d700d388 */ /* 0x000fe80000004800 */
[----:B------:R-:W-:Y:S04]  /*bf90*/  @!P5 STS [R215.X4+0x10800], R169 ;  /* 0x010800a9d700d388 */ /* 0x000fe80000004800 */
[----:B------:R-:W0:Y:S04]  /*bfa0*/  LDS R160, [R211.X4+0x10c00] ;  /* 0x010c0000d3a07984 */ /* 0x000e280000004800 */
[----:B0-----:R-:W0:Y:S02]  /*bfb0*/  SHFL.BFLY PT, R161, R160, 0x4, 0x1f ;  /* 0x0c801f00a0a17f89 */ /* 0x001e2400000e0000 */
[----:B0-----:R-:W-:-:S05]  /*bfc0*/  FADD R161, R160, R161 ;  /* 0x000000a1a0a17221 */ /* 0x001fca0000000000 */
[----:B------:R-:W0:Y:S02]  /*bfd0*/  SHFL.BFLY PT, R160, R161, 0x2, 0x1f ;  /* 0x0c401f00a1a07f89 */ /* 0x000e2400000e0000 */
[----:B0-----:R-:W-:-:S05]  /*bfe0*/  FADD R160, R161, R160 ;  /* 0x000000a0a1a07221 */ /* 0x001fca0000000000 */
[----:B------:R-:W0:Y:S02]  /*bff0*/  SHFL.BFLY PT, R162, R160, 0x1, 0x1f ;  /* 0x0c201f00a0a27f89 */ /* 0x000e2400000e0000 */
[----:B0-----:R-:W-:-:S05]  /*c000*/  FADD R162, R160, R162 ;  /* 0x000000a2a0a27221 */ /* 0x001fca0000000000 */
[----:B------:R4:W-:Y:S01]  /*c010*/  @!P5 STS [R211.X4+0x10c00], R162 ;  /* 0x010c00a2d300d388 */ /* 0x0009e20000004800 */
[----:B--2---:R-:W-:-:S03]  /*c020*/  IMAD.WIDE R160, R2, 0x2, R178 ;  /* 0x0000000202a07825 */ /* 0x004fc600078e02b2 */
[----:B------:R-:W-:Y:S01]  /*c030*/  BAR.SYNC.DEFER_BLOCKING 0x0 ;  /* 0x0000000000007b1d */ /* 0x000fe20000010000 */
[----:B------:R-:W-:-:S04]  /*c040*/  IMAD.WIDE R172, R2, 0x2, R172 ;  /* 0x0000000202ac7825 */ /* 0x000fc800078e02ac */
[C---:B----4-:R-:W-:Y:S02]  /*c050*/  IMAD.WIDE R162, R2.reuse, 0x2, R212 ;  /* 0x0000000202a27825 */ /* 0x050fe400078e02d4 */
[----:B------:R-:W2:Y:S04]  /*c060*/  LDL.64 R212, [R1+0x3c8] ;  /* 0x0003c80001d47983 */ /* 0x000ea80000100a00 */
[----:B------:R3:W4:Y:S04]  /*c070*/  LDG.E.U16 R228, [R160.64] ;  /* 0x00000006a0e47981 */ /* 0x000728000c1e1500 */
[----:B------:R0:W2:Y:S04]  /*c080*/  LDG.E.U16 R0, [R172.64] ;  /* 0x00000006ac007981 */ /* 0x0000a8000c1e1500 */
[----:B------:R1:W-:Y:S01]  /*c090*/  LDS R178, [R209+0x10000] ;  /* 0x01000000d1b27984 */ /* 0x0003e20000000800 */
[----:B---3--:R-:W-:-:S03]  /*c0a0*/  IMAD.WIDE R160, R2, 0x2, R180 ;  /* 0x0000000202a07825 */ /* 0x008fc600078e02b4 */
[----:B------:R-:W3:Y:S04]  /*c0b0*/  LDL.64 R180, [R1+0x3d0] ;  /* 0x0003d00001b47983 */ /* 0x000ee80000100a00 */
[----:B------:R-:W2:Y:S01]  /*c0c0*/  LDL.LU R211, [R1+0x3c] ;  /* 0x00003c0001d37983 */ /* 0x000ea20000300800 */
[----:B0-----:R-:W-:-:S03]  /*c0d0*/  IMAD.WIDE R172, R2, 0x2, R202 ;  /* 0x0000000202ac7825 */ /* 0x001fc600078e02ca */
[----:B-1----:R-:W4:Y:S04]  /*c0e0*/  LDL.LU R209, [R1+0x38] ;  /* 0x0000380001d17983 */ /* 0x002f280000300800 */
[----:B------:R-:W4:Y:S04]  /*c0f0*/  LDL.64 R202, [R1+0x3c0] ;  /* 0x0003c00001ca7983 */ /* 0x000f280000100a00 */
[----:B------:R-:W2:Y:S04]  /*c100*/  LDS R179, [R229.X8+0x10000] ;  /* 0x01000000e5b37984 */ /* 0x000ea80000008800 */
[----:B------:R0:W4:Y:S04]  /*c110*/  LDG.E.U16 R227, [R162.64] ;  /* 0x00000006a2e37981 */ /* 0x000128000c1e1500 */
[----:B------:R1:W4:Y:S04]  /*c120*/  LDG.E.U16 R7, [R160.64] ;  /* 0x00000006a0077981 */ /* 0x000328000c1e1500 */
[----:B------:R1:W4:Y:S01]  /*c130*/  LDG.E.U16 R250, [R172.64] ;  /* 0x00000006acfa7981 */ /* 0x000322000c1e1500 */
[----:B0-----:R-:W-:-:S04]  /*c140*/  IMAD.WIDE R162, R2, 0x2, R222 ;  /* 0x0000000202a27825 */ /* 0x001fc800078e02de */
[C---:B-1----:R-:W-:Y:S01]  /*c150*/  IMAD.WIDE R160, R2.reuse, 0x2, R224 ;  /* 0x0000000202a07825 */ /* 0x042fe200078e02e0 */
[----:B------:R3:W4:Y:S04]  /*c160*/  LDG.E.U16 R201, [R162.64] ;  /* 0x00000006a2c97981 */ /* 0x000728000c1e1500 */
[----:B------:R0:W4:Y:S01]  /*c170*/  LDG.E.U16 R219, [R160.64] ;  /* 0x00000006a0db7981 */ /* 0x000122000c1e1500 */
[C---:B------:R-:W-:Y:S02]  /*c180*/  FMUL R156, R177.reuse, R156 ;  /* 0x0000009cb19c7220 */ /* 0x040fe40000400000 */
[----:B------:R-:W-:Y:S01]  /*c190*/  FMUL R157, R177, R157 ;  /* 0x0000009db19d7220 */ /* 0x000fe20000400000 */
[----:B------:R-:W1:Y:S01]  /*c1a0*/  LDS R172, [R214+0x10000] ;  /* 0x01000000d6ac7984 */ /* 0x000e620000000800 */
[----:B0-----:R-:W-:-:S03]  /*c1b0*/  IMAD.WIDE R160, R2, 0x2, R182 ;  /* 0x0000000202a07825 */ /* 0x001fc600078e02b6 */
[----:B------:R-:W4:Y:S01]  /*c1c0*/  LDL.64 R182, [R1+0x3b8] ;  /* 0x0003b80001b67983 */ /* 0x000f220000100a00 */
[----:B------:R-:W-:-:S03]  /*c1d0*/  FMUL R152, R177, R152 ;  /* 0x00000098b1987220 */ /* 0x000fc60000400000 */
[----:B------:R0:W4:Y:S01]  /*c1e0*/  LDG.E.U16 R249, [R160.64] ;  /* 0x00000006a0f97981 */ /* 0x000122000c1e1500 */
[C---:B------:R-:W-:Y:S02]  /*c1f0*/  FMUL R153, R177.reuse, R153 ;  /* 0x00000099b1997220 */ /* 0x040fe40000400000 */
[C---:B------:R-:W-:Y:S02]  /*c200*/  FMUL R148, R177.reuse, R148 ;  /* 0x00000094b1947220 */ /* 0x040fe40000400000 */
[C---:B------:R-:W-:Y:S02]  /*c210*/  FMUL R149, R177.reuse, R149 ;  /* 0x00000095b1957220 */ /* 0x040fe40000400000 */
[C---:B------:R-:W-:Y:S02]  /*c220*/  FMUL R8, R177.reuse, R8 ;  /* 0x00000008b1087220 */ /* 0x040fe40000400000 */
[----:B------:R-:W-:Y:S02]  /*c230*/  FMUL R9, R177, R9 ;  /* 0x00000009b1097220 */ /* 0x000fe40000400000 */
[----:B------:R-:W-:-:S02]  /*c240*/  FMUL R158, R176, R158 ;  /* 0x0000009eb09e7220 */ /* 0x000fc40000400000 */
[C---:B------:R-:W-:Y:S02]  /*c250*/  FMUL R159, R176.reuse, R159 ;  /* 0x0000009fb09f7220 */ /* 0x040fe40000400000 */
[C---:B------:R-:W-:Y:S02]  /*c260*/  FMUL R154, R176.reuse, R154 ;  /* 0x0000009ab09a7220 */ /* 0x040fe40000400000 */
[C---:B------:R-:W-:Y:S02]  /*c270*/  FMUL R155, R176.reuse, R155 ;  /* 0x0000009bb09b7220 */ /* 0x040fe40000400000 */
[C---:B------:R-:W-:Y:S02]  /*c280*/  FMUL R150, R176.reuse, R150 ;  /* 0x00000096b0967220 */ /* 0x040fe40000400000 */
[C---:B------:R-:W-:Y:S02]  /*c290*/  FMUL R151, R176.reuse, R151 ;  /* 0x00000097b0977220 */ /* 0x040fe40000400000 */
[----:B------:R-:W-:-:S02]  /*c2a0*/  FMUL R10, R176, R10 ;  /* 0x0000000ab00a7220 */ /* 0x000fc40000400000 */
[----:B------:R-:W-:Y:S02]  /*c2b0*/  FMUL R11, R176, R11 ;  /* 0x0000000bb00b7220 */ /* 0x000fe40000400000 */
[----:B---3--:R-:W-:Y:S02]  /*c2c0*/  IMAD.WIDE R162, R2, 0x2, R180 ;  /* 0x0000000202a27825 */ /* 0x008fe400078e02b4 */
[----:B------:R-:W3:Y:S04]  /*c2d0*/  LDL.64 R180, [R1+0x3b0] ;  /* 0x0003b00001b47983 */ /* 0x000ee80000100a00 */
[----:B------:R-:W1:Y:S01]  /*c2e0*/  LDL.LU R173, [R1+0x34] ;  /* 0x0000340001ad7983 */ /* 0x000e620000300800 */
[----:B--2---:R-:W-:Y:S02]  /*c2f0*/  FFMA R211, R177, R211, R179 ;  /* 0x000000d3b1d37223 */ /* 0x004fe400000000b3 */
[----:B----4-:R-:W-:Y:S01]  /*c300*/  FFMA R209, R176, R209, R178 ;  /* 0x000000d1b0d17223 */ /* 0x010fe200000000b2 */
[----:B------:R2:W4:Y:S01]  /*c310*/  LDG.E.U16 R248, [R162.64] ;  /* 0x00000006a2f87981 */ /* 0x000522000c1e1500 */
[----:B0-----:R-:W-:-:S03]  /*c320*/  IMAD.WIDE R160, R2, 0x2, R202 ;  /* 0x0000000202a07825 */ /* 0x001fc600078e02ca */
[----:B------:R-:W-:Y:S04]  /*c330*/  STL [R1+0x3c], R211 ;  /* 0x00003cd301007387 */ /* 0x000fe80000100800 */
[----:B------:R-:W4:Y:S04]  /*c340*/  LDL.LU R202, [R1+0x30] ;  /* 0x0000300001ca7983 */ /* 0x000f280000300800 */
[----:B------:R-:W4:Y:S01]  /*c350*/  LDL.64 R176, [R1+0x3a8] ;  /* 0x0003a80001b07983 */ /* 0x000f220000100a00 */
[----:B------:R-:W-:-:S03]  /*c360*/  IMAD.WIDE R168, R2, 0x2, R230 ;  /* 0x0000000202a87825 */ /* 0x000fc600078e02e6 */
[----:B------:R0:W4:Y:S04]  /*c370*/  LDG.E.U16 R246, [R160.64] ;  /* 0x00000006a0f67981 */ /* 0x000128000c1e1500 */
[----:B------:R0:W4:Y:S02]  /*c380*/  LDG.E.U16 R6, [R168.64] ;  /* 0x00000006a8067981 */ /* 0x000124000c1e1500 */
[----:B0-----:R-:W-:-:S05]  /*c390*/  IMAD.WIDE R168, R2, 0x2, R220 ;  /* 0x0000000202a87825 */ /* 0x001fca00078e02dc */
[----:B------:R0:W4:Y:S02]  /*c3a0*/  LDG.E.U16 R252, [R168.64] ;  /* 0x00000006a8fc7981 */ /* 0x000124000c1e1500 */
[----:B0-----:R-:W-:-:S05]  /*c3b0*/  IMAD.WIDE R168, R2, 0x2, R212 ;  /* 0x0000000202a87825 */ /* 0x001fca00078e02d4 */
[----:B------:R3:W4:Y:S01]  /*c3c0*/  LDG.E.U16 R247, [R168.64] ;  /* 0x00000006a8f77981 */ /* 0x000722000c1e1500 */
[----:B--2---:R-:W-:-:S03]  /*c3d0*/  IMAD.WIDE R162, R2, 0x2, R182 ;  /* 0x0000000202a27825 */ /* 0x004fc600078e02b6 */
[----:B------:R-:W-:Y:S04]  /*c3e0*/  STL [R1+0x38], R209 ;  /* 0x000038d101007387 */ /* 0x000fe80000100800 */
[----:B------:R-:W2:Y:S01]  /*c3f0*/  LDL.64 R182, [R1+0x3a0] ;  /* 0x0003a00001b67983 */ /* 0x000ea20000100a00 */
[----:B------:R-:W-:-:S03]  /*c400*/  IMAD.WIDE R170, R2, 0x2, R170 ;  /* 0x0000000202aa7825 */ /* 0x000fc600078e02aa */
[----:B------:R2:W2:Y:S04]  /*c410*/  LDG.E.U16 R245, [R162.64] ;  /* 0x00000006a2f57981 */ /* 0x0004a8000c1e1500 */
[----:B------:R0:W2:Y:S01]  /*c420*/  LDG.E.U16 R226, [R170.64] ;  /* 0x00000006aae27981 */ /* 0x0000a2000c1e1500 */
[----:B---3--:R-:W-:-:S03]  /*c430*/  IMAD.WIDE R168, R2, 0x2, R180 ;  /* 0x0000000202a87825 */ /* 0x008fc600078e02b4 */
[----:B------:R-:W3:Y:S01]  /*c440*/  LDL.64 R180, [R1+0x398] ;  /* 0x0003980001b47983 */ /* 0x000ee20000100a00 */
[----:B-1----:R-:W-:-:S03]  /*c450*/  FFMA R173, R175, R173, R172 ;  /* 0x000000adafad7223 */ /* 0x002fc600000000ac */
[----:B------:R1:W3:Y:S04]  /*c460*/  LDG.E.U16 R244, [R168.64] ;  /* 0x00000006a8f47981 */ /* 0x0002e8000c1e1500 */
[----:B-1----:R-:W3:Y:S04]  /*c470*/  LDL.LU R168, [R1+0x2c] ;  /* 0x00002c0001a87983 */ /* 0x002ee80000300800 */
[----:B------:R1:W-:Y:S01]  /*c480*/  STL [R1+0x34], R173 ;  /* 0x000034ad01007387 */ /* 0x0003e20000100800 */
[----:B----4-:R-:W-:-:S03]  /*c490*/  IMAD.WIDE R230, R2, 0x2, R176 ;  /* 0x0000000202e67825 */ /* 0x010fc600078e02b0 */
[----:B------:R-:W-:Y:S01]  /*c4a0*/  LDS R169, [R207+0x10000] ;  /* 0x01000000cfa97984 */ /* 0x000fe20000000800 */
[----:B0-----:R-:W-:-:S03]  /*c4b0*/  IMAD.WIDE R170, R2, 0x2, R216 ;  /* 0x0000000202aa7825 */ /* 0x001fc600078e02d8 */
[----:B------:R0:W2:Y:S04]  /*c4c0*/  LDG.E.U16 R230, [R230.64] ;  /* 0x00000006e6e67981 */ /* 0x0000a8000c1e1500 */
[----:B-1----:R-:W2:Y:S04]  /*c4d0*/  LDL.LU R173, [R1+0x28] ;  /* 0x0000280001ad7983 */ /* 0x002ea80000300800 */
[----:B------:R-:W2:Y:S04]  /*c4e0*/  LDL.64 R178, [R1+0x390] ;  /* 0x0003900001b27983 */ /* 0x000ea80000100a00 */
[----:B------:R-:W2:Y:S04]  /*c4f0*/  LDL.64 R176, [R1+0x388] ;  /* 0x0003880001b07983 */ /* 0x000ea80000100a00 */
[----:B------:R1:W2:Y:S01]  /*c500*/  LDG.E.U16 R251, [R170.64] ;  /* 0x00000006aafb7981 */ /* 0x0002a2000c1e1500 */
[----:B------:R-:W-:-:S02]  /*c510*/  FMUL R12, R175, R12 ;  /* 0x0000000caf0c7220 */ /* 0x000fc40000400000 */
[C---:B------:R-:W-:Y:S01]  /*c520*/  FMUL R13, R175.reuse, R13 ;  /* 0x0000000daf0d7220 */ /* 0x040fe20000400000 */
[----:B0-----:R-:W-:Y:S04]  /*c530*/  LDS R231, [R206+0x10000] ;  /* 0x01000000cee77984 */ /* 0x001fe80000000800 */
[----:B-1----:R-:W0:Y:S04]  /*c540*/  LDS R170, [R210+0x10000] ;  /* 0x01000000d2aa7984 */ /* 0x002e280000000800 */
[----:B------:R-:W1:Y:S01]  /*c550*/  LDS R171, [R208+0x10000] ;  /* 0x01000000d0ab7984 */ /* 0x000e620000000800 */
[----:B------:R-:W-:-:S02]  /*c560*/  FMUL R16, R175, R16 ;  /* 0x00000010af107220 */ /* 0x000fc40000400000 */
        /* <DEDUP_REMOVED lines=13> */
[----:B--2---:R-:W-:-:S05]  /*c640*/  IMAD.WIDE R162, R2, 0x2, R182 ;  /* 0x0000000202a27825 */ /* 0x004fca00078e02b6 */
[----:B------:R2:W2:Y:S01]  /*c650*/  LDG.E.U16 R225, [R162.64] ;  /* 0x00000006a2e17981 */ /* 0x0004a2000c1e1500 */
[----:B0-----:R-:W-:-:S03]  /*c660*/  FFMA R202, R174, R202, R170 ;  /* 0x000000caaeca7223 */ /* 0x001fc600000000aa */
[----:B------:R-:W0:Y:S04]  /*c670*/  LDS R170, [R205+0x10000] ;  /* 0x01000000cdaa7984 */ /* 0x000e280000000800 */
[----:B------:R-:W-:Y:S04]  /*c680*/  STL [R1+0x30], R202 ;  /* 0x000030ca01007387 */ /* 0x000fe80000100800 */
[----:B------:R-:W2:Y:S04]  /*c690*/  LDL.64 R174, [R1+0x380] ;  /* 0x0003800001ae7983 */ /* 0x000ea80000100a00 */
[----:B------:R-:W0:Y:S01]  /*c6a0*/  LDL.LU R172, [R1+0x24] ;  /* 0x0000240001ac7983 */ /* 0x000e220000300800 */
[----:B---3--:R-:W-:-:S05]  /*c6b0*/  IMAD.WIDE R160, R2, 0x2, R180 ;  /* 0x0000000202a07825 */ /* 0x008fca00078e02b4 */
[----:B------:R3:W4:Y:S01]  /*c6c0*/  LDG.E.U16 R224, [R160.64] ;  /* 0x00000006a0e07981 */ /* 0x000722000c1e1500 */
[----:B-1----:R-:W-:-:S05]  /*c6d0*/  FFMA R168, R147, R168, R171 ;  /* 0x000000a893a87223 */ /* 0x002fca00000000ab */
[----:B------:R-:W-:Y:S04]  /*c6e0*/  STL [R1+0x2c], R168 ;  /* 0x00002ca801007387 */ /* 0x000fe80000100800 */
[----:B------:R1:W0:Y:S01]  /*c6f0*/  LDS R168, [R204+0x10000] ;  /* 0x01000000cca87984 */ /* 0x0002220000000800 */
[----:B--2---:R-:W-:-:S03]  /*c700*/  FFMA R173, R146, R173, R169 ;  /* 0x000000ad92ad7223 */ /* 0x004fc600000000a9 */
[----:B------:R-:W2:Y:S01]  /*c710*/  LDL.LU R169, [R1+0x20] ;  /* 0x0000200001a97983 */ /* 0x000ea20000300800 */
[----:B------:R-:W-:-:S03]  /*c720*/  IMAD.WIDE R162, R2, 0x2, R178 ;  /* 0x0000000202a27825 */ /* 0x000fc600078e02b2 */
[----:B-1----:R-:W4:Y:S04]  /*c730*/  LDL.64 R204, [R1+0x378] ;  /* 0x0003780001cc7983 */ /* 0x002f280000100a00 */
[----:B------:R-:W-:Y:S04]  /*c740*/  STL [R1+0x28], R173 ;  /* 0x000028ad01007387 */ /* 0x000fe80000100800 */
[----:B------:R-:W4:Y:S04]  /*c750*/  LDL.64 R178, [R1+0x370] ;  /* 0x0003700001b27983 */ /* 0x000f280000100a00 */
[----:B------:R-:W4:Y:S01]  /*c760*/  LDL.64 R202, [R1+0x368] ;  /* 0x0003680001ca7983 */ /* 0x000f220000100a00 */
[----:B---3--:R-:W-:-:S03]  /*c770*/  IMAD.WIDE R160, R2, 0x2, R176 ;  /* 0x0000000202a07825 */ /* 0x008fc600078e02b0 */
[----:B------:R-:W3:Y:S01]  /*c780*/  LDL.64 R176, [R1+0x350] ;  /* 0x0003500001b07983 */ /* 0x000ee20000100a00 */
[C---:B------:R-:W-:Y:S02]  /*c790*/  FMUL R28, R147.reuse, R28 ;  /* 0x0000001c931c7220 */ /* 0x040fe40000400000 */
[C---:B------:R-:W-:Y:S01]  /*c7a0*/  FMUL R29, R147.reuse, R29 ;  /* 0x0000001d931d7220 */ /* 0x040fe20000400000 */
[----:B------:R-:W3:Y:S01]  /*c7b0*/  LDL.64 R180, [R1+0x358] ;  /* 0x0003580001b47983 */ /* 0x000ee20000100a00 */
[C---:B------:R-:W-:Y:S02]  /*c7c0*/  FMUL R32, R147.reuse, R32 ;  /* 0x0000002093207220 */ /* 0x040fe40000400000 */
[C---:B------:R-:W-:Y:S01]  /*c7d0*/  FMUL R33, R147.reuse, R33 ;  /* 0x0000002193217220 */ /* 0x040fe20000400000 */
[----:B------:R-:W3:Y:S01]  /*c7e0*/  LDL.64 R182, [R1+0x360] ;  /* 0x0003600001b67983 */ /* 0x000ee20000100a00 */
[C---:B------:R-:W-:Y:S02]  /*c7f0*/  FMUL R36, R147.reuse, R36 ;  /* 0x0000002493247220 */ /* 0x040fe40000400000 */
[C---:B------:R-:W-:Y:S01]  /*c800*/  FMUL R37, R147.reuse, R37 ;  /* 0x0000002593257220 */ /* 0x040fe20000400000 */
[----:B------:R1:W3:Y:S01]  /*c810*/  LDG.E.U16 R223, [R162.64] ;  /* 0x00000006a2df7981 */ /* 0x0002e2000c1e1500 */
[----:B------:R-:W-:-:S02]  /*c820*/  FMUL R40, R147, R40 ;  /* 0x0000002893287220 */ /* 0x000fc40000400000 */
[----:B------:R-:W-:Y:S01]  /*c830*/  FMUL R41, R147, R41 ;  /* 0x0000002993297220 */ /* 0x000fe20000400000 */
[----:B------:R0:W3:Y:S01]  /*c840*/  LDG.E.U16 R222, [R160.64] ;  /* 0x00000006a0de7981 */ /* 0x0000e2000c1e1500 */
[C---:B------:R-:W-:Y:S02]  /*c850*/  FMUL R30, R146.reuse, R30 ;  /* 0x0000001e921e7220 */ /* 0x040fe40000400000 */
[C---:B------:R-:W-:Y:S02]  /*c860*/  FMUL R31, R146.reuse, R31 ;  /* 0x0000001f921f7220 */ /* 0x040fe40000400000 */
[C---:B------:R-:W-:Y:S02]  /*c870*/  FMUL R34, R146.reuse, R34 ;  /* 0x0000002292227220 */ /* 0x040fe40000400000 */
[C---:B------:R-:W-:Y:S02]  /*c880*/  FMUL R35, R146.reuse, R35 ;  /* 0x0000002392237220 */ /* 0x040fe40000400000 */
[----:B------:R-:W-:-:S02]  /*c890*/  FMUL R38, R146, R38 ;  /* 0x0000002692267220 */ /* 0x000fc40000400000 */
[C---:B------:R-:W-:Y:S02]  /*c8a0*/  FMUL R39, R146.reuse, R39 ;  /* 0x0000002792277220 */ /* 0x040fe40000400000 */
[C---:B------:R-:W-:Y:S02]  /*c8b0*/  FMUL R42, R146.reuse, R42 ;  /* 0x0000002a922a7220 */ /* 0x040fe40000400000 */
[----:B------:R-:W-:Y:S02]  /*c8c0*/  FMUL R43, R146, R43 ;  /* 0x0000002b922b7220 */ /* 0x000fe40000400000 */
[C---:B------:R-:W-:Y:S02]  /*c8d0*/  FMUL R44, R145.reuse, R44 ;  /* 0x0000002c912c7220 */ /* 0x040fe40000400000 */
[C---:B------:R-:W-:Y:S02]  /*c8e0*/  FMUL R45, R145.reuse, R45 ;  /* 0x0000002d912d7220 */ /* 0x040fe40000400000 */
[----:B------:R-:W-:-:S02]  /*c8f0*/  FMUL R48, R145, R48 ;  /* 0x0000003091307220 */ /* 0x000fc40000400000 */
[C---:B------:R-:W-:Y:S02]  /*c900*/  FMUL R49, R145.reuse, R49 ;  /* 0x0000003191317220 */ /* 0x040fe40000400000 */
[C---:B------:R-:W-:Y:S02]  /*c910*/  FMUL R52, R145.reuse, R52 ;  /* 0x0000003491347220 */ /* 0x040fe40000400000 */
[C---:B------:R-:W-:Y:S02]  /*c920*/  FMUL R53, R145.reuse, R53 ;  /* 0x0000003591357220 */ /* 0x040fe40000400000 */
[C---:B------:R-:W-:Y:S02]  /*c930*/  FMUL R56, R145.reuse, R56 ;  /* 0x0000003891387220 */ /* 0x040fe40000400000 */
[----:B------:R-:W-:Y:S02]  /*c940*/  IMAD.WIDE R146, R2, 0x2, R174 ;  /* 0x0000000202927825 */ /* 0x000fe400078e02ae */
[----:B------:R-:W3:Y:S02]  /*c950*/  LDL.64 R174, [R1+0x348] ;  /* 0x0003480001ae7983 */ /* 0x000ee40000100a00 */
[----:B0-----:R-:W-:-:S02]  /*c960*/  FFMA R172, R145, R172, R170 ;  /* 0x000000ac91ac7223 */ /* 0x001fc400000000aa */
[----:B------:R4:W3:Y:S01]  /*c970*/  LDG.E.U16 R221, [R146.64] ;  /* 0x0000000692dd7981 */ /* 0x0008e2000c1e1500 */
[----:B------:R-:W-:Y:S02]  /*c980*/  FMUL R57, R145, R57 ;  /* 0x0000003991397220 */ /* 0x000fe40000400000 */
[C---:B------:R-:W-:Y:S01]  /*c990*/  FMUL R46, R144.reuse, R46 ;  /* 0x0000002e902e7220 */ /* 0x040fe20000400000 */
[----:B------:R0:W-:Y:S01]  /*c9a0*/  STL [R1+0x24], R172 ;  /* 0x000024ac01007387 */ /* 0x0001e20000100800 */
[C---:B------:R-:W-:Y:S02]  /*c9b0*/  FMUL R47, R144.reuse, R47 ;  /* 0x0000002f902f7220 */ /* 0x040fe40000400000 */
[C---:B------:R-:W-:Y:S02]  /*c9c0*/  FMUL R50, R144.reuse, R50 ;  /* 0x0000003290327220 */ /* 0x040fe40000400000 */
[C---:B------:R-:W-:Y:S02]  /*c9d0*/  FMUL R51, R144.reuse, R51 ;  /* 0x0000003390337220 */ /* 0x040fe40000400000 */
[----:B------:R-:W-:-:S02]  /*c9e0*/  FMUL R54, R144, R54 ;  /* 0x0000003690367220 */ /* 0x000fc40000400000 */
[C---:B------:R-:W-:Y:S01]  /*c9f0*/  FMUL R55, R144.reuse, R55 ;  /* 0x0000003790377220 */ /* 0x040fe20000400000 */
[----:B0-----:R-:W3:Y:S01]  /*ca00*/  LDL.64 R172, [R1+0x340] ;  /* 0x0003400001ac7983 */ /* 0x001ee20000100a00 */
[C---:B------:R-:W-:Y:S02]  /*ca10*/  FMUL R58, R144.reuse, R58 ;  /* 0x0000003a903a7220 */ /* 0x040fe40000400000 */
[C---:B------:R-:W-:Y:S02]  /*ca20*/  FMUL R59, R144.reuse, R59 ;  /* 0x0000003b903b7220 */ /* 0x040fe40000400000 */
[----:B--2---:R-:W-:Y:S02]  /*ca30*/  FFMA R169, R144, R169, R168 ;  /* 0x000000a990a97223 */ /* 0x004fe400000000a8 */
[C---:B----4-:R-:W-:Y:S02]  /*ca40*/  IMAD.WIDE R146, R2.reuse, 0x2, R178 ;  /* 0x0000000202927825 */ /* 0x050fe400078e02b2 */
[----:B------:R-:W2:Y:S02]  /*ca50*/  LDL.64 R178, [R1+0x338] ;  /* 0x0003380001b27983 */ /* 0x000ea40000100a00 */
[----:B------:R-:W-:-:S02]  /*ca60*/  IMAD.WIDE R144, R2, 0x2, R202 ;  /* 0x0000000202907825 */ /* 0x000fc400078e02ca */
[----:B------:R0:W-:Y:S04]  /*ca70*/  STL [R1+0x20], R169 ;  /* 0x000020a901007387 */ /* 0x0001e80000100800 */
[----:B------:R3:W4:Y:S04]  /*ca80*/  LDG.E.U16 R216, [R144.64] ;  /* 0x0000000690d87981 */ /* 0x000728000c1e1500 */
[----:B-1----:R-:W4:Y:S04]  /*ca90*/  LDL.64 R162, [R1+0x328] ;  /* 0x0003280001a27983 */ /* 0x002f280000100a00 */
[----:B------:R-:W4:Y:S01]  /*caa0*/  LDL.64 R170, [R1+0x318] ;  /* 0x0003180001aa7983 */ /* 0x000f220000100a00 */
[----:B---3--:R-:W-:-:S03]  /*cab0*/  IMAD.WIDE R144, R2, 0x2, R176 ;  /* 0x0000000202907825 */ /* 0x008fc600078e02b0 */
[----:B------:R-:W3:Y:S04]  /*cac0*/  LDL.64 R176, [R1+0x320] ;  /* 0x0003200001b07983 */ /* 0x000ee80000100a00 */
[----:B0-----:R-:W3:Y:S04]  /*cad0*/  LDL.64 R168, [R1+0x330] ;  /* 0x0003300001a87983 */ /* 0x001ee80000100a00 */
[----:B------:R0:W3:Y:S01]  /*cae0*/  LDG.E.U16 R217, [R146.64] ;  /* 0x0000000692d97981 */ /* 0x0000e2000c1e1500 */
[----:B------:R-:W-:-:S03]  /*caf0*/  IMAD.WIDE R160, R2, 0x2, R204 ;  /* 0x0000000202a07825 */ /* 0x000fc600078e02cc */
[----:B------:R2:W3:Y:S04]  /*cb00*/  LDG.E.U16 R211, [R144.64] ;  /* 0x0000000690d37981 */ /* 0x0004e8000c1e1500 */
[----:B------:R1:W3:Y:S01]  /*cb10*/  LDG.E.U16 R220, [R160.64] ;  /* 0x00000006a0dc7981 */ /* 0x0002e2000c1e1500 */
[----:B0-----:R-:W-:-:S03]  /*cb20*/  IMAD.WIDE R146, R2, 0x2, R180 ;  /* 0x0000000202927825 */ /* 0x001fc600078e02b4 */
[----:B------:R-:W3:Y:S04]  /*cb30*/  LDL.64 R232, [R1+0x2c0] ;  /* 0x0002c00001e87983 */ /* 0x000ee80000100a00 */
[----:B------:R0:W3:Y:S01]  /*cb40*/  LDG.E.U16 R213, [R146.64] ;  /* 0x0000000692d57981 */ /* 0x0000e2000c1e1500 */
[----:B-1----:R-:W-:-:S05]  /*cb50*/  IMAD.WIDE R160, R2, 0x2, R182 ;  /* 0x0000000202a07825 */ /* 0x002fca00078e02b6 */
[----:B------:R1:W3:Y:S02]  /*cb60*/  LDG.E.U16 R215, [R160.64] ;  /* 0x00000006a0d77981 */ /* 0x0002e4000c1e1500 */
[C---:B-1----:R-:W-:Y:S02]  /*cb70*/  IMAD.WIDE R160, R2.reuse, 0x2, R174 ;  /* 0x0000000202a07825 */ /* 0x042fe400078e02ae */
[----:B------:R-:W3:Y:S04]  /*cb80*/  LDL.64 R174, [R1+0x310] ;  /* 0x0003100001ae7983 */ /* 0x000ee80000100a00 */
[----:B------:R1:W3:Y:S01]  /*cb90*/  LDG.E.U16 R209, [R160.64] ;  /* 0x00000006a0d17981 */ /* 0x0002e2000c1e1500 */
[----:B0-----:R-:W-:-:S03]  /*cba0*/  IMAD.WIDE R146, R2, 0x2, R172 ;  /* 0x0000000202927825 */ /* 0x001fc600078e02ac */
[----:B------:R-:W3:Y:S04]  /*cbb0*/  LDL.64 R172, [R1+0x308] ;  /* 0x0003080001ac7983 */ /* 0x000ee80000100a00 */
[----:B------:R4:W3:Y:S01]  /*cbc0*/  LDG.E.U16 R207, [R146.64] ;  /* 0x0000000692cf7981 */ /* 0x0008e2000c1e1500 */
[----:B--2---:R-:W-:-:S05]  /*cbd0*/  IMAD.WIDE R144, R2, 0x2, R178 ;  /* 0x0000000202907825 */ /* 0x004fca00078e02b2 */
[----:B------:R3:W2:Y:S01]  /*cbe0*/  LDG.E.U16 R205, [R144.64] ;  /* 0x0000000690cd7981 */ /* 0x0006a2000c1e1500 */
[----:B----4-:R-:W-:-:S03]  /*cbf0*/  IMAD.WIDE R146, R2, 0x2, R162 ;  /* 0x0000000202927825 */ /* 0x010fc600078e02a2 */
[----:B------:R-:W4:Y:S04]  /*cc00*/  LDL.64 R162, [R1+0x300] ;  /* 0x0003000001a27983 */ /* 0x000f280000100a00 */
[----:B------:R0:W2:Y:S01]  /*cc10*/  LDG.E.U16 R183, [R146.64] ;  /* 0x0000000692b77981 */ /* 0x0000a2000c1e1500 */
[----:B---3--:R-:W-:-:S05]  /*cc20*/  IMAD.WIDE R144, R2, 0x2, R176 ;  /* 0x0000000202907825 */ /* 0x008fca00078e02b0 */
[----:B------:R3:W2:Y:S01]  /*cc30*/  LDG.E.U16 R181, [R144.64] ;  /* 0x0000000690b57981 */ /* 0x0006a2000c1e1500 */
[----:B-1----:R-:W-:-:S03]  /*cc40*/  IMAD.WIDE R160, R2, 0x2, R168 ;  /* 0x0000000202a07825 */ /* 0x002fc600078e02a8 */
[----:B0-----:R-:W2:Y:S04]  /*cc50*/  LDL.64 R146, [R1+0x2f8] ;  /* 0x0002f80001927983 */ /* 0x001ea80000100a00 */
[----:B------:R-:W2:Y:S01]  /*cc60*/  LDL.64 R168, [R1+0x2f0] ;  /* 0x0002f00001a87983 */ /* 0x000ea20000100a00 */
[----:B---3--:R-:W-:-:S03]  /*cc70*/  IMAD.WIDE R144, R2, 0x2, R170 ;  /* 0x0000000202907825 */ /* 0x008fc600078e02aa */
[----:B------:R-:W3:Y:S04]  /*cc80*/  LDL.64 R170, [R1+0x2e8] ;  /* 0x0002e80001aa7983 */ /* 0x000ee80000100a00 */
[----:B------:R0:W3:Y:S04]  /*cc90*/  LDG.E.U16 R179, [R144.64] ;  /* 0x0000000690b37981 */ /* 0x0000e8000c1e1500 */
[----:B------:R1:W3:Y:S01]  /*cca0*/  LDG.E.U16 R203, [R160.64] ;  /* 0x00000006a0cb7981 */ /* 0x0002e2000c1e1500 */
[----:B------:R-:W-:-:S03]  /*ccb0*/  IMAD.WIDE R176, R2, 0x2, R174 ;  /* 0x0000000202b07825 */ /* 0x000fc600078e02ae */
[----:B------:R-:W3:Y:S04]  /*ccc0*/  LDL.64 R174, [R1+0x2d0] ;  /* 0x0002d00001ae7983 */ /* 0x000ee80000100a00 */
[----:B------:R0:W3:Y:S01]  /*ccd0*/  LDG.E.U16 R176, [R176.64] ;  /* 0x00000006b0b07981 */ /* 0x0000e2000c1e1500 */
[----:B-1----:R-:W-:-:S03]  /*cce0*/  IMAD.WIDE R160, R2, 0x2, R172 ;  /* 0x0000000202a07825 */ /* 0x002fc600078e02ac */
[----:B------:R-:W3:Y:S04]  /*ccf0*/  LDL.64 R172, [R1+0x2c8] ;  /* 0x0002c80001ac7983 */ /* 0x000ee80000100a00 */
[----:B------:R1:W3:Y:S01]  /*cd00*/  LDG.E.U16 R160, [R160.64] ;  /* 0x00000006a0a07981 */ /* 0x0002e2000c1e1500 */
[----:B----4-:R-:W-:-:S04]  /*cd10*/  IMAD.WIDE R162, R2, 0x2, R162 ;  /* 0x0000000202a27825 */ /* 0x010fc800078e02a2 */
[----:B--2---:R-:W-:-:S04]  /*cd20*/  IMAD.WIDE R146, R2, 0x2, R146 ;  /* 0x0000000202927825 */ /* 0x004fc800078e0292 */
[C---:B0-----:R-:W-:Y:S02]  /*cd30*/  IMAD.WIDE R144, R2.reuse, 0x2, R168 ;  /* 0x0000000202907825 */ /* 0x041fe400078e02a8 */
[----:B------:R0:W2:Y:S02]  /*cd40*/  LDG.E.U16 R147, [R146.64] ;  /* 0x0000000692937981 */ /* 0x0000a4000c1e1500 */
[C---:B---3--:R-:W-:Y:S02]  /*cd50*/  IMAD.WIDE R170, R2.reuse, 0x2, R170 ;  /* 0x0000000202aa7825 */ /* 0x048fe400078e02aa */
[----:B------:R3:W4:Y:S04]  /*cd60*/  LDG.E.U16 R169, [R162.64] ;  /* 0x00000006a2a97981 */ /* 0x000728000c1e1500 */
[----:B------:R1:W2:Y:S04]  /*cd70*/  LDG.E.U16 R168, [R144.64] ;  /* 0x0000000690a87981 */ /* 0x0002a8000c1e1500 */
[----:B0-----:R0:W2:Y:S04]  /*cd80*/  LDG.E.U16 R146, [R170.64] ;  /* 0x00000006aa927981 */ /* 0x0010a8000c1e1500 */
[----:B---3--:R-:W3:Y:S04]  /*cd90*/  LDL.64 R162, [R1+0x2e0] ;  /* 0x0002e00001a27983 */ /* 0x008ee80000100a00 */
[----:B-1----:R-:W2:Y:S01]  /*cda0*/  LDL.64 R144, [R1+0x2d8] ;  /* 0x0002d80001907983 */ /* 0x002ea20000100a00 */
[----:B0-----:R-:W-:-:S03]  /*cdb0*/  IMAD.WIDE R170, R2, 0x2, R232 ;  /* 0x0000000202aa7825 */ /* 0x001fc600078e02e8 */
[----:B------:R-:W4:Y:S04]  /*cdc0*/  LDL.64 R232, [R1+0x278] ;  /* 0x0002780001e87983 */ /* 0x000f280000100a00 */
[----:B------:R0:W4:Y:S04]  /*cdd0*/  LDG.E.U16 R161, [R170.64] ;  /* 0x00000006aaa17981 */ /* 0x000128000c1e1500 */
[----:B0-----:R-:W4:Y:S01]  /*cde0*/  LDL.64 R170, [R1+0x2b8] ;  /* 0x0002b80001aa7983 */ /* 0x001f220000100a00 */
[----:B------:R-:W-:-:S04]  /*cdf0*/  IMAD.WIDE R174, R2, 0x2, R174 ;  /* 0x0000000202ae7825 */ /* 0x000fc800078e02ae */
[----:B------:R-:W-:-:S04]  /*ce00*/  IMAD.WIDE R172, R2, 0x2, R172 ;  /* 0x0000000202ac7825 */ /* 0x000fc800078e02ac */
[----:B---3--:R-:W-:-:S04]  /*ce10*/  IMAD.WIDE R162, R2, 0x2, R162 ;  /* 0x0000000202a27825 */ /* 0x008fc800078e02a2 */
[C---:B--2---:R-:W-:Y:S02]  /*ce20*/  IMAD.WIDE R144, R2.reuse, 0x2, R144 ;  /* 0x0000000202907825 */ /* 0x044fe400078e0290 */
[----:B------:R0:W2:Y:S04]  /*ce30*/  LDG.E.U16 R163, [R162.64] ;  /* 0x00000006a2a37981 */ /* 0x0000a8000c1e1500 */
[----:B------:R1:W3:Y:S04]  /*ce40*/  LDG.E.U16 R145, [R144.64] ;  /* 0x0000000690917981 */ /* 0x0002e8000c1e1500 */
[----:B0-----:R0:W2:Y:S04]  /*ce50*/  LDG.E.U16 R162, [R174.64] ;  /* 0x00000006aea27981 */ /* 0x0010a8000c1e1500 */
[----:B-1----:R1:W2:Y:S01]  /*ce60*/  LDG.E.U16 R144, [R172.64] ;  /* 0x00000006ac907981 */ /* 0x0022a2000c1e1500 */
[----:B----4-:R-:W-:-:S03]  /*ce70*/  IMAD.WIDE R170, R2, 0x2, R170 ;  /* 0x0000000202aa7825 */ /* 0x010fc600078e02aa */
[----:B0-----:R-:W4:Y:S04]  /*ce80*/  LDL.64 R174, [R1+0x2a8] ;  /* 0x0002a80001ae7983 */ /* 0x001f280000100a00 */
[----:B-1----:R-:W2:Y:S04]  /*ce90*/  LDL.64 R172, [R1+0x2b0] ;  /* 0x0002b00001ac7983 */ /* 0x002ea80000100a00 */
[----:B------:R0:W3:Y:S04]  /*cea0*/  LDG.E.U16 R177, [R170.64] ;  /* 0x00000006aab17981 */ /* 0x0000e8000c1e1500 */
[----:B0-----:R-:W3:Y:S01]  /*ceb0*/  LDL.64 R170, [R1+0x2a0] ;  /* 0x0002a00001aa7983 */ /* 0x001ee20000100a00 */
[----:B----4-:R-:W-:-:S04]  /*cec0*/  IMAD.WIDE R174, R2, 0x2, R174 ;  /* 0x0000000202ae7825 */ /* 0x010fc800078e02ae */
[C---:B--2---:R-:W-:Y:S01]  /*ced0*/  IMAD.WIDE R172, R2.reuse, 0x2, R172 ;  /* 0x0000000202ac7825 */ /* 0x044fe200078e02ac */
[----:B------:R0:W2:Y:S04]  /*cee0*/  LDG.E.U16 R180, [R174.64] ;  /* 0x00000006aeb47981 */ /* 0x0000a8000c1e1500 */
[----:B------:R1:W4:Y:S04]  /*cef0*/  LDG.E.U16 R178, [R172.64] ;  /* 0x00000006acb27981 */ /* 0x000328000c1e1500 */
[----:B0-----:R-:W2:Y:S01]  /*cf00*/  LDL.64 R174, [R1+0x290] ;  /* 0x0002900001ae7983 */ /* 0x001ea20000100a00 */
[----:B---3--:R-:W-:-:S03]  /*cf10*/  IMAD.WIDE R170, R2, 0x2, R170 ;  /* 0x0000000202aa7825 */ /* 0x008fc600078e02aa */
[----:B-1----:R-:W3:Y:S04]  /*cf20*/  LDL.64 R172, [R1+0x298] ;  /* 0x0002980001ac7983 */ /* 0x002ee80000100a00 */
[----:B------:R0:W4:Y:S04]  /*cf30*/  LDG.E.U16 R182, [R170.64] ;  /* 0x00000006aab67981 */ /* 0x000128000c1e1500 */
[----:B0-----:R-:W4:Y:S01]  /*cf40*/  LDL.64 R170, [R1+0x288] ;  /* 0x0002880001aa7983 */ /* 0x001f220000100a00 */
[----:B--2---:R-:W-:-:S04]  /*cf50*/  IMAD.WIDE R174, R2, 0x2, R174 ;  /* 0x0000000202ae7825 */ /* 0x004fc800078e02ae */
[C---:B---3--:R-:W-:Y:S01]  /*cf60*/  IMAD.WIDE R172, R2.reuse, 0x2, R172 ;  /* 0x0000000202ac7825 */ /* 0x048fe200078e02ac */
[----:B------:R0:W2:Y:S04]  /*cf70*/  LDG.E.U16 R204, [R174.64] ;  /* 0x00000006aecc7981 */ /* 0x0000a8000c1e1500 */
[----:B------:R1:W3:Y:S01]  /*cf80*/  LDG.E.U16 R202, [R172.64] ;  /* 0x00000006acca7981 */ /* 0x0002e2000c1e1500 */
[----:B----4-:R-:W-:-:S03]  /*cf90*/  IMAD.WIDE R170, R2, 0x2, R170 ;  /* 0x0000000202aa7825 */ /* 0x010fc600078e02aa */
[----:B-1----:R-:W4:Y:S01]  /*cfa0*/  LDL.64 R172, [R1+0x280] ;  /* 0x0002800001ac7983 */ /* 0x002f220000100a00 */
[----:B0-----:R-:W-:-:S03]  /*cfb0*/  IMAD.WIDE R174, R2, 0x2, R232 ;  /* 0x0000000202ae7825 */ /* 0x001fc600078e02e8 */
[----:B------:R0:W2:Y:S04]  /*cfc0*/  LDG.E.U16 R206, [R170.64] ;  /* 0x00000006aace7981 */ /* 0x0000a8000c1e1500 */
[----:B------:R-:W2:Y:S04]  /*cfd0*/  LDL.LU R233, [R1+0x1c] ;  /* 0x00001c0001e97983 */ /* 0x000ea80000300800 */
[----:B------:R1:W2:Y:S04]  /*cfe0*/  LDG.E.U16 R210, [R174.64] ;  /* 0x00000006aed27981 */ /* 0x0002a8000c1e1500 */
[----:B0-----:R-:W2:Y:S04]  /*cff0*/  LDL.64 R170, [R1+0x270] ;  /* 0x0002700001aa7983 */ /* 0x001ea80000100a00 */
[----:B-1----:R-:W3:Y:S01]  /*d000*/  LDL.64 R174, [R1+0x260] ;  /* 0x0002600001ae7983 */ /* 0x002ee20000100a00 */
[----:B----4-:R-:W-:-:S05]  /*d010*/  IMAD.WIDE R172, R2, 0x2, R172 ;  /* 0x0000000202ac7825 */ /* 0x010fca00078e02ac */
[----:B------:R0:W4:Y:S04]  /*d020*/  LDG.E.U16 R208, [R172.64] ;  /* 0x00000006acd07981 */ /* 0x000128000c1e1500 */
[----:B0-----:R-:W4:Y:S01]  /*d030*/  LDL.64 R172, [R1+0x268] ;  /* 0x0002680001ac7983 */ /* 0x001f220000100a00 */
[----:B--2---:R-:W-:-:S05]  /*d040*/  IMAD.WIDE R170, R2, 0x2, R170 ;  /* 0x0000000202aa7825 */ /* 0x004fca00078e02aa */
[----:B------:R0:W2:Y:S04]  /*d050*/  LDG.E.U16 R212, [R170.64] ;  /* 0x00000006aad47981 */ /* 0x0000a8000c1e1500 */
[----:B0-----:R-:W2:Y:S01]  /*d060*/  LDL.64 R170, [R1+0x258] ;  /* 0x0002580001aa7983 */ /* 0x001ea20000100a00 */
[----:B---3--:R-:W-:-:S06]  /*d070*/  IMAD.WIDE R174, R2, 0x2, R174 ;  /* 0x0000000202ae7825 */ /* 0x008fcc00078e02ae */
[----:B------:R0:W3:Y:S01]  /*d080*/  LDG.E.U16 R174, [R174.64] ;  /* 0x00000006aeae7981 */ /* 0x0000e2000c1e1500 */
[----:B----4-:R-:W-:-:S05]  /*d090*/  IMAD.WIDE R172, R2, 0x2, R172 ;  /* 0x0000000202ac7825 */ /* 0x010fca00078e02ac */
[----:B------:R1:W4:Y:S04]  /*d0a0*/  LDG.E.U16 R214, [R172.64] ;  /* 0x00000006acd67981 */ /* 0x000328000c1e1500 */
[----:B-1----:R-:W3:Y:S01]  /*d0b0*/  LDL.64 R172, [R1+0x250] ;  /* 0x0002500001ac7983 */ /* 0x002ee20000100a00 */
[----:B--2---:R-:W-:-:S03]  /*d0c0*/  IMAD.WIDE R170, R2, 0x2, R170 ;  /* 0x0000000202aa7825 */ /* 0x004fc600078e02aa */
[----:B------:R-:W2:Y:S04]  /*d0d0*/  LDL.LU R232, [R1+0x18] ;  /* 0x0000180001e87983 */ /* 0x000ea80000300800 */
[----:B0-----:R0:W2:Y:S04]  /*d0e0*/  LDG.E.U16 R175, [R170.64] ;  /* 0x00000006aaaf7981 */ /* 0x0010a8000c1e1500 */
[----:B0-----:R-:W2:Y:S01]  /*d0f0*/  LDL.64 R170, [R1+0x248] ;  /* 0x0002480001aa7983 */ /* 0x001ea20000100a00 */
[----:B---3--:R-:W-:-:S06]  /*d100*/  IMAD.WIDE R172, R2, 0x2, R172 ;  /* 0x0000000202ac7825 */ /* 0x008fcc00078e02ac */
[----:B------:R0:W3:Y:S01]  /*d110*/  LDG.E.U16 R172, [R172.64] ;  /* 0x00000006acac7981 */ /* 0x0000e2000c1e1500 */
[----:B--2---:R-:W-:-:S05]  /*d120*/  IMAD.WIDE R170, R2, 0x2, R170 ;  /* 0x0000000202aa7825 */ /* 0x004fca00078e02aa */
[----:B0-----:R0:W2:Y:S04]  /*d130*/  LDG.E.U16 R173, [R170.64] ;  /* 0x00000006aaad7981 */ /* 0x0010a8000c1e1500 */
[----:B0-----:R-:W2:Y:S01]  /*d140*/  LDL.64 R170, [R1+0x240] ;  /* 0x0002400001aa7983 */ /* 0x001ea20000100a00 */
[----:B------:R-:W-:Y:S01]  /*d150*/  LEA.HI R229, R229, 0x48, RZ, 0x1e ;  /* 0x00000048e5e57811 */ /* 0x000fe200078ff0ff */
[----:B------:R-:W-:-:S04]  /*d160*/  FFMA R233, R143, R233, R231 ;  /* 0x000000e98fe97223 */ /* 0x000fc800000000e7 */
[----:B------:R-:W-:Y:S01]  /*d170*/  IMAD.SHL.U32 R229, R229, 0x20, RZ ;  /* 0x00000020e5e57824 */ /* 0x000fe200078e00ff */
[----:B------:R0:W-:Y:S01]  /*d180*/  STL [R1+0x1c], R233 ;  /* 0x00001ce901007387 */ /* 0x0001e20000100800 */
[C---:B------:R-:W-:Y:S02]  /*d190*/  FMUL R60, R143.reuse, R60 ;  /* 0x0000003c8f3c7220 */ /* 0x040fe40000400000 */
[C---:B------:R-:W-:Y:S01]  /*d1a0*/  FMUL R61, R143.reuse, R61 ;  /* 0x0000003d8f3d7220 */ /* 0x040fe20000400000 */
[----:B------:R1:W4:Y:S01]  /*d1b0*/  LDS R231, [R229+0x10000] ;  /* 0x01000000e5e77984 */ /* 0x0003220000000800 */
[C---:B------:R-:W-:Y:S02]  /*d1c0*/  FMUL R64, R143.reuse, R64 ;  /* 0x000000408f407220 */ /* 0x040fe40000400000 */
[C---:B------:R-:W-:Y:S02]  /*d1d0*/  FMUL R65, R143.reuse, R65 ;  /* 0x000000418f417220 */ /* 0x040fe40000400000 */
[C---:B------:R-:W-:Y:S01]  /*d1e0*/  FMUL R68, R143.reuse, R68 ;  /* 0x000000448f447220 */ /* 0x040fe20000400000 */
[----:B0-----:R-:W3:Y:S01]  /*d1f0*/  LDL.LU R233, [R1+0x4b4] ;  /* 0x0004b40001e97983 */ /* 0x001ee20000300800 */
[----:B------:R-:W-:-:S02]  /*d200*/  FMUL R69, R143, R69 ;  /* 0x000000458f457220 */ /* 0x000fc40000400000 */
[C---:B------:R-:W-:Y:S01]  /*d210*/  FMUL R72, R143.reuse, R72 ;  /* 0x000000488f487220 */ /* 0x040fe20000400000 */
[----:B-1----:R-:W3:Y:S01]  /*d220*/  LDL.LU R229, [R1+0x14] ;  /* 0x0000140001e57983 */ /* 0x002ee20000300800 */
[----:B------:R-:W-:Y:S02]  /*d230*/  FMUL R73, R143, R73 ;  /* 0x000000498f497220 */ /* 0x000fe40000400000 */
[----:B----4-:R-:W-:Y:S02]  /*d240*/  FFMA R232, R140, R232, R231 ;  /* 0x000000e88ce87223 */ /* 0x010fe400000000e7 */
[----:B--2---:R-:W-:-:S05]  /*d250*/  IMAD.WIDE R170, R2, 0x2, R170 ;  /* 0x0000000202aa7825 */ /* 0x004fca00078e02aa */
[----:B------:R0:W2:Y:S04]  /*d260*/  LDG.E.U16 R143, [R170.64] ;  /* 0x00000006aa8f7981 */ /* 0x0000a8000c1e1500 */
[----:B0-----:R-:W4:Y:S04]  /*d270*/  LDL.64 R170, [R1+0x238] ;  /* 0x0002380001aa7983 */ /* 0x001f280000100a00 */
[----:B------:R0:W-:Y:S04]  /*d280*/  STL [R1+0x18], R232 ;  /* 0x000018e801007387 */ /* 0x0001e80000100800 */
[----:B0-----:R-:W2:Y:S04]  /*d290*/  LDL.LU R232, [R1+0x4b0] ;  /* 0x0004b00001e87983 */ /* 0x001ea80000300800 */
[----:B------:R-:W2:Y:S01]  /*d2a0*/  LDL.LU R231, [R1+0x10] ;  /* 0x0000100001e77983 */ /* 0x000ea20000300800 */
        /* <DEDUP_REMOVED lines=8> */
[----:B------:R-:W0:Y:S02]  /*d330*/  S2R R140, SR_TID.X ;  /* 0x00000000008c7919 */ /* 0x000e240000002100 */
[----:B0-----:R-:W-:-:S04]  /*d340*/  LOP3.LUT R140, R140, 0x1c, RZ, 0xc0, !PT ;  /* 0x0000001c8c8c7812 */ /* 0x001fc800078ec0ff */
[----:B------:R-:W-:-:S05]  /*d350*/  LEA.HI R140, R140, 0x50, RZ, 0x1e ;  /* 0x000000508c8c7811 */ /* 0x000fca00078ff0ff */
[----:B------:R-:W-:-:S06]  /*d360*/  IMAD.SHL.U32 R140, R140, 0x20, RZ ;  /* 0x000000208c8c7824 */ /* 0x000fcc00078e00ff */
[----:B------:R-:W3:Y:S02]  /*d370*/  LDS R140, [R140+0x10000] ;  /* 0x010000008c8c7984 */ /* 0x000ee40000000800 */
[----:B---3--:R-:W-:Y:S02]  /*d380*/  FFMA R229, R124, R229, R140 ;  /* 0x000000e57ce57223 */ /* 0x008fe4000000008c */
[----:B------:R-:W-:-:S03]  /*d390*/  FMUL R78, R112, R78 ;  /* 0x0000004e704e7220 */ /* 0x000fc60000400000 */
[----:B------:R0:W-:Y:S01]  /*d3a0*/  STL [R1+0x14], R229 ;  /* 0x000014e501007387 */ /* 0x0001e20000100800 */
[C---:B------:R-:W-:Y:S02]  /*d3b0*/  FMUL R79, R112.reuse, R79 ;  /* 0x0000004f704f7220 */ /* 0x040fe40000400000 */
[C---:B------:R-:W-:Y:S02]  /*d3c0*/  FMUL R82, R112.reuse, R82 ;  /* 0x0000005270527220 */ /* 0x040fe40000400000 */
[C---:B------:R-:W-:Y:S02]  /*d3d0*/  FMUL R83, R112.reuse, R83 ;  /* 0x0000005370537220 */ /* 0x040fe40000400000 */
[C---:B------:R-:W-:Y:S02]  /*d3e0*/  FMUL R86, R112.reuse, R86 ;  /* 0x0000005670567220 */ /* 0x040fe40000400000 */
[C---:B------:R-:W-:Y:S01]  /*d3f0*/  FMUL R87, R112.reuse, R87 ;  /* 0x0000005770577220 */ /* 0x040fe20000400000 */
[----:B0-----:R-:W3:Y:S01]  /*d400*/  LDL.LU R229, [R1+0x4ac] ;  /* 0x0004ac0001e57983 */ /* 0x001ee20000300800 */
[----:B------:R-:W-:-:S02]  /*d410*/  FMUL R90, R112, R90 ;  /* 0x0000005a705a7220 */ /* 0x000fc40000400000 */
[----:B------:R-:W-:Y:S02]  /*d420*/  FMUL R91, R112, R91 ;  /* 0x0000005b705b7220 */ /* 0x000fe40000400000 */
[----:B----4-:R-:W-:-:S06]  /*d430*/  IMAD.WIDE R170, R2, 0x2, R170 ;  /* 0x0000000202aa7825 */ /* 0x010fcc00078e02aa */
[----:B------:R0:W4:Y:S04]  /*d440*/  LDG.E.U16 R170, [R170.64] ;  /* 0x00000006aaaa7981 */ /* 0x000128000c1e1500 */
[----:B0-----:R-:W0:Y:S02]  /*d450*/  S2R R171, SR_TID.X ;  /* 0x0000000000ab7919 */ /* 0x001e240000002100 */
[----:B0-----:R-:W-:-:S04]  /*d460*/  LOP3.LUT R171, R171, 0x1c, RZ, 0xc0, !PT ;  /* 0x0000001cabab7812 */ /* 0x001fc800078ec0ff */
[----:B------:R-:W-:-:S04]  /*d470*/  LEA.HI R140, R171, 0x58, RZ, 0x1e ;  /* 0x00000058ab8c7811 */ /* 0x000fc800078ff0ff */
[----:B------:R-:W-:-:S06]  /*d480*/  SHF.L.U32 R140, R140, 0x5, RZ ;  /* 0x000000058c8c7819 */ /* 0x000fcc00000006ff */
[----:B------:R-:W2:Y:S02]  /*d490*/  LDS R140, [R140+0x10000] ;  /* 0x010000008c8c7984 */ /* 0x000ea40000000800 */
[----:B--2---:R-:W-:-:S05]  /*d4a0*/  FFMA R231, R112, R231, R140 ;  /* 0x000000e770e77223 */ /* 0x004fca000000008c */
[----:B------:R0:W-:Y:S04]  /*d4b0*/  STL [R1+0x10], R231 ;  /* 0x000010e701007387 */ /* 0x0001e80000100800 */
[----:B------:R-:W2:Y:S04]  /*d4c0*/  LDL.LU R112, [R1+0xc] ;  /* 0x00000c0001707983 */ /* 0x000ea80000300800 */
[----:B------:R-:W1:Y:S04]  /*d4d0*/  S2R R171, SR_TID.X ;  /* 0x0000000000ab7919 */ /* 0x000e680000002100 */
[----:B0-----:R-:W0:Y:S01]  /*d4e0*/  S2R R231, SR_TID.X ;  /* 0x0000000000e77919 */ /* 0x001e220000002100 */
[----:B------:R-:W-:-:S02]  /*d4f0*/  FMUL R76, R124, R76 ;  /* 0x0000004c7c4c7220 */ /* 0x000fc40000400000 */
[C---:B------:R-:W-:Y:S02]  /*d500*/  FMUL R77, R124.reuse, R77 ;  /* 0x0000004d7c4d7220 */ /* 0x040fe40000400000 */
[C---:B------:R-:W-:Y:S02]  /*d510*/  FMUL R80, R124.reuse, R80 ;  /* 0x000000507c507220 */ /* 0x040fe40000400000 */
[----:B------:R-:W-:Y:S01]  /*d520*/  FMUL R81, R124, R81 ;  /* 0x000000517c517220 */ /* 0x000fe20000400000 */
[----:B-1----:R-:W-:-:S04]  /*d530*/  LOP3.LUT R171, R171, 0x1c, RZ, 0xc0, !PT ;  /* 0x0000001cabab7812 */ /* 0x002fc800078ec0ff */
[----:B------:R-:W-:Y:S02]  /*d540*/  LEA.HI R171, R171, 0x60, RZ, 0x1e ;  /* 0x00000060abab7811 */ /* 0x000fe400078ff0ff */
[----:B0-----:R-:W-:-:S03]  /*d550*/  LOP3.LUT R140, R231, 0x1c, RZ, 0xc0, !PT ;  /* 0x0000001ce78c7812 */ /* 0x001fc600078ec0ff */
[----:B------:R-:W-:Y:S02]  /*d560*/  IMAD.SHL.U32 R171, R171, 0x20, RZ ;  /* 0x00000020abab7824 */ /* 0x000fe400078e00ff */
[C---:B------:R-:W-:Y:S02]  /*d570*/  FMUL R84, R124.reuse, R84 ;  /* 0x000000547c547220 */ /* 0x040fe40000400000 */
[C---:B------:R-:W-:Y:S02]  /*d580*/  FMUL R85, R124.reuse, R85 ;  /* 0x000000557c557220 */ /* 0x040fe40000400000 */
[C---:B------:R-:W-:Y:S02]  /*d590*/  FMUL R88, R124.reuse, R88 ;  /* 0x000000587c587220 */ /* 0x040fe40000400000 */
[----:B------:R-:W-:Y:S01]  /*d5a0*/  FMUL R89, R124, R89 ;  /* 0x000000597c597220 */ /* 0x000fe20000400000 */
[----:B------:R-:W-:Y:S01]  /*d5b0*/  LEA.HI R231, R140, 0x78, RZ, 0x1e ;  /* 0x000000788ce77811 */ /* 0x000fe200078ff0ff */
[----:B------:R0:W2:Y:S03]  /*d5c0*/  LDS R124, [R171+0x10000] ;  /* 0x01000000ab7c7984 */ /* 0x0000a60000000800 */
[----:B------:R-:W-:-:S02]  /*d5d0*/  SHF.L.U32 R231, R231, 0x5, RZ ;  /* 0x00000005e7e77819 */ /* 0x000fc400000006ff */
[----:B0-----:R-:W-:-:S04]  /*d5e0*/  LEA.HI R171, R140, 0x70, RZ, 0x1e ;  /* 0x000000708cab7811 */ /* 0x001fc800078ff0ff */
[----:B------:R-:W-:Y:S01]  /*d5f0*/  LDS R231, [R231+0x10000] ;  /* 0x01000000e7e77984 */ /* 0x000fe20000000800 */
[----:B------:R-:W-:Y:S01]  /*d600*/  LEA.HI R140, R140, 0x68, RZ, 0x1e ;  /* 0x000000688c8c7811 */ /* 0x000fe200078ff0ff */
[----:B------:R-:W-:-:S04]  /*d610*/  IMAD.SHL.U32 R171, R171, 0x20, RZ ;  /* 0x00000020abab7824 */ /* 0x000fc800078e00ff */
[----:B------:R-:W-:Y:S01]  /*d620*/  IMAD.SHL.U32 R140, R140, 0x20, RZ ;  /* 0x000000208c8c7824 */ /* 0x000fe200078e00ff */
[----:B------:R-:W-:Y:S02]  /*d630*/  F2FP.BF16.PACK_AB R134, R134, R135 ;  /* 0x000000878686723e */ /* 0x000fe400000010ff */
[----:B------:R-:W-:Y:S02]  /*d640*/  F2FP.BF16.PACK_AB R132, R132, R133 ;  /* 0x000000858484723e */ /* 0x000fe400000010ff */
[----:B------:R-:W-:Y:S04]  /*d650*/  LDS R135, [R140+0x10000] ;  /* 0x010000008c877984 */ /* 0x000fe80000000800 */
[----:B------:R-:W-:Y:S04]  /*d660*/  LDS R133, [R171+0x10000] ;  /* 0x01000000ab857984 */ /* 0x000fe80000000800 */
[----:B------:R-:W-:Y:S01]  /*d670*/  BAR.SYNC.DEFER_BLOCKING 0x0 ;  /* 0x0000000000007b1d */ /* 0x000fe20000010000 */
[----:B------:R-:W-:-:S02]  /*d680*/  F2FP.BF16.PACK_AB R92, R92, R93 ;  /* 0x0000005d5c5c723e */ /* 0x000fc400000010ff */
        /* <DEDUP_REMOVED lines=56> */
[----:B------:R-:W-:Y:S01]  /*da10*/  STS.U16 [R93+0x15e00], R177 ;  /* 0x015e00b15d007388 */ /* 0x000fe20000000400 */
[----:B------:R-:W-:-:S03]  /*da20*/  F2FP.BF16.PACK_AB R141, R141, R142 ;  /* 0x0000008e8d8d723e */ /* 0x000fc600000010ff */
[----:B------:R-:W-:Y:S01]  /*da30*/  STS.U16 [R93+0x16200], R180 ;  /* 0x016200b45d007388 */ /* 0x000fe20000000400 */
[----:B------:R-:W-:-:S03]  /*da40*/  F2FP.BF16.PACK_AB R126, R126, R127 ;  /* 0x0000007f7e7e723e */ /* 0x000fc600000010ff */
[----:B------:R-:W-:Y:S01]  /*da50*/  STS.U16 [R93+0x16600], R202 ;  /* 0x016600ca5d007388 */ /* 0x000fe20000000400 */
[----:B------:R-:W-:Y:S02]  /*da60*/  F2FP.BF16.PACK_AB R123, R123, R125 ;  /* 0x0000007d7b7b723e */ /* 0x000fe400000010ff */
[----:B------:R-:W-:Y:S01]  /*da70*/  F2FP.BF16.PACK_AB R121, R121, R122 ;  /* 0x0000007a7979723e */ /* 0x000fe200000010ff */
[----:B------:R-:W-:Y:S01]  /*da80*/  STS.U16 [R93+0x16a00], R206 ;  /* 0x016a00ce5d007388 */ /* 0x000fe20000000400 */
[----:B------:R-:W-:Y:S02]  /*da90*/  F2FP.BF16.PACK_AB R115, R115, R120 ;  /* 0x000000787373723e */ /* 0x000fe400000010ff */
[----:B------:R-:W-:Y:S01]  /*daa0*/  F2FP.BF16.PACK_AB R113, R113, R114 ;  /* 0x000000727171723e */ /* 0x000fe200000010ff */
[----:B------:R-:W-:Y:S01]  /*dab0*/  STS.U16 [R93+0x16e00], R210 ;  /* 0x016e00d25d007388 */ /* 0x000fe20000000400 */
[----:B------:R-:W-:Y:S02]  /*dac0*/  F2FP.BF16.PACK_AB R110, R110, R111 ;  /* 0x0000006f6e6e723e */ /* 0x000fe400000010ff */
[----:B------:R-:W-:Y:S01]  /*dad0*/  F2FP.BF16.PACK_AB R108, R108, R109 ;  /* 0x0000006d6c6c723e */ /* 0x000fe200000010ff */
[----:B------:R-:W-:Y:S01]  /*dae0*/  STS.U16 [R93+0x17200], R214 ;  /* 0x017200d65d007388 */ /* 0x000fe20000000400 */
[----:B------:R-:W-:-:S02]  /*daf0*/  F2FP.BF16.PACK_AB R106, R106, R107 ;  /* 0x0000006b6a6a723e */ /* 0x000fc400000010ff */
[----:B------:R-:W-:Y:S02]  /*db00*/  F2FP.BF16.PACK_AB R104, R104, R105 ;  /* 0x000000696868723e */ /* 0x000fe400000010ff */
[----:B------:R-:W-:Y:S02]  /*db10*/  F2FP.BF16.PACK_AB R102, R102, R103 ;  /* 0x000000676666723e */ /* 0x000fe400000010ff */
[----:B------:R-:W-:Y:S02]  /*db20*/  F2FP.BF16.PACK_AB R100, R100, R101 ;  /* 0x000000656464723e */ /* 0x000fe400000010ff */
[----:B------:R-:W-:Y:S01]  /*db30*/  F2FP.BF16.PACK_AB R94, R94, R95 ;  /* 0x0000005f5e5e723e */ /* 0x000fe200000010ff */
[----:B------:R-:W-:Y:S04]  /*db40*/  STS.U16 [R93+0x17600], R175 ;  /* 0x017600af5d007388 */ /* 0x000fe80000000400 */
[----:B------:R-:W-:Y:S04]  /*db50*/  STS.U16 [R93+0x17a00], R173 ;  /* 0x017a00ad5d007388 */ /* 0x000fe80000000400 */
[----:B----4-:R-:W-:Y:S04]  /*db60*/  STS.U16 [R93+0x17e00], R170 ;  /* 0x017e00aa5d007388 */ /* 0x010fe80000000400 */
[----:B------:R-:W-:Y:S04]  /*db70*/  STS [R196+0x18000], R141 ;  /* 0x0180008dc4007388 */ /* 0x000fe80000000800 */
        /* <DEDUP_REMOVED lines=15> */
[----:B------:R-:W-:Y:S01]  /*dc70*/  BAR.SYNC.DEFER_BLOCKING 0x0 ;  /* 0x0000000000007b1d */ /* 0x000fe20000010000 */
[----:B--2---:R-:W-:-:S05]  /*dc80*/  FFMA R112, R5, R112, R124 ;  /* 0x0000007005707223 */ /* 0x004fca000000007c */
[----:B------:R-:W-:Y:S04]  /*dc90*/  LDSM.16.M88.4 R120, [R197+0x18000] ;  /* 0x01800000c578783b */ /* 0x000fe80000000200 */
[----:B------:R-:W0:Y:S04]  /*dca0*/  LDSM.16.M88.4 R180, [R218+0x10000] ;  /* 0x01000000dab4783b */ /* 0x000e280000000200 */
[----:B------:R-:W1:Y:S04]  /*dcb0*/  LDSM.16.M88.4 R176, [R218+0x12000] ;  /* 0x01200000dab0783b */ /* 0x000e680000000200 */
[----:B------:R-:W2:Y:S04]  /*dcc0*/  LDSM.16.M88.4 R172, [R218+0x14000] ;  /* 0x01400000daac783b */ /* 0x000ea80000000200 */
[----:B------:R-:W4:Y:S04]  /*dcd0*/  LDSM.16.M88.4 R160, [R218+0x16000] ;  /* 0x01600000daa0783b */ /* 0x000f280000000200 */
[----:B------:R-:W-:Y:S04]  /*dce0*/  STL [R1+0xc], R112 ;  /* 0x00000c7001007387 */ /* 0x000fe80000100800 */
[----:B------:R-:W3:Y:S04]  /*dcf0*/  LDSM.16.M88.4 R92, [R197+0x1a800] ;  /* 0x01a80000c55c783b */ /* 0x000ee80000000200 */
[----:B------:R-:W3:Y:S04]  /*dd00*/  LDSM.16.M88.4 R112, [R197+0x18800] ;  /* 0x01880000c570783b */ /* 0x000ee80000000200 */
[----:B------:R-:W3:Y:S04]  /*dd10*/  LDSM.16.M88.4 R108, [R197+0x19000] ;  /* 0x01900000c56c783b */ /* 0x000ee80000000200 */
[----:B------:R-:W3:Y:S04]  /*dd20*/  LDSM.16.M88.4 R104, [R197+0x19800] ;  /* 0x01980000c568783b */ /* 0x000ee80000000200 */
[----:B------:R-:W3:Y:S01]  /*dd30*/  LDSM.16.M88.4 R100, [R197+0x1a000] ;  /* 0x01a00000c564783b */ /* 0x000ee20000000200 */
[----:B0-----:R-:W-:Y:S03]  /*dd40*/  HMMA.16816.F32.BF16 R156, R120, R180, R156 ;  /* 0x000000b4789c723c */ /* 0x001fe6000004189c */
[----:B------:R-:W0:Y:S01]  /*dd50*/  LDSM.16.M88.4 R140, [R197+0x1b000] ;  /* 0x01b00000c58c783b */ /* 0x000e220000000200 */
[----:B------:R-:W-:Y:S01]  /*dd60*/  LOP3.LUT R168, R197, 0x20, RZ, 0x3c, !PT ;  /* 0x00000020c5a87812 */ /* 0x000fe200078e3cff */
[----:B------:R-:W-:-:S02]  /*dd70*/  FMUL R128, R5, R128 ;  /* 0x0000008005807220 */ /* 0x000fc40000400000 */
[----:B------:R-:W-:Y:S02]  /*dd80*/  FMUL R129, R5, R129 ;  /* 0x0000008105817220 */ /* 0x000fe40000400000 */
[C---:B------:R-:W-:Y:S01]  /*dd90*/  FMUL R130, R200.reuse, R130 ;  /* 0x00000082c8827220 */ /* 0x040fe20000400000 */
[C---:B-1----:R-:W-:Y:S01]  /*dda0*/  HMMA.16816.F32.BF16 R152, R120.reuse, R176, R152 ;  /* 0x000000b07898723c */ /* 0x042fe20000041898 */
[----:B------:R-:W-:Y:S04]  /*ddb0*/  LDSM.16.M88.4 R124, [R168+0x18000] ;  /* 0x01800000a87c783b */ /* 0x000fe80000000200 */
[----:B------:R-:W-:Y:S03]  /*ddc0*/  LDSM.16.M88.4 R144, [R168+0x1b000] ;  /* 0x01b00000a890783b */ /* 0x000fe60000000200 */
[----:B--2---:R-:W-:Y:S01]  /*ddd0*/  HMMA.16816.F32.BF16 R148, R120, R172, R148 ;  /* 0x000000ac7894723c */ /* 0x004fe20000041894 */
[----:B------:R-:W-:-:S02]  /*dde0*/  FMUL R131, R200, R131 ;  /* 0x00000083c8837220 */ /* 0x000fc40000400000 */
[C---:B------:R-:W-:Y:S02]  /*ddf0*/  FMUL R184, R199.reuse, R184 ;  /* 0x000000b8c7b87220 */ /* 0x040fe40000400000 */
[----:B------:R-:W-:Y:S02]  /*de00*/  FMUL R185, R199, R185 ;  /* 0x000000b9c7b97220 */ /* 0x000fe40000400000 */
[C---:B------:R-:W-:Y:S01]  /*de10*/  FMUL R186, R198.reuse, R186 ;  /* 0x000000bac6ba7220 */ /* 0x040fe20000400000 */
[----:B----4-:R-:W-:Y:S01]  /*de20*/  HMMA.16816.F32.BF16 R8, R120, R160, R8 ;  /* 0x000000a07808723c */ /* 0x010fe20000041808 */
[----:B------:R-:W1:Y:S01]  /*de30*/  LDSM.16.M88.4 R120, [R197+0x1b800] ;  /* 0x01b80000c578783b */ /* 0x000e620000000200 */
[----:B------:R-:W-:Y:S02]  /*de40*/  FMUL R187, R198, R187 ;  /* 0x000000bbc6bb7220 */ /* 0x000fe40000400000 */
[C---:B------:R-:W-:Y:S02]  /*de50*/  FMUL R116, R5.reuse, R116 ;  /* 0x0000007405747220 */ /* 0x040fe40000400000 */
[----:B------:R-:W-:-:S02]  /*de60*/  FMUL R117, R5, R117 ;  /* 0x0000007505757220 */ /* 0x000fc40000400000 */
[C---:B------:R-:W-:Y:S01]  /*de70*/  FMUL R118, R200.reuse, R118 ;  /* 0x00000076c8767220 */ /* 0x040fe20000400000 */
[C---:B---3--:R-:W-:Y:S01]  /*de80*/  HMMA.16816.F32.BF16 R76, R92.reuse, R180, R76 ;  /* 0x000000b45c4c723c */ /* 0x048fe2000004184c */
[C---:B------:R-:W-:Y:S02]  /*de90*/  FMUL R119, R200.reuse, R119 ;  /* 0x00000077c8777220 */ /* 0x040fe40000400000 */
[C---:B------:R-:W-:Y:S02]  /*dea0*/  FMUL R136, R5.reuse, R136 ;  /* 0x0000008805887220 */ /* 0x040fe40000400000 */
[----:B------:R-:W-:Y:S02]  /*deb0*/  FMUL R137, R5, R137 ;  /* 0x0000008905897220 */ /* 0x000fe40000400000 */
[C---:B------:R-:W-:Y:S01]  /*dec0*/  FMUL R138, R200.reuse, R138 ;  /* 0x0000008ac88a7220 */ /* 0x040fe20000400000 */
[----:B------:R-:W-:Y:S01]  /*ded0*/  HMMA.16816.F32.BF16 R80, R92, R176, R80 ;  /* 0x000000b05c50723c */ /* 0x000fe20000041850 */
[----:B------:R-:W-:Y:S01]  /*dee0*/  FMUL R139, R200, R139 ;  /* 0x0000008bc88b7220 */ /* 0x000fe20000400000 */
[----:B------:R-:W-:Y:S01]  /*def0*/  LOP3.LUT R202, R197, 0x40, RZ, 0x3c, !PT ;  /* 0x00000040c5ca7812 */ /* 0x000fe200078e3cff */
[----:B------:R-:W2:Y:S01]  /*df00*/  LDL.LU R228, [R1+0x4a8] ;  /* 0x0004a80001e47983 */ /* 0x000ea20000300800 */
[----:B------:R-:W-:-:S03]  /*df10*/  LOP3.LUT R203, R218, 0x40, RZ, 0x3c, !PT ;  /* 0x00000040dacb7812 */ /* 0x000fc600078e3cff */
[----:B------:R-:W3:Y:S01]  /*df20*/  LDL.LU R227, [R1+0x4a4] ;  /* 0x0004a40001e37983 */ /* 0x000ee20000300800 */
[C---:B------:R-:W-:Y:S03]  /*df30*/  HMMA.16816.F32.BF16 R84, R92.reuse, R172, R84 ;  /* 0x000000ac5c54723c */ /* 0x040fe60000041854 */
[----:B------:R-:W4:Y:S04]  /*df40*/  LDL.LU R226, [R1+0x4a0] ;  /* 0x0004a00001e27983 */ /* 0x000f280000300800 */
[----:B------:R0:W5:Y:S01]  /*df50*/  LDL.LU R219, [R1+0x49c] ;  /* 0x00049c0001db7983 */ /* 0x0001620000300800 */
[----:B------:R-:W-:Y:S03]  /*df60*/  HMMA.16816.F32.BF16 R88, R92, R160, R88 ;  /* 0x000000a05c58723c */ /* 0x000fe60000041858 */
[----:B------:R0:W5:Y:S04]  /*df70*/  LDL.LU R7, [R1+0x498] ;  /* 0x0004980001077983 */ /* 0x0001680000300800 */
[C---:B------:R-:W-:Y:S01]  /*df80*/  FMUL R92, R5.reuse, R96 ;  /* 0x00000060055c7220 */ /* 0x040fe20000400000 */
[----:B------:R-:W-:Y:S01]  /*df90*/  HMMA.16816.F32.BF16 R12, R112, R180, R12 ;  /* 0x000000b4700c723c */ /* 0x000fe2000004180c */
[----:B------:R-:W-:Y:S01]  /*dfa0*/  FMUL R93, R5, R97 ;  /* 0x00000061055d7220 */ /* 0x000fe20000400000 */
[----:B------:R0:W5:Y:S01]  /*dfb0*/  LDL.LU R6, [R1+0x494] ;  /* 0x0004940001067983 */ /* 0x0001620000300800 */
[----:B------:R-:W-:-:S02]  /*dfc0*/  FMUL R94, R200, R98 ;  /* 0x00000062c85e7220 */ /* 0x000fc40000400000 */
[----:B------:R-:W-:Y:S01]  /*dfd0*/  FMUL R95, R200, R99 ;  /* 0x00000063c85f7220 */ /* 0x000fe20000400000 */
[----:B------:R0:W5:Y:S02]  /*dfe0*/  LDL.LU R0, [R1+0x490] ;  /* 0x0004900001007983 */ /* 0x0001640000300800 */
[C---:B------:R-:W-:Y:S02]  /*dff0*/  HMMA.16816.F32.BF16 R16, R112.reuse, R176, R16 ;  /* 0x000000b07010723c */ /* 0x040fe40000041810 */
[----:B------:R-:W-:Y:S06]  /*e000*/  LDSM.16.M88.4 R96, [R168+0x1a800] ;  /* 0x01a80000a860783b */ /* 0x000fec0000000200 */
[C---:B------:R-:W-:Y:S08]  /*e010*/  HMMA.16816.F32.BF16 R20, R112.reuse, R172, R20 ;  /* 0x000000ac7014723c */ /* 0x040ff00000041814 */
[----:B------:R-:W-:Y:S01]  /*e020*/  HMMA.16816.F32.BF16 R24, R112, R160, R24 ;  /* 0x000000a07018723c */ /* 0x000fe20000041818 */
[----:B------:R-:W0:Y:S07]  /*e030*/  LDSM.16.M88.4 R112, [R168+0x18800] ;  /* 0x01880000a870783b */ /* 0x000e2e0000000200 */
[C---:B------:R-:W-:Y:S08]  /*e040*/  HMMA.16816.F32.BF16 R28, R108.reuse, R180, R28 ;  /* 0x000000b46c1c723c */ /* 0x040ff0000004181c */
[C---:B------:R-:W-:Y:S08]  /*e050*/  HMMA.16816.F32.BF16 R32, R108.reuse, R176, R32 ;  /* 0x000000b06c20723c */ /* 0x040ff00000041820 */
[C---:B------:R-:W-:Y:S08]  /*e060*/  HMMA.16816.F32.BF16 R36, R108.reuse, R172, R36 ;  /* 0x000000ac6c24723c */ /* 0x040ff00000041824 */
[----:B------:R-:W-:Y:S01]  /*e070*/  HMMA.16816.F32.BF16 R40, R108, R160, R40 ;  /* 0x000000a06c28723c */ /* 0x000fe20000041828 */
[----:B------:R-:W0:Y:S07]  /*e080*/  LDSM.16.M88.4 R108, [R168+0x19000] ;  /* 0x01900000a86c783b */ /* 0x000e2e0000000200 */
[C---:B------:R-:W-:Y:S08]  /*e090*/  HMMA.16816.F32.BF16 R44, R104.reuse, R180, R44 ;  /* 0x000000b4682c723c */ /* 0x040ff0000004182c */
[C---:B------:R-:W-:Y:S08]  /*e0a0*/  HMMA.16816.F32.BF16 R48, R104.reuse, R176, R48 ;  /* 0x000000b06830723c */ /* 0x040ff00000041830 */
[C---:B------:R-:W-:Y:S08]  /*e0b0*/  HMMA.16816.F32.BF16 R52, R104.reuse, R172, R52 ;  /* 0x000000ac6834723c */ /* 0x040ff00000041834 */
[----:B------:R-:W-:Y:S01]  /*e0c0*/  HMMA.16816.F32.BF16 R56, R104, R160, R56 ;  /* 0x000000a06838723c */ /* 0x000fe20000041838 */
[----:B------:R-:W1:Y:S07]  /*e0d0*/  LDSM.16.M88.4 R104, [R168+0x19800] ;  /* 0x01980000a868783b */ /* 0x000e6e0000000200 */
[C---:B------:R-:W-:Y:S08]  /*e0e0*/  HMMA.16816.F32.BF16 R60, R100.reuse, R180, R60 ;  /* 0x000000b4643c723c */ /* 0x040ff0000004183c */
[C---:B------:R-:W-:Y:S08]  /*e0f0*/  HMMA.16816.F32.BF16 R64, R100.reuse, R176, R64 ;  /* 0x000000b06440723c */ /* 0x040ff00000041840 */
[C---:B------:R-:W-:Y:S08]  /*e100*/  HMMA.16816.F32.BF16 R68, R100.reuse, R172, R68 ;  /* 0x000000ac6444723c */ /* 0x040ff00000041844 */
[----:B------:R-:W-:Y:S01]  /*e110*/  HMMA.16816.F32.BF16 R72, R100, R160, R72 ;  /* 0x000000a06448723c */ /* 0x000fe20000041848 */
[----:B------:R-:W2:Y:S04]  /*e120*/  LDSM.16.M88.4 R100, [R168+0x1a000] ;  /* 0x01a00000a864783b */ /* 0x000ea80000000200 */
[----:B------:R-:W2:Y:S03]  /*e130*/  LDSM.16.M88.4 R168, [R168+0x1b800] ;  /* 0x01b80000a8a8783b */ /* 0x000ea60000000200 */
[-C--:B0-----:R-:W-:Y:S08]  /*e140*/  HMMA.16816.F32.BF16 R128, R140, R172.reuse, R128 ;  /* 0x000000ac8c80723c */ /* 0x081ff00000041880 */
[----:B-1----:R-:W-:Y:S08]  /*e150*/  HMMA.16816.F32.BF16 R184, R120, R172, R184 ;  /* 0x000000ac78b8723c */ /* 0x002ff000000418b8 */
[C---:B------:R-:W-:Y:S08]  /*e160*/  HMMA.16816.F32.BF16 R92, R140.reuse, R180, R92 ;  /* 0x000000b48c5c723c */ /* 0x040ff0000004185c */
[C---:B------:R-:W-:Y:S08]  /*e170*/  HMMA.16816.F32.BF16 R116, R140.reuse, R176, R116 ;  /* 0x000000b08c74723c */ /* 0x040ff00000041874 */
[----:B------:R-:W-:Y:S01]  /*e180*/  HMMA.16816.F32.BF16 R140, R140, R160, R136 ;  /* 0x000000a08c8c723c */ /* 0x000fe20000041888 */
[C---:B------:R-:W-:Y:S01]  /*e190*/  FMUL R188, R199.reuse, R188 ;  /* 0x000000bcc7bc7220 */ /* 0x040fe20000400000 */
[----:B------:R-:W-:Y:S06]  /*e1a0*/  LDSM.16.M88.4 R136, [R202+0x19800] ;  /* 0x01980000ca88783b */ /* 0x000fec0000000200 */
[----:B------:R-:W-:Y:S08]  /*e1b0*/  HMMA.16816.F32.BF16 R148, R124, R174, R148 ;  /* 0x000000ae7c94723c */ /* 0x000ff00000041894 */
[C---:B------:R-:W-:Y:S08]  /*e1c0*/  HMMA.16816.F32.BF16 R12, R112.reuse, R182, R12 ;  /* 0x000000b6700c723c */ /* 0x040ff0000004180c */
[C---:B------:R-:W-:Y:S08]  /*e1d0*/  HMMA.16816.F32.BF16 R16, R112.reuse, R178, R16 ;  /* 0x000000b27010723c */ /* 0x040ff00000041810 */
[C---:B------:R-:W-:Y:S08]  /*e1e0*/  HMMA.16816.F32.BF16 R20, R112.reuse, R174, R20 ;  /* 0x000000ae7014723c */ /* 0x040ff00000041814 */
[----:B------:R-:W-:Y:S01]  /*e1f0*/  HMMA.16816.F32.BF16 R24, R112, R162, R24 ;  /* 0x000000a27018723c */ /* 0x000fe20000041818 */
[----:B------:R-:W-:Y:S07]  /*e200*/  LDSM.16.M88.4 R112, [R203+0x16000] ;  /* 0x01600000cb70783b */ /* 0x000fee0000000200 */
        /* <DEDUP_REMOVED lines=10> */
[C---:B--2---:R-:W-:Y:S08]  /*e2b0*/  HMMA.16816.F32.BF16 R60, R100.reuse, R182, R60 ;  /* 0x000000b6643c723c */ /* 0x044ff0000004183c */
[C---:B------:R-:W-:Y:S08]  /*e2c0*/  HMMA.16816.F32.BF16 R64, R100.reuse, R178, R64 ;  /* 0x000000b26440723c */ /* 0x040ff00000041840 */
[C---:B------:R-:W-:Y:S08]  /*e2d0*/  HMMA.16816.F32.BF16 R68, R100.reuse, R174, R68 ;  /* 0x000000ae6444723c */ /* 0x040ff00000041844 */
[----:B------:R-:W-:Y:S01]  /*e2e0*/  HMMA.16816.F32.BF16 R72, R100, R162, R72 ;  /* 0x000000a26448723c */ /* 0x000fe20000041848 */
[----:B------:R-:W-:Y:S07]  /*e2f0*/  LDSM.16.M88.4 R100, [R203+0x10000] ;  /* 0x01000000cb64783b */ /* 0x000fee0000000200 */
[-C--:B------:R-:W-:Y:S08]  /*e300*/  HMMA.16816.F32.BF16 R84, R96, R174.reuse, R84 ;  /* 0x000000ae6054723c */ /* 0x080ff00000041854 */
[-C--:B------:R-:W-:Y:S08]  /*e310*/  HMMA.16816.F32.BF16 R128, R144, R174.reuse, R128 ;  /* 0x000000ae9080723c */ /* 0x080ff00000041880 */
[----:B------:R-:W-:Y:S01]  /*e320*/  HMMA.16816.F32.BF16 R184, R168, R174, R184 ;  /* 0x000000aea8b8723c */ /* 0x000fe200000418b8 */
[----:B------:R-:W0:Y:S07]  /*e330*/  LDSM.16.M88.4 R172, [R202+0x1b000] ;  /* 0x01b00000caac783b */ /* 0x000e2e0000000200 */
[C---:B------:R-:W-:Y:S08]  /*e340*/  HMMA.16816.F32.BF16 R92, R144.reuse, R182, R92 ;  /* 0x000000b6905c723c */ /* 0x040ff0000004185c */
[C---:B------:R-:W-:Y:S08]  /*e350*/  HMMA.16816.F32.BF16 R116, R144.reuse, R178, R116 ;  /* 0x000000b29074723c */ /* 0x040ff00000041874 */
[----:B------:R-:W-:Y:S01]  /*e360*/  HMMA.16816.F32.BF16 R140, R144, R162, R140 ;  /* 0x000000a2908c723c */ /* 0x000fe2000004188c */
[----:B------:R-:W-:Y:S01]  /*e370*/  FMUL R189, R199, R189 ;  /* 0x000000bdc7bd7220 */ /* 0x000fe20000400000 */
[----:B------:R-:W-:Y:S06]  /*e380*/  LDSM.16.M88.4 R144, [R202+0x1a800] ;  /* 0x01a80000ca90783b */ /* 0x000fec0000000200 */
[C---:B0-----:R-:W-:Y:S08]  /*e390*/  HMMA.16816.F32.BF16 R92, R172.reuse, R100, R92 ;  /* 0x00000064ac5c723c */ /* 0x041ff0000004185c */
[C---:B------:R-:W-:Y:S08]  /*e3a0*/  HMMA.16816.F32.BF16 R116, R172.reuse, R104, R116 ;  /* 0x00000068ac74723c */ /* 0x040ff00000041874 */
[C---:B------:R-:W-:Y:S08]  /*e3b0*/  HMMA.16816.F32.BF16 R128, R172.reuse, R108, R128 ;  /* 0x0000006cac80723c */ /* 0x040ff00000041880 */
[----:B------:R-:W-:Y:S01]  /*e3c0*/  HMMA.16816.F32.BF16 R140, R172, R112, R140 ;  /* 0x00000070ac8c723c */ /* 0x000fe2000004188c */
[----:B------:R-:W2:Y:S04]  /*e3d0*/  LDL.LU R174, [R1+0x8] ;  /* 0x0000080001ae7983 */ /* 0x000ea80000300800 */
[----:B------:R-:W2:Y:S04]  /*e3e0*/  LDL.LU R173, [R1+0x4] ;  /* 0x0000040001ad7983 */ /* 0x000ea80000300800 */
[----:B------:R-:W2:Y:S01]  /*e3f0*/  LDL.LU R172, [R1] ;  /* 0x0000000001ac7983 */ /* 0x000ea20000300800 */
[----:B------:R-:W-:-:S02]  /*e400*/  FMUL R190, R198, R190 ;  /* 0x000000bec6be7220 */ /* 0x000fc40000400000 */
[C---:B------:R-:W-:Y:S02]  /*e410*/  FMUL R191, R198.reuse, R191 ;  /* 0x000000bfc6bf7220 */ /* 0x040fe40000400000 */
[C---:B------:R-:W-:Y:S02]  /*e420*/  FMUL R192, R199.reuse, R192 ;  /* 0x000000c0c7c07220 */ /* 0x040fe40000400000 */
[C---:B------:R-:W-:Y:S02]  /*e430*/  FMUL R193, R199.reuse, R193 ;  /* 0x000000c1c7c17220 */ /* 0x040fe40000400000 */
[C---:B------:R-:W-:Y:S02]  /*e440*/  FMUL R194, R198.reuse, R194 ;  /* 0x000000c2c6c27220 */ /* 0x040fe40000400000 */
[----:B------:R-:W-:Y:S02]  /*e450*/  FMUL R195, R198, R195 ;  /* 0x000000c3c6c37220 */ /* 0x000fe40000400000 */
[----:B------:R-:W-:-:S02]  /*e460*/  FMUL R164, R199, R164 ;  /* 0x000000a4c7a47220 */ /* 0x000fc40000400000 */
[----:B------:R-:W-:Y:S02]  /*e470*/  FMUL R165, R199, R165 ;  /* 0x000000a5c7a57220 */ /* 0x000fe40000400000 */
[C---:B------:R-:W-:Y:S02]  /*e480*/  FMUL R166, R198.reuse, R166 ;  /* 0x000000a6c6a67220 */ /* 0x040fe40000400000 */
[----:B------:R-:W-:Y:S01]  /*e490*/  FMUL R167, R198, R167 ;  /* 0x000000a7c6a77220 */ /* 0x000fe20000400000 */
[C---:B------:R-:W-:Y:S01]  /*e4a0*/  HMMA.16816.F32.BF16 R188, R120.reuse, R180, R188 ;  /* 0x000000b478bc723c */ /* 0x040fe200000418bc */
[----:B------:R-:W-:Y:S02]  /*e4b0*/  IMAD.MOV.U32 R250, RZ, RZ, R135 ;  /* 0x000000fffffa7224 */ /* 0x000fe400078e0087 */
[----:B------:R-:W-:Y:S02]  /*e4c0*/  IMAD.MOV.U32 R252, RZ, RZ, R133 ;  /* 0x000000fffffc7224 */ /* 0x000fe400078e0085 */
[----:B------:R-:W-:Y:S03]  /*e4d0*/  LDSM.16.M88.4 R132, [R202+0x1a000] ;  /* 0x01a00000ca84783b */ /* 0x000fe60000000200 */
[C---:B------:R-:W-:Y:S08]  /*e4e0*/  HMMA.16816.F32.BF16 R192, R120.reuse, R176, R192 ;  /* 0x000000b078c0723c */ /* 0x040ff000000418c0 */
[----:B------:R-:W-:Y:S01]  /*e4f0*/  HMMA.16816.F32.BF16 R164, R120, R160, R164 ;  /* 0x000000a078a4723c */ /* 0x000fe200000418a4 */
[----:B------:R-:W-:Y:S07]  /*e500*/  LDSM.16.M88.4 R120, [R202+0x19000] ;  /* 0x01900000ca78783b */ /* 0x000fee0000000200 */
[C---:B------:R-:W-:Y:S08]  /*e510*/  HMMA.16816.F32.BF16 R156, R124.reuse, R182, R156 ;  /* 0x000000b67c9c723c */ /* 0x040ff0000004189c */
[C---:B------:R-:W-:Y:S08]  /*e520*/  HMMA.16816.F32.BF16 R152, R124.reuse, R178, R152 ;  /* 0x000000b27c98723c */ /* 0x040ff00000041898 */
[----:B------:R-:W-:Y:S01]  /*e530*/  HMMA.16816.F32.BF16 R8, R124, R162, R8 ;  /* 0x000000a27c08723c */ /* 0x000fe20000041808 */
[----:B------:R-:W0:Y:S07]  /*e540*/  LDSM.16.M88.4 R124, [R202+0x18800] ;  /* 0x01880000ca7c783b */ /* 0x000e2e0000000200 */
[C---:B------:R-:W-:Y:S08]  /*e550*/  HMMA.16816.F32.BF16 R76, R96.reuse, R182, R76 ;  /* 0x000000b6604c723c */ /* 0x040ff0000004184c */
[C---:B------:R-:W-:Y:S08]  /*e560*/  HMMA.16816.F32.BF16 R80, R96.reuse, R178, R80 ;  /* 0x000000b26050723c */ /* 0x040ff00000041850 */
[----:B------:R-:W-:Y:S01]  /*e570*/  HMMA.16816.F32.BF16 R88, R96, R162, R88 ;  /* 0x000000a26058723c */ /* 0x000fe20000041858 */
[----:B------:R-:W1:Y:S07]  /*e580*/  LDSM.16.M88.4 R96, [R202+0x18000] ;  /* 0x01800000ca60783b */ /* 0x000e6e0000000200 */
[----:B------:R-:W-:Y:S01]  /*e590*/  HMMA.16816.F32.BF16 R192, R168, R178, R192 ;  /* 0x000000b2a8c0723c */ /* 0x000fe200000418c0 */
[----:B------:R-:W2:Y:S01]  /*e5a0*/  LDSM.16.M88.4 R176, [R202+0x1b800] ;  /* 0x01b80000cab0783b */ /* 0x000ea20000000200 */
[----:B------:R-:W-:-:S06]  /*e5b0*/  LOP3.LUT R5, R197, 0x60, RZ, 0x3c, !PT ;  /* 0x00000060c5057812 */ /* 0x000fcc00078e3cff */
[C---:B------:R-:W-:Y:S08]  /*e5c0*/  HMMA.16816.F32.BF16 R188, R168.reuse, R182, R188 ;  /* 0x000000b6a8bc723c */ /* 0x040ff000000418bc */
[----:B------:R-:W-:Y:S01]  /*e5d0*/  HMMA.16816.F32.BF16 R164, R168, R162, R164 ;  /* 0x000000a2a8a4723c */ /* 0x000fe200000418a4 */
[----:B------:R-:W-:Y:S04]  /*e5e0*/  LDSM.16.M88.4 R168, [R5+0x18000] ;  /* 0x0180000005a8783b */ /* 0x000fe80000000200 */
[----:B------:R-:W-:Y:S03]  /*e5f0*/  LDSM.16.M88.4 R160, [R5+0x18800] ;  /* 0x0188000005a0783b */ /* 0x000fe60000000200 */
[C---:B0-----:R-:W-:Y:S08]  /*e600*/  HMMA.16816.F32.BF16 R12, R124.reuse, R100, R12 ;  /* 0x000000647c0c723c */ /* 0x041ff0000004180c */
[----:B------:R-:W-:Y:S08]  /*e610*/  HMMA.16816.F32.BF16 R16, R124, R104, R16 ;  /* 0x000000687c10723c */ /* 0x000ff00000041810 */
[C---:B-1----:R-:W-:Y:S08]  /*e620*/  HMMA.16816.F32.BF16 R156, R96.reuse, R100, R156 ;  /* 0x00000064609c723c */ /* 0x042ff0000004189c */
[C---:B------:R-:W-:Y:S08]  /*e630*/  HMMA.16816.F32.BF16 R152, R96.reuse, R104, R152 ;  /* 0x000000686098723c */ /* 0x040ff00000041898 */
[C---:B------:R-:W-:Y:S08]  /*e640*/  HMMA.16816.F32.BF16 R148, R96.reuse, R108, R148 ;  /* 0x0000006c6094723c */ /* 0x040ff00000041894 */
[----:B------:R-:W-:Y:S01]  /*e650*/  HMMA.16816.F32.BF16 R8, R96, R112, R8 ;  /* 0x000000706008723c */ /* 0x000fe20000041808 */
[----:B------:R-:W0:Y:S07]  /*e660*/  LDSM.16.M88.4 R96, [R5+0x19000] ;  /* 0x019000000560783b */ /* 0x000e2e0000000200 */
        /* <DEDUP_REMOVED lines=22> */
[----:B------:R0:W1:Y:S04]  /*e7d0*/  LDSM.16.M88.4 R144, [R5+0x1b800] ;  /* 0x01b800000590783b */ /* 0x0000680000000200 */
[----:B0-----:R-:W0:Y:S01]  /*e7e0*/  S2R R5, SR_CTAID.X ;  /* 0x0000000000057919 */ /* 0x001e220000002500 */
[----:B------:R-:W-:-:S02]  /*e7f0*/  UIADD3 UR4, UP0, UR4, 0x40, URZ ;  /* 0x0000004004047890 */ /* 0x000fc4000ff1e03f */
[----:B--2---:R-:W-:Y:S01]  /*e800*/  HMMA.16816.F32.BF16 R188, R176, R100, R188 ;  /* 0x00000064b0bc723c */ /* 0x004fe200000418bc */
[----:B------:R-:W2:Y:S01]  /*e810*/  S2R R201, SR_TID.X ;  /* 0x0000000000c97919 */ /* 0x000ea20000002100 */
[----:B------:R-:W-:Y:S01]  /*e820*/  FFMA R174, R200, R174, R250 ;  /* 0x000000aec8ae7223 */ /* 0x000fe200000000fa */
[----:B------:R-:W-:Y:S01]  /*e830*/  UIADD3.X UR5, URZ, UR5, URZ, UP0, !UPT ;  /* 0x000000053f057290 */ /* 0x000fe200087fe43f */
[----:B------:R-:W-:-:S04]  /*e840*/  FFMA R173, R199, R173, R252 ;  /* 0x000000adc7ad7223 */ /* 0x000fc800000000fc */
[C---:B------:R-:W-:Y:S01]  /*e850*/  HMMA.16816.F32.BF16 R192, R176.reuse, R104, R192 ;  /* 0x00000068b0c0723c */ /* 0x040fe200000418c0 */
[----:B------:R-:W-:Y:S01]  /*e860*/  FFMA R172, R198, R172, R231 ;  /* 0x000000acc6ac7223 */ /* 0x000fe200000000e7 */
[----:B------:R0:W-:Y:S06]  /*e870*/  STL [R1+0x8], R174 ;  /* 0x000008ae01007387 */ /* 0x0001ec0000100800 */
[----:B------:R-:W-:Y:S01]  /*e880*/  HMMA.16816.F32.BF16 R184, R176, R108, R184 ;  /* 0x0000006cb0b8723c */ /* 0x000fe200000418b8 */
[----:B0-----:R-:W-:-:S07]  /*e890*/  SHF.L.U32 R5, R5, 0x7, RZ ;  /* 0x0000000705057819 */ /* 0x001fce00000006ff */
[----:B------:R-:W-:Y:S01]  /*e8a0*/  HMMA.16816.F32.BF16 R164, R176, R112, R164 ;  /* 0x00000070b0a4723c */ /* 0x000fe200000418a4 */
[----:B------:R-:W-:Y:S01]  /*e8b0*/  IADD3 R5, R5, 0x80, RZ ;  /* 0x0000008005057810 */ /* 0x000fe20007ffe0ff */
[----:B------:R0:W-:Y:S03]  /*e8c0*/  STL [R1+0x4], R173 ;  /* 0x000004ad01007387 */ /* 0x0001e60000100800 */
[----:B------:R-:W-:Y:S01]  /*e8d0*/  ISETP.LE.U32.AND P0, PT, R5, UR4, PT ;  /* 0x0000000405007c0c */ /* 0x000fe2000bf03070 */
[----:B------:R-:W-:Y:S01]  /*e8e0*/  IMAD.U32 R5, RZ, RZ, UR5 ;  /* 0x00000005ff057e24 */ /* 0x000fe2000f8e00ff */
[----:B------:R0:W-:Y:S04]  /*e8f0*/  STL [R1], R172 ;  /* 0x000000ac01007387 */ /* 0x0001e80000100800 */
[----:B------:R-:W-:Y:S01]  /*e900*/  ISETP.GE.U32.AND.EX P0, PT, R5, RZ, PT, P0 ;  /* 0x000000ff0500720c */ /* 0x000fe20003f06100 */
[----:B------:R-:W-:Y:S01]  /*e910*/  HMMA.16816.F32.BF16 R28, R96, R102, R28 ;  /* 0x00000066601c723c */ /* 0x000fe2000004181c */
[----:B--2---:R-:W-:-:S07]  /*e920*/  LOP3.LUT R201, R201, 0xff, RZ, 0xc0, !PT ;  /* 0x000000ffc9c97812 */ /* 0x004fce00078ec0ff */
[----:B------:R-:W-:Y:S01]  /*e930*/  HMMA.16816.F32.BF16 R32, R96, R106, R32 ;  /* 0x0000006a6020723c */ /* 0x000fe20000041820 */
[----:B------:R-:W-:-:S07]  /*e940*/  IMAD.SHL.U32 R201, R201, 0x2, RZ ;  /* 0x00000002c9c97824 */ /* 0x000fce00078e00ff */
[----:B------:R-:W-:Y:S01]  /*e950*/  HMMA.16816.F32.BF16 R36, R96, R110, R36 ;  /* 0x0000006e6024723c */ /* 0x000fe20000041824 */
[----:B------:R-:W-:-:S07]  /*e960*/  MOV R5, R242 ;  /* 0x000000f200057202 */ /* 0x000fce0000000f00 */
[----:B------:R-:W-:Y:S01]  /*e970*/  HMMA.16816.F32.BF16 R40, R96, R114, R40 ;  /* 0x000000726028723c */ /* 0x000fe20000041828 */
[----:B------:R-:W-:Y:S01]  /*e980*/  IMAD.MOV.U32 R198, RZ, RZ, R239 ;  /* 0x000000ffffc67224 */ /* 0x000fe200078e00ef */
[----:B------:R-:W-:-:S06]  /*e990*/  MOV R199, R238 ;  /* 0x000000ee00c77202 */ /* 0x000fcc0000000f00 */
[----:B-1----:R-:W-:Y:S01]  /*e9a0*/  HMMA.16816.F32.BF16 R96, R136, R102, R92 ;  /* 0x000000668860723c */ /* 0x002fe2000004185c */
[----:B------:R-:W-:Y:S01]  /*e9b0*/  IMAD.MOV.U32 R200, RZ, RZ, R237 ;  /* 0x000000ffffc87224 */ /* 0x000fe200078e00ed */
[----:B------:R-:W-:-:S05]  /*e9c0*/  MOV R216, R234 ;  /* 0x000000ea00d87202 */ /* 0x000fca0000000f00 */
[----:B------:R-:W-:Y:S01]  /*e9d0*/  IMAD.MOV.U32 R92, RZ, RZ, 0x40 ;  /* 0x00000040ff5c7424 */ /* 0x000fe200078e00ff */
[----:B------:R-:W-:Y:S01]  /*e9e0*/  HMMA.16816.F32.BF16 R116, R136, R106, R116 ;  /* 0x0000006a8874723c */ /* 0x000fe20000041874 */
[----:B------:R-:W-:Y:S01]  /*e9f0*/  IMAD.MOV.U32 R93, RZ, RZ, R243 ;  /* 0x000000ffff5d7224 */ /* 0x000fe200078e00f3 */
[----:B------:R-:W-:Y:S01]  /*ea00*/  MOV R230, R228 ;  /* 0x000000e400e67202 */ /* 0x000fe20000000f00 */
[C---:B------:R-:W-:Y:S02]  /*ea10*/  IMAD R3, R92.reuse, c[0x0][0x1a4], R3 ;  /* 0x000069005c037a24 */ /* 0x040fe400078e0203 */
[----:B------:R-:W-:-:S03]  /*ea20*/  IMAD R2, R92, c[0x0][0x1b4], R2 ;  /* 0x00006d005c027a24 */ /* 0x000fc600078e0202 */
[----:B------:R-:W-:Y:S01]  /*ea30*/  HMMA.16816.F32.BF16 R128, R136, R110, R128 ;  /* 0x0000006e8880723c */ /* 0x000fe20000041880 */
[----:B------:R-:W-:Y:S02]  /*ea40*/  IMAD.MOV.U32 R92, RZ, RZ, R241 ;  /* 0x000000ffff5c7224 */ /* 0x000fe400078e00f1 */
[----:B------:R-:W-:Y:S02]  /*ea50*/  IMAD.MOV.U32 R94, RZ, RZ, R240 ;  /* 0x000000ffff5e7224 */ /* 0x000fe400078e00f0 */
[----:B------:R-:W-:-:S03]  /*ea60*/  IMAD.MOV.U32 R202, RZ, RZ, R236 ;  /* 0x000000ffffca7224 */ /* 0x000fc600078e00ec */
[----:B------:R-:W-:Y:S01]  /*ea70*/  HMMA.16816.F32.BF16 R156, R168, R102, R156 ;  /* 0x00000066a89c723c */ /* 0x000fe2000004189c */
[----:B------:R-:W-:Y:S02]  /*ea80*/  IMAD.MOV.U32 R203, RZ, RZ, R235 ;  /* 0x000000ffffcb7224 */ /* 0x000fe400078e00eb */
[----:B------:R-:W-:Y:S02]  /*ea90*/  IMAD.MOV.U32 R217, RZ, RZ, R233 ;  /* 0x000000ffffd97224 */ /* 0x000fe400078e00e9 */
[----:B------:R-:W-:-:S03]  /*eaa0*/  IMAD.MOV.U32 R224, RZ, RZ, R232 ;  /* 0x000000ffffe07224 */ /* 0x000fc600078e00e8 */
[----:B------:R-:W-:Y:S01]  /*eab0*/  HMMA.16816.F32.BF16 R152, R168, R106, R152 ;  /* 0x0000006aa898723c */ /* 0x000fe20000041898 */
[----:B------:R-:W-:Y:S02]  /*eac0*/  IMAD.MOV.U32 R225, RZ, RZ, R229 ;  /* 0x000000ffffe17224 */ /* 0x000fe400078e00e5 */
[----:B---3--:R-:W-:Y:S02]  /*ead0*/  IMAD.MOV.U32 R231, RZ, RZ, R227 ;  /* 0x000000ffffe77224 */ /* 0x008fe400078e00e3 */
[----:B----4-:R-:W-:-:S03]  /*eae0*/  IMAD.MOV.U32 R244, RZ, RZ, R226 ;  /* 0x000000fffff47224 */ /* 0x010fc600078e00e2 */
[C---:B------:R-:W-:Y:S08]  /*eaf0*/  HMMA.16816.F32.BF16 R148, R168.reuse, R110, R148 ;  /* 0x0000006ea894723c */ /* 0x040ff00000041894 */
[----:B------:R-:W-:Y:S08]  /*eb00*/  HMMA.16816.F32.BF16 R8, R168, R114, R8 ;  /* 0x00000072a808723c */ /* 0x000ff00000041808 */
[C---:B------:R-:W-:Y:S08]  /*eb10*/  HMMA.16816.F32.BF16 R12, R160.reuse, R102, R12 ;  /* 0x00000066a00c723c */ /* 0x040ff0000004180c */
[C---:B------:R-:W-:Y:S08]  /*eb20*/  HMMA.16816.F32.BF16 R16, R160.reuse, R106, R16 ;  /* 0x0000006aa010723c */ /* 0x040ff00000041810 */
        /* <DEDUP_REMOVED lines=13> */
[-C--:B------:R-:W-:Y:S08]  /*ec00*/  HMMA.16816.F32.BF16 R88, R132, R114.reuse, R88 ;  /* 0x000000728458723c */ /* 0x080ff00000041858 */
[----:B------:R-:W-:Y:S08]  /*ec10*/  HMMA.16816.F32.BF16 R136, R136, R114, R140 ;  /* 0x000000728888723c */ /* 0x000ff0000004188c */
[C---:B------:R-:W-:Y:S08]  /*ec20*/  HMMA.16816.F32.BF16 R188, R144.reuse, R102, R188 ;  /* 0x0000006690bc723c */ /* 0x040ff000000418bc */
[C---:B------:R-:W-:Y:S08]  /*ec30*/  HMMA.16816.F32.BF16 R192, R144.reuse, R106, R192 ;  /* 0x0000006a90c0723c */ /* 0x040ff000000418c0 */
[C---:B------:R-:W-:Y:S08]  /*ec40*/  HMMA.16816.F32.BF16 R184, R144.reuse, R110, R184 ;  /* 0x0000006e90b8723c */ /* 0x040ff000000418b8 */
[----:B------:R-:W-:Y:S01]  /*ec50*/  HMMA.16816.F32.BF16 R164, R144, R114, R164 ;  /* 0x0000007290a4723c */ /* 0x000fe200000418a4 */
[----:B0-----:R-:W-:Y:S01]  /*ec60*/  @P0 CALL.REL.NOINC `(.L_x_0) ;  /* 0x0000001000000944 */ /* 0x001fe20003c00000 */
[----:B------:R-:W-:Y:S06]  /*ec70*/  BRA `(.L_x_35) ;  /* 0xffff742000007947 */ /* 0x000fec000383ffff */
.L_x_0:
[----:B------:R-:W-:-:S05]  /*ec80*/  NOP ;  /* 0x0000000000007918 */ /* 0x000fca0000000000 */
[----:B------:R-:W2:Y:S04]  /*ec90*/  LDL.LU R100, [R1+0x4] ;  /* 0x0000040001647983 */ /* 0x000ea80000300800 */
[----:B------:R-:W3:Y:S04]  /*eca0*/  LDL.LU R101, [R1] ;  /* 0x0000000001657983 */ /* 0x000ee80000300800 */
[----:B------:R-:W4:Y:S01]  /*ecb0*/  LDL.LU R95, [R1+0x8] ;  /* 0x00000800015f7983 */ /* 0x000f220000300800 */
[----:B------:R-:W-:Y:S01]  /*ecc0*/  IMAD.MOV.U32 R170, RZ, RZ, R184 ;  /* 0x000000ffffaa7224 */ /* 0x000fe200078e00b8 */
[----:B------:R-:W-:Y:S01]  /*ecd0*/  MOV R146, R187 ;  /* 0x000000bb00927202 */ /* 0x000fe20000000f00 */
[----:B------:R-:W-:Y:S01]  /*ece0*/  IMAD.MOV.U32 R168, RZ, RZ, R185 ;  /* 0x000000ffffa87224 */ /* 0x000fe200078e00b9 */
[----:B------:R-:W2:Y:S01]  /*ecf0*/  LDL.LU R175, [R1+0x3c] ;  /* 0x00003c0001af7983 */ /* 0x000ea20000300800 */
[----:B------:R-:W-:Y:S01]  /*ed00*/  IMAD.MOV.U32 R162, RZ, RZ, R186 ;  /* 0x000000ffffa27224 */ /* 0x000fe200078e00ba */
[----:B------:R-:W-:Y:S01]  /*ed10*/  MOV R144, R139 ;  /* 0x0000008b00907202 */ /* 0x000fe20000000f00 */
[----:B------:R-:W-:Y:S01]  /*ed20*/  IMAD.MOV.U32 R2, RZ, RZ, R73 ;  /* 0x000000ffff027224 */ /* 0x000fe200078e0049 */
[----:B------:R-:W3:Y:S01]  /*ed30*/  LDL.LU R173, [R1+0x38] ;  /* 0x0000380001ad7983 */ /* 0x000ee20000300800 */
[----:B------:R-:W-:Y:S01]  /*ed40*/  IMAD.MOV.U32 R163, RZ, RZ, R138 ;  /* 0x000000ffffa37224 */ /* 0x000fe200078e008a */
[----:B------:R-:W-:Y:S01]  /*ed50*/  MOV R174, R130 ;  /* 0x0000008200ae7202 */ /* 0x000fe20000000f00 */
[----:B------:R-:W-:Y:S01]  /*ed60*/  IMAD.MOV.U32 R172, RZ, RZ, R137 ;  /* 0x000000ffffac7224 */ /* 0x000fe200078e0089 */
[----:B------:R-:W4:Y:S01]  /*ed70*/  LDL.LU R178, [R1+0x34] ;  /* 0x0000340001b27983 */ /* 0x000f220000300800 */
[----:B------:R-:W-:-:S03]  /*ed80*/  IMAD.MOV.U32 R161, RZ, RZ, R131 ;  /* 0x000000ffffa17224 */ /* 0x000fc600078e0083 */
[----:B------:R-:W4:Y:S04]  /*ed90*/  LDL.LU R179, [R1+0x30] ;  /* 0x0000300001b37983 */ /* 0x000f280000300800 */
        /* <DEDUP_REMOVED lines=9> */
[----:B------:R-:W0:Y:S04]  /*ee30*/  S2R R102, SR_TID.X ;  /* 0x0000000000667919 */ /* 0x000e280000002100 */
[----:B------:R-:W1:Y:S04]  /*ee40*/  S2R R251, SR_TID.X ;  /* 0x0000000000fb7919 */ /* 0x000e680000002100 */
[----:B------:R-:W1:Y:S04]  /*ee50*/  S2R R249, SR_CTAID.X ;  /* 0x0000000000f97919 */ /* 0x000e680000002500 */
[----:B------:R-:W1:Y:S01]  /*ee60*/  S2R R250, SR_CTAID.Y ;  /* 0x0000000000fa7919 */ /* 0x000e620000002600 */
[----:B0-----:R-:W-:-:S04]  /*ee70*/  LOP3.LUT R102, R102, 0xff, RZ, 0xc0, !PT ;  /* 0x000000ff66667812 */ /* 0x001fc800078ec0ff */
[----:B------:R-:W-:Y:S02]  /*ee80*/  ISETP.GE.U32.AND P0, PT, R102, 0x80, PT ;  /* 0x000000806600780c */ /* 0x000fe40003f06070 */
[----:B------:R-:W0:Y:S01]  /*ee90*/  S2R R102, SR_TID.X ;  /* 0x0000000000667919 */ /* 0x000e220000002100 */
[----:B-1----:R-:W-:Y:S01]  /*eea0*/  SHF.R.U32.HI R4, RZ, 0x1, R251 ;  /* 0x00000001ff047819 */ /* 0x002fe200000116fb */
[----:B------:R-:W-:-:S03]  /*eeb0*/  IMAD.SHL.U32 R249, R249, 0x80, RZ ;  /* 0x00000080f9f97824 */ /* 0x000fc600078e00ff */
[----:B------:R-:W-:Y:S01]  /*eec0*/  LOP3.LUT R4, R4, 0xc, RZ, 0xc0, !PT ;  /* 0x0000000c04047812 */ /* 0x000fe200078ec0ff */
[----:B------:R-:W-:Y:S01]  /*eed0*/  IMAD R3, R250, c[0x0][0x1c0], RZ ;  /* 0x00007000fa037a24 */ /* 0x000fe200078e02ff */
[----:B------:R-:W-:Y:S01]  /*eee0*/  LOP3.LUT R249, R249, 0x7f, R251, 0xf8, !PT ;  /* 0x0000007ff9f97812 */ /* 0x000fe200078ef8fb */
[----:B0----5:R-:W-:-:S03]  /*eef0*/  IMAD.SHL.U32 R0, R102, 0x4, RZ ;  /* 0x0000000466007824 */ /* 0x021fc600078e00ff */
[----:B------:R-:W-:Y:S01]  /*ef00*/  SHF.L.U32 R216, R3, 0x1, RZ ;  /* 0x0000000103d87819 */ /* 0x000fe200000006ff */
[----:B------:R-:W-:Y:S01]  /*ef10*/  IMAD R5, R249, c[0x0][0x1c4], RZ ;  /* 0x00007100f9057a24 */ /* 0x000fe200078e02ff */
[----:B------:R-:W-:Y:S01]  /*ef20*/  LOP3.LUT R73, R0, 0x180, RZ, 0xc0, !PT ;  /* 0x0000018000497812 */ /* 0x000fe200078ec0ff */
[----:B------:R-:W-:Y:S01]  /*ef30*/  IMAD.SHL.U32 R0, R251, 0x10, RZ ;  /* 0x00000010fb007824 */ /* 0x000fe200078e00ff */
[----:B------:R-:W-:Y:S01]  /*ef40*/  LOP3.LUT R92, R102, 0xe0, RZ, 0xc0, !PT ;  /* 0x000000e0665c7812 */ /* 0x000fe200078ec0ff */
[----:B------:R-:W-:-:S03]  /*ef50*/  IMAD.HI R217, R3, 0x2, RZ ;  /* 0x0000000203d97827 */ /* 0x000fc600078e02ff */
[----:B------:R-:W-:Y:S01]  /*ef60*/  LOP3.LUT R0, R0, 0x70, RZ, 0xc0, !PT ;  /* 0x0000007000007812 */ /* 0x000fe200078ec0ff */
[----:B------:R-:W-:-:S03]  /*ef70*/  IMAD.SHL.U32 R7, R5, 0x2, RZ ;  /* 0x0000000205077824 */ /* 0x000fc600078e00ff */
[----:B------:R-:W-:Y:S01]  /*ef80*/  IADD3 R0, R4, R0, R73 ;  /* 0x0000000004007210 */ /* 0x000fe20007ffe049 */
[C---:B------:R-:W-:Y:S01]  /*ef90*/  IMAD.SHL.U32 R73, R251.reuse, 0x8, RZ ;  /* 0x00000008fb497824 */ /* 0x040fe200078e00ff */
[----:B------:R-:W-:-:S04]  /*efa0*/  LOP3.LUT R112, R251, 0xc, RZ, 0xc0, !PT ;  /* 0x0000000cfb707812 */ /* 0x000fc800078ec0ff */
[----:B------:R-:W-:Y:S02]  /*efb0*/  LOP3.LUT R3, R73, 0x78, RZ, 0xc0, !PT ;  /* 0x0000007849037812 */ /* 0x000fe400078ec0ff */
[----:B------:R-:W-:Y:S02]  /*efc0*/  LOP3.LUT R6, R102, 0x3, RZ, 0xc0, !PT ;  /* 0x0000000366067812 */ /* 0x000fe400078ec0ff */
[----:B------:R-:W-:Y:S02]  /*efd0*/  LEA R93, R92, R3, 0x6 ;  /* 0x000000035c5d7211 */ /* 0x000fe400078e30ff */
[----:B------:R-:W-:Y:S01]  /*efe0*/  IADD3 R216, P1, P2, R7, c[0x0][0x178], R216 ;  /* 0x00005e0007d87a10 */ /* 0x000fe20007a3e0d8 */
[----:B------:R-:W-:Y:S02]  /*eff0*/  IMAD R7, R112, 0x80, R6 ;  /* 0x0000008070077824 */ /* 0x000fe400078e0206 */
[----:B------:R-:W-:-:S04]  /*f000*/  IMAD.HI R6, R5, 0x2, RZ ;  /* 0x0000000205067827 */ /* 0x000fc800078e02ff */
[----:B------:R-:W-:Y:S01]  /*f010*/  IMAD R112, R7, 0x10, R112 ;  /* 0x0000001007707824 */ /* 0x000fe200078e0270 */
[----:B------:R-:W-:Y:S02]  /*f020*/  IADD3.X R217, R6, c[0x0][0x17c], R217, P1, P2 ;  /* 0x00005f0006d97a10 */ /* 0x000fe40000fe44d9 */
[----:B------:R-:W-:-:S04]  /*f030*/  SHF.R.S32.HI R108, RZ, 0x4, R251 ;  /* 0x00000004ff6c7819 */ /* 0x000fc800000114fb */
[----:B------:R-:W-:-:S04]  /*f040*/  SGXT R108, R108, 0x1 ;  /* 0x000000016c6c781a */ /* 0x000fc80000000200 */
[----:B------:R-:W-:Y:S02]  /*f050*/  LOP3.LUT R108, R93, 0x4008, R108, 0x78, !PT ;  /* 0x000040085d6c7812 */ /* 0x000fe400078e786c */
[----:B------:R-:W-:-:S04]  /*f060*/  LOP3.LUT R73, R73, 0x780, RZ, 0xc0, !PT ;  /* 0x0000078049497812 */ /* 0x000fc800078ec0ff */
[----:B------:R-:W-:Y:S01]  /*f070*/  LEA R73, R112, R73, 0x1 ;  /* 0x0000004970497211 */ /* 0x000fe200078e08ff */
[C---:B--2---:R-:W-:Y:S01]  /*f080*/  FMUL R4, R175.reuse, 8388608 ;  /* 0x4b000000af047820 */ /* 0x044fe20000400000 */
[----:B------:R-:W-:-:S04]  /*f090*/  FSETP.GEU.AND P6, PT, R175, 1.175494350822287508e-38, PT ;  /* 0x00800000af00780b */ /* 0x000fc80003fce000 */
[----:B------:R-:W-:Y:S01]  /*f0a0*/  FSEL R3, R4, R175, !P6 ;  /* 0x000000af04037208 */ /* 0x000fe20007000000 */
[C---:B---3--:R-:W-:Y:S01]  /*f0b0*/  FMUL R4, R173.reuse, 8388608 ;  /* 0x4b000000ad047820 */ /* 0x048fe20000400000 */
[----:B------:R-:W-:Y:S01]  /*f0c0*/  FSETP.GEU.AND P5, PT, R173, 1.175494350822287508e-38, PT ;  /* 0x00800000ad00780b */ /* 0x000fe20003fae000 */
[C---:B----4-:R-:W-:Y:S01]  /*f0d0*/  FMUL R5, R178.reuse, 8388608 ;  /* 0x4b000000b2057820 */ /* 0x050fe20000400000 */
[----:B------:R-:W-:Y:S02]  /*f0e0*/  FSETP.GEU.AND P4, PT, R178, 1.175494350822287508e-38, PT ;  /* 0x00800000b200780b */ /* 0x000fe40003f8e000 */
[----:B------:R-:W-:Y:S02]  /*f0f0*/  FSEL R4, R4, R173, !P5 ;  /* 0x000000ad04047208 */ /* 0x000fe40006800000 */
[----:B------:R-:W-:Y:S02]  /*f100*/  FSEL R102, R5, R178, !P4 ;  /* 0x000000b205667208 */ /* 0x000fe40006000000 */
[----:B------:R-:W-:-:S02]  /*f110*/  IADD3 R107, R4, -0x3f3504f3, RZ ;  /* 0xc0cafb0d046b7810 */ /* 0x000fc40007ffe0ff */
[----:B------:R-:W-:Y:S02]  /*f120*/  IADD3 R109, R102, -0x3f3504f3, RZ ;  /* 0xc0cafb0d666d7810 */ /* 0x000fe40007ffe0ff */
[----:B------:R-:W-:Y:S02]  /*f130*/  LOP3.LUT R107, R107, 0xff800000, RZ, 0xc0, !PT ;  /* 0xff8000006b6b7812 */ /* 0x000fe400078ec0ff */
[----:B------:R-:W-:Y:S02]  /*f140*/  LOP3.LUT R109, R109, 0xff800000, RZ, 0xc0, !PT ;  /* 0xff8000006d6d7812 */ /* 0x000fe400078ec0ff */
[----:B------:R-:W0:Y:S01]  /*f150*/  I2F R139, R107 ;  /* 0x0000006b008b7306 */ /* 0x000e220000201400 */
[C---:B------:R-:W-:Y:S01]  /*f160*/  FMUL R7, R180.reuse, 8388608 ;  /* 0x4b000000b4077820 */ /* 0x040fe20000400000 */
[----:B------:R-:W-:Y:S01]  /*f170*/  FSETP.GEU.AND P2, PT, R180, 1.175494350822287508e-38, PT ;  /* 0x00800000b400780b */ /* 0x000fe20003f4e000 */
[----:B------:R-:W-:-:S05]  /*f180*/  IMAD.MOV.U32 R105, RZ, RZ, R101 ;  /* 0x000000ffff697224 */ /* 0x000fca00078e0065 */
[----:B------:R-:W1:Y:S01]  /*f190*/  I2F R138, R109 ;  /* 0x0000006d008a7306 */ /* 0x000e620000201400 */
[C---:B------:R-:W-:Y:S01]  /*f1a0*/  FMUL R92, R181.reuse, 8388608 ;  /* 0x4b000000b55c7820 */ /* 0x040fe20000400000 */
[----:B------:R-:W-:Y:S01]  /*f1b0*/  FSETP.GEU.AND P1, PT, R181, 1.175494350822287508e-38, PT ;  /* 0x00800000b500780b */ /* 0x000fe20003f2e000 */
[----:B------:R-:W-:Y:S01]  /*f1c0*/  IMAD.MOV.U32 R141, RZ, RZ, R105 ;  /* 0x000000ffff8d7224 */ /* 0x000fe200078e0069 */
[----:B------:R-:W-:Y:S02]  /*f1d0*/  FSEL R142, RZ, -23, P5 ;  /* 0xc1b80000ff8e7808 */ /* 0x000fe40002800000 */
[----:B------:R-:W-:Y:S02]  /*f1e0*/  FSEL R7, R7, R180, !P2 ;  /* 0x000000b407077208 */ /* 0x000fe40005000000 */
[----:B------:R-:W-:Y:S01]  /*f1f0*/  FSEL R196, RZ, -23, P2 ;  /* 0xc1b80000ffc47808 */ /* 0x000fe20001000000 */
[C---:B------:R-:W-:Y:S01]  /*f200*/  FMUL R105, R186.reuse, 8388608 ;  /* 0x4b000000ba697820 */ /* 0x040fe20000400000 */
[----:B------:R-:W-:Y:S01]  /*f210*/  FSETP.GEU.AND P2, PT, R186, 1.175494350822287508e-38, PT ;  /* 0x00800000ba00780b */ /* 0x000fe20003f4e000 */
[----:B------:R-:W-:Y:S01]  /*f220*/  FMUL R6, R179, 8388608 ;  /* 0x4b000000b3067820 */ /* 0x000fe20000400000 */
[----:B------:R-:W-:Y:S01]  /*f230*/  FSEL R5, R92, R181, !P1 ;  /* 0x000000b55c057208 */ /* 0x000fe20004800000 */
[----:B------:R-:W-:Y:S01]  /*f240*/  IMAD.MOV.U32 R103, RZ, RZ, R95 ;  /* 0x000000ffff677224 */ /* 0x000fe200078e005f */
[----:B------:R-:W-:Y:S01]  /*f250*/  FSEL R143, RZ, -23, P4 ;  /* 0xc1b80000ff8f7808 */ /* 0x000fe20002000000 */
[----:B------:R-:W-:Y:S01]  /*f260*/  FMUL R92, R187, 8388608 ;  /* 0x4b000000bb5c7820 */ /* 0x000fe20000400000 */
[----:B------:R-:W-:Y:S01]  /*f270*/  FSETP.GEU.AND P3, PT, R179, 1.175494350822287508e-38, PT ;  /* 0x00800000b300780b */ /* 0x000fe20003f6e000 */
[----:B0-----:R-:W-:Y:S01]  /*f280*/  FFMA.FTZ R139, R139, 1.1920928955078125e-07, R142 ;  /* 0x340000008b8b7823 */ /* 0x001fe2000001008e */
[----:B------:R-:W-:-:S02]  /*f290*/  FSEL R145, RZ, -23, P1 ;  /* 0xc1b80000ff917808 */ /* 0x000fc40000800000 */
[----:B------:R-:W-:Y:S02]  /*f2a0*/  IADD3 R104, R3, -0x3f3504f3, RZ ;  /* 0xc0cafb0d03687810 */ /* 0x000fe40007ffe0ff */
[----:B------:R-:W-:Y:S02]  /*f2b0*/  FSEL R105, R105, R186, !P2 ;  /* 0x000000ba69697208 */ /* 0x000fe40005000000 */
[----:B------:R-:W-:Y:S02]  /*f2c0*/  FSETP.GEU.AND P1, PT, R187, 1.175494350822287508e-38, PT ;  /* 0x00800000bb00780b */ /* 0x000fe40003f2e000 */
[----:B------:R-:W-:Y:S02]  /*f2d0*/  FSEL R142, RZ, -23, P2 ;  /* 0xc1b80000ff8e7808 */ /* 0x000fe40001000000 */
[----:B------:R-:W-:Y:S01]  /*f2e0*/  FSETP.GT.AND P2, PT, |R141|, 8.50705917302346158658e+37, PT ;  /* 0x7e8000008d00780b */ /* 0x000fe20003f44200 */
[----:B------:R-:W-:Y:S01]  /*f2f0*/  IMAD.MOV.U32 R176, RZ, RZ, R103 ;  /* 0x000000ffffb07224 */ /* 0x000fe200078e0067 */
[----:B------:R-:W-:Y:S01]  /*f300*/  MOV R123, R100 ;  /* 0x00000064007b7202 */ /* 0x000fe20000000f00 */
[----:B------:R-:W-:Y:S01]  /*f310*/  FMUL R100, R185, 8388608 ;  /* 0x4b000000b9647820 */ /* 0x000fe20000400000 */
[----:B------:R-:W-:Y:S01]  /*f320*/  FSEL R6, R6, R179, !P3 ;  /* 0x000000b306067208 */ /* 0x000fe20005800000 */
[----:B-1----:R-:W-:Y:S01]  /*f330*/  FFMA.FTZ R138, R138, 1.1920928955078125e-07, R143 ;  /* 0x340000008a8a7823 */ /* 0x002fe2000001008f */
[----:B------:R-:W-:-:S02]  /*f340*/  FSEL R160, RZ, -23, P3 ;  /* 0xc1b80000ffa07808 */ /* 0x000fc40001800000 */
[----:B------:R-:W-:Y:S02]  /*f350*/  LOP3.LUT R104, R104, 0xff800000, RZ, 0xc0, !PT ;  /* 0xff80000068687812 */ /* 0x000fe400078ec0ff */
[----:B------:R-:W-:Y:S02]  /*f360*/  FSETP.GEU.AND P3, PT, R185, 1.175494350822287508e-38, PT ;  /* 0x00800000b900780b */ /* 0x000fe40003f6e000 */
[----:B------:R-:W-:Y:S02]  /*f370*/  FSEL R103, R92, R187, !P1 ;  /* 0x000000bb5c677208 */ /* 0x000fe40004800000 */
[----:B------:R-:W-:Y:S02]  /*f380*/  FSEL R143, RZ, -23, P1 ;  /* 0xc1b80000ff8f7808 */ /* 0x000fe40000800000 */
[C---:B------:R-:W-:Y:S01]  /*f390*/  FSETP.GEU.AND P1, PT, |R141|.reuse, 1.175494350822287508e-38, PT ;  /* 0x008000008d00780b */ /* 0x040fe20003f2e200 */
[C---:B------:R-:W-:Y:S01]  /*f3a0*/  FMUL R95, R184.reuse, 8388608 ;  /* 0x4b000000b85f7820 */ /* 0x040fe20000400000 */
[----:B------:R-:W0:Y:S01]  /*f3b0*/  I2F R140, R104 ;  /* 0x00000068008c7306 */ /* 0x000e220000201400 */
[----:B------:R-:W-:Y:S01]  /*f3c0*/  FSETP.GEU.AND P4, PT, R184, 1.175494350822287508e-38, PT ;  /* 0x00800000b800780b */ /* 0x000fe20003f8e000 */
[----:B------:R-:W-:Y:S01]  /*f3d0*/  IMAD.MOV.U32 R169, RZ, RZ, R123 ;  /* 0x000000ffffa97224 */ /* 0x000fe200078e007b */
[----:B------:R-:W-:Y:S01]  /*f3e0*/  FSEL R100, R100, R185, !P3 ;  /* 0x000000b964647208 */ /* 0x000fe20005800000 */
[----:B------:R-:W-:Y:S01]  /*f3f0*/  FMUL R206, R141, 8388608 ;  /* 0x4b0000008dce7820 */ /* 0x000fe20000400000 */
[----:B------:R-:W-:-:S02]  /*f400*/  FSEL R202, RZ, -23, P3 ;  /* 0xc1b80000ffca7808 */ /* 0x000fc40001800000 */
[----:B------:R-:W-:Y:S01]  /*f410*/  FSETP.GEU.AND P3, PT, R141, 1.175494350822287508e-38, PT ;  /* 0x008000008d00780b */ /* 0x000fe20003f6e000 */
[----:B------:R-:W-:Y:S01]  /*f420*/  FMUL R92, R169, 8388608 ;  /* 0x4b000000a95c7820 */ /* 0x000fe20000400000 */
[----:B------:R-:W-:Y:S02]  /*f430*/  FSEL R95, R95, R184, !P4 ;  /* 0x000000b85f5f7208 */ /* 0x000fe40006000000 */
[----:B------:R-:W-:Y:S01]  /*f440*/  FSEL R200, RZ, -23, P4 ;  /* 0xc1b80000ffc87808 */ /* 0x000fe20002000000 */
[----:B------:R-:W-:Y:S01]  /*f450*/  @P2 FMUL R167, R167, 0.25 ;  /* 0x3e800000a7a72820 */ /* 0x000fe20000400000 */
[----:B------:R-:W-:Y:S01]  /*f460*/  FSETP.GEU.AND P4, PT, R169, 1.175494350822287508e-38, PT ;  /* 0x00800000a900780b */ /* 0x000fe20003f8e000 */
[----:B------:R-:W-:Y:S01]  /*f470*/  @P2 FMUL R166, R166, 0.25 ;  /* 0x3e800000a6a62820 */ /* 0x000fe20000400000 */
[----:B------:R-:W-:Y:S01]  /*f480*/  FSEL R215, R206, R141, !P3 ;  /* 0x0000008dced77208 */ /* 0x000fe20005800000 */
[----:B------:R-:W-:Y:S02]  /*f490*/  @P2 FMUL R141, R141, 0.25 ;  /* 0x3e8000008d8d2820 */ /* 0x000fe40000400000 */
[----:B------:R-:W-:-:S02]  /*f4a0*/  @P2 FMUL R146, R146, 0.25 ;  /* 0x3e80000092922820 */ /* 0x000fc40000400000 */
[----:B------:R-:W-:Y:S02]  /*f4b0*/  @P2 FMUL R162, R162, 0.25 ;  /* 0x3e800000a2a22820 */ /* 0x000fe40000400000 */
[----:B------:R-:W-:Y:S02]  /*f4c0*/  @P2 FMUL R195, R195, 0.25 ;  /* 0x3e800000c3c32820 */ /* 0x000fe40000400000 */
[----:B------:R-:W-:Y:S02]  /*f4d0*/  @P2 FMUL R194, R194, 0.25 ;  /* 0x3e800000c2c22820 */ /* 0x000fe40000400000 */
[----:B------:R-:W-:Y:S02]  /*f4e0*/  @P2 FMUL R191, R191, 0.25 ;  /* 0x3e800000bfbf2820 */ /* 0x000fe40000400000 */
[----:B------:R-:W-:Y:S01]  /*f4f0*/  @P2 FMUL R190, R190, 0.25 ;  /* 0x3e800000bebe2820 */ /* 0x000fe20000400000 */
[----:B------:R-:W-:Y:S01]  /*f500*/  FSEL R92, R92, R169, !P4 ;  /* 0x000000a95c5c7208 */ /* 0x000fe20006000000 */
[----:B------:R-:W-:Y:S01]  /*f510*/  @!P1 FMUL R141, R141, 16777216 ;  /* 0x4b8000008d8d9820 */ /* 0x000fe20000400000 */
[----:B------:R-:W-:Y:S01]  /*f520*/  FSEL R219, RZ, -23, P3 ;  /* 0xc1b80000ffdb7808 */ /* 0x000fe20001800000 */
[----:B------:R-:W-:Y:S01]  /*f530*/  @!P1 FMUL R167, R167, 16777216 ;  /* 0x4b800000a7a79820 */ /* 0x000fe20000400000 */
[----:B------:R-:W-:Y:S01]  /*f540*/  FSEL R113, RZ, -23, P6 ;  /* 0xc1b80000ff717808 */ /* 0x000fe20003000000 */
[----:B------:R-:W-:Y:S01]  /*f550*/  @!P1 FMUL R166, R166, 16777216 ;  /* 0x4b800000a6a69820 */ /* 0x000fe20000400000 */
[----:B------:R-:W-:Y:S01]  /*f560*/  FSETP.GT.AND P3, PT, |R169|, 8.50705917302346158658e+37, PT ;  /* 0x7e800000a900780b */ /* 0x000fe20003f64200 */
[----:B------:R-:W-:-:S02]  /*f570*/  @!P1 FMUL R146, R146, 16777216 ;  /* 0x4b80000092929820 */ /* 0x000fc40000400000 */
[----:B------:R-:W-:Y:S02]  /*f580*/  @!P1 FMUL R162, R162, 16777216 ;  /* 0x4b800000a2a29820 */ /* 0x000fe40000400000 */
[----:B------:R-:W-:Y:S02]  /*f590*/  @!P1 FMUL R195, R195, 16777216 ;  /* 0x4b800000c3c39820 */ /* 0x000fe40000400000 */
[----:B------:R-:W-:Y:S02]  /*f5a0*/  @!P1 FMUL R194, R194, 16777216 ;  /* 0x4b800000c2c29820 */ /* 0x000fe40000400000 */
[----:B------:R-:W-:Y:S02]  /*f5b0*/  @!P1 FMUL R191, R191, 16777216 ;  /* 0x4b800000bfbf9820 */ /* 0x000fe40000400000 */
[----:B------:R-:W-:Y:S01]  /*f5c0*/  @!P1 FMUL R190, R190, 16777216 ;  /* 0x4b800000bebe9820 */ /* 0x000fe20000400000 */
[----:B------:R-:W-:Y:S01]  /*f5d0*/  FSETP.GT.AND P1, PT, |R176|, 8.50705917302346158658e+37, PT ;  /* 0x7e800000b000780b */ /* 0x000fe20003f24200 */
[----:B------:R-:W-:Y:S01]  /*f5e0*/  FMUL R106, R183, 8388608 ;  /* 0x4b000000b76a7820 */ /* 0x000fe20000400000 */
[----:B------:R-:W-:-:S02]  /*f5f0*/  IADD3 R111, R6, -0x3f3504f3, RZ ;  /* 0xc0cafb0d066f7810 */ /* 0x000fc40007ffe0ff */
[----:B------:R-:W-:Y:S02]  /*f600*/  FSETP.GEU.AND P5, PT, R183, 1.175494350822287508e-38, PT ;  /* 0x00800000b700780b */ /* 0x000fe40003fae000 */
[----:B------:R-:W-:Y:S01]  /*f610*/  IADD3 R171, R92, -0x3f3504f3, RZ ;  /* 0xc0cafb0d5cab7810 */ /* 0x000fe20007ffe0ff */
[----:B------:R-:W-:Y:S01]  /*f620*/  FMUL R101, R182, 8388608 ;  /* 0x4b000000b6657820 */ /* 0x000fe20000400000 */
[----:B------:R-:W-:Y:S01]  /*f630*/  FSEL R220, RZ, -23, P4 ;  /* 0xc1b80000ffdc7808 */ /* 0x000fe20002000000 */
[----:B0-----:R-:W-:Y:S01]  /*f640*/  FFMA.FTZ R140, R140, 1.1920928955078125e-07, R113 ;  /* 0x340000008c8c7823 */ /* 0x001fe20000010071 */
[----:B------:R-:W-:Y:S01]  /*f650*/  FSETP.GEU.AND P4, PT, |R169|, 1.175494350822287508e-38, PT ;  /* 0x00800000a900780b */ /* 0x000fe20003f8e200 */
[----:B------:R-:W-:Y:S01]  /*f660*/  FMUL R93, R176, 8388608 ;  /* 0x4b000000b05d7820 */ /* 0x000fe20000400000 */
[----:B------:R-:W-:Y:S02]  /*f670*/  LOP3.LUT R111, R111, 0xff800000, RZ, 0xc0, !PT ;  /* 0xff8000006f6f7812 */ /* 0x000fe400078ec0ff */
[----:B------:R-:W-:-:S02]  /*f680*/  FSETP.GEU.AND P6, PT, R182, 1.175494350822287508e-38, PT ;  /* 0x00800000b600780b */ /* 0x000fc40003fce000 */
[----:B------:R-:W-:Y:S02]  /*f690*/  FSEL R106, R106, R183, !P5 ;  /* 0x000000b76a6a7208 */ /* 0x000fe40006800000 */
[----:B------:R-:W-:Y:S02]  /*f6a0*/  FSEL R147, RZ, -23, P5 ;  /* 0xc1b80000ff937808 */ /* 0x000fe40002800000 */
[----:B------:R-:W-:Y:S02]  /*f6b0*/  LOP3.LUT R113, R171, 0xff800000, RZ, 0xc0, !PT ;  /* 0xff800000ab717812 */ /* 0x000fe400078ec0ff */
[----:B------:R-:W-:Y:S01]  /*f6c0*/  FSETP.GEU.AND P5, PT, R176, 1.175494350822287508e-38, PT ;  /* 0x00800000b000780b */ /* 0x000fe20003fae000 */
[----:B------:R-:W0:Y:S01]  /*f6d0*/  I2F R137, R111 ;  /* 0x0000006f00897306 */ /* 0x000e220000201400 */
[----:B------:R-:W-:Y:S01]  /*f6e0*/  FSEL R101, R101, R182, !P6 ;  /* 0x000000b665657208 */ /* 0x000fe20007000000 */
[----:B------:R-:W-:Y:S01]  /*f6f0*/  FMUL R94, R177, 8388608 ;  /* 0x4b000000b15e7820 */ /* 0x000fe20000400000 */
[----:B------:R-:W-:-:S02]  /*f700*/  FSEL R198, RZ, -23, P6 ;  /* 0xc1b80000ffc67808 */ /* 0x000fc40003000000 */
[C---:B------:R-:W-:Y:S02]  /*f710*/  FSETP.GEU.AND P6, PT, R177.reuse, 1.175494350822287508e-38, PT ;  /* 0x00800000b100780b */ /* 0x040fe40003fce000 */
[----:B------:R-:W-:Y:S01]  /*f720*/  FSETP.GT.AND P2, PT, |R177|, 8.50705917302346158658e+37, PT ;  /* 0x7e800000b100780b */ /* 0x000fe20003f44200 */
[----:B------:R-:W1:Y:S01]  /*f730*/  I2F R171, R113 ;  /* 0x0000007100ab7306 */ /* 0x000e620000201400 */
[----:B------:R-:W-:Y:S02]  /*f740*/  FSEL R93, R93, R176, !P5 ;  /* 0x000000b05d5d7208 */ /* 0x000fe40006800000 */
[----:B------:R-:W-:Y:S01]  /*f750*/  FSEL R221, RZ, -23, P5 ;  /* 0xc1b80000ffdd7808 */ /* 0x000fe20002800000 */
[----:B------:R-:W-:Y:S01]  /*f760*/  @P3 FMUL R169, R169, 0.25 ;  /* 0x3e800000a9a93820 */ /* 0x000fe20000400000 */
[----:B------:R-:W-:Y:S01]  /*f770*/  IADD3 R114, R5, -0x3f3504f3, RZ ;  /* 0xc0cafb0d05727810 */ /* 0x000fe20007ffe0ff */
[----:B------:R-:W-:Y:S01]  /*f780*/  @P3 FMUL R165, R165, 0.25 ;  /* 0x3e800000a5a53820 */ /* 0x000fe20000400000 */
[----:B------:R-:W-:Y:S01]  /*f790*/  FSETP.GEU.AND P5, PT, |R176|, 1.175494350822287508e-38, PT ;  /* 0x00800000b000780b */ /* 0x000fe20003fae200 */
[----:B------:R-:W-:Y:S01]  /*f7a0*/  @P3 FMUL R164, R164, 0.25 ;  /* 0x3e800000a4a43820 */ /* 0x000fe20000400000 */
[----:B------:R-:W-:Y:S01]  /*f7b0*/  FSEL R94, R94, R177, !P6 ;  /* 0x000000b15e5e7208 */ /* 0x000fe20007000000 */
[----:B------:R-:W-:-:S02]  /*f7c0*/  @P3 FMUL R168, R168, 0.25 ;  /* 0x3e800000a8a83820 */ /* 0x000fc40000400000 */
[----:B------:R-:W-:Y:S02]  /*f7d0*/  @P3 FMUL R170, R170, 0.25 ;  /* 0x3e800000aaaa3820 */ /* 0x000fe40000400000 */
[----:B------:R-:W-:Y:S02]  /*f7e0*/  @P3 FMUL R193, R193, 0.25 ;  /* 0x3e800000c1c13820 */ /* 0x000fe40000400000 */
[----:B------:R-:W-:Y:S02]  /*f7f0*/  @P3 FMUL R192, R192, 0.25 ;  /* 0x3e800000c0c03820 */ /* 0x000fe40000400000 */
[----:B------:R-:W-:Y:S02]  /*f800*/  @P3 FMUL R189, R189, 0.25 ;  /* 0x3e800000bdbd3820 */ /* 0x000fe40000400000 */
[----:B------:R-:W-:Y:S01]  /*f810*/  @P3 FMUL R188, R188, 0.25 ;  /* 0x3e800000bcbc3820 */ /* 0x000fe20000400000 */
[----:B------:R-:W-:Y:S01]  /*f820*/  FSETP.GEU.AND P3, PT, |R177|, 1.175494350822287508e-38, PT ;  /* 0x00800000b100780b */ /* 0x000fe20003f6e200 */
[----:B------:R-:W-:-:S02]  /*f830*/  @P1 FMUL R176, R176, 0.25 ;  /* 0x3e800000b0b01820 */ /* 0x000fc40000400000 */
[----:B------:R-:W-:Y:S02]  /*f840*/  @P1 FMUL R144, R144, 0.25 ;  /* 0x3e80000090901820 */ /* 0x000fe40000400000 */
[----:B------:R-:W-:Y:S02]  /*f850*/  @P1 FMUL R163, R163, 0.25 ;  /* 0x3e800000a3a31820 */ /* 0x000fe40000400000 */
[----:B------:R-:W-:Y:S02]  /*f860*/  @P1 FMUL R161, R161, 0.25 ;  /* 0x3e800000a1a11820 */ /* 0x000fe40000400000 */
[----:B------:R-:W-:Y:S02]  /*f870*/  @P1 FMUL R174, R174, 0.25 ;  /* 0x3e800000aeae1820 */ /* 0x000fe40000400000 */
[----:B------:R-:W-:Y:S02]  /*f880*/  @P1 FMUL R119, R119, 0.25 ;  /* 0x3e80000077771820 */ /* 0x000fe40000400000 */
[----:B------:R-:W-:-:S02]  /*f890*/  @P1 FMUL R118, R118, 0.25 ;  /* 0x3e80000076761820 */ /* 0x000fc40000400000 */
[----:B------:R-:W-:Y:S02]  /*f8a0*/  @P1 FMUL R99, R99, 0.25 ;  /* 0x3e80000063631820 */ /* 0x000fe40000400000 */
[----:B------:R-:W-:Y:S01]  /*f8b0*/  @P1 FMUL R98, R98, 0.25 ;  /* 0x3e80000062621820 */ /* 0x000fe20000400000 */
[----:B------:R-:W-:Y:S01]  /*f8c0*/  FSETP.GT.AND P1, PT, |R187|, 8.50705917302346158658e+37, PT ;  /* 0x7e800000bb00780b */ /* 0x000fe20003f24200 */
[----:B------:R-:W-:Y:S01]  /*f8d0*/  @!P4 FMUL R169, R169, 16777216 ;  /* 0x4b800000a9a9c820 */ /* 0x000fe20000400000 */
[----:B------:R-:W-:Y:S01]  /*f8e0*/  LOP3.LUT R114, R114, 0xff800000, RZ, 0xc0, !PT ;  /* 0xff80000072727812 */ /* 0x000fe200078ec0ff */
[----:B------:R-:W-:Y:S01]  /*f8f0*/  @!P4 FMUL R165, R165, 16777216 ;  /* 0x4b800000a5a5c820 */ /* 0x000fe20000400000 */
[----:B------:R-:W-:Y:S01]  /*f900*/  IADD3 R115, R106, -0x3f3504f3, RZ ;  /* 0xc0cafb0d6a737810 */ /* 0x000fe20007ffe0ff */
        /* <DEDUP_REMOVED lines=8> */
[----:B------:R-:W-:-:S02]  /*f990*/  @!P4 FMUL R192, R192, 16777216 ;  /* 0x4b800000c0c0c820 */ /* 0x000fc40000400000 */
[----:B------:R-:W-:Y:S02]  /*f9a0*/  @!P4 FMUL R189, R189, 16777216 ;  /* 0x4b800000bdbdc820 */ /* 0x000fe40000400000 */
[----:B------:R-:W-:Y:S01]  /*f9b0*/  @!P4 FMUL R188, R188, 16777216 ;  /* 0x4b800000bcbcc820 */ /* 0x000fe20000400000 */
[----:B------:R-:W-:Y:S01]  /*f9c0*/  FSETP.GEU.AND P4, PT, |R187|, 1.175494350822287508e-38, PT ;  /* 0x00800000bb00780b */ /* 0x000fe20003f8e200 */
[----:B------:R-:W2:Y:S01]  /*f9d0*/  I2F R134, R114 ;  /* 0x0000007200867306 */ /* 0x000ea20000201400 */
[----:B------:R-:W-:Y:S01]  /*f9e0*/  LOP3.LUT R115, R115, 0xff800000, RZ, 0xc0, !PT ;  /* 0xff80000073737812 */ /* 0x000fe200078ec0ff */
[----:B------:R-:W-:Y:S01]  /*f9f0*/  @P2 FMUL R177, R177, 0.25 ;  /* 0x3e800000b1b12820 */ /* 0x000fe20000400000 */
[----:B------:R-:W-:Y:S01]  /*fa00*/  LOP3.LUT R124, R124, 0xff800000, RZ, 0xc0, !PT ;  /* 0xff8000007c7c7812 */ /* 0x000fe200078ec0ff */
[----:B------:R-:W-:Y:S01]  /*fa10*/  @P2 FMUL R172, R172, 0.25 ;  /* 0x3e800000acac2820 */ /* 0x000fe20000400000 */
[----:B------:R-:W-:Y:S01]  /*fa20*/  LOP3.LUT R126, R126, 0xff800000, RZ, 0xc0, !PT ;  /* 0xff8000007e7e7812 */ /* 0x000fe200078ec0ff */
[----:B------:R-:W-:Y:S01]  /*fa30*/  @P2 FMUL R136, R136, 0.25 ;  /* 0x3e80000088882820 */ /* 0x000fe20000400000 */
[----:B------:R-:W-:Y:S01]  /*fa40*/  LOP3.LUT R123, R123, 0xff800000, RZ, 0xc0, !PT ;  /* 0xff8000007b7b7812 */ /* 0x000fe200078ec0ff */
[----:B------:R-:W-:Y:S01]  /*fa50*/  @P2 FMUL R129, R129, 0.25 ;  /* 0x3e80000081812820 */ /* 0x000fe20000400000 */
[----:B------:R-:W-:Y:S01]  /*fa60*/  LOP3.LUT R112, R112, 0xff800000, RZ, 0xc0, !PT ;  /* 0xff80000070707812 */ /* 0x000fe200078ec0ff */
[----:B------:R-:W-:-:S02]  /*fa70*/  @P2 FMUL R128, R128, 0.25 ;  /* 0x3e80000080802820 */ /* 0x000fc40000400000 */
[----:B------:R-:W-:Y:S02]  /*fa80*/  @P2 FMUL R117, R117, 0.25 ;  /* 0x3e80000075752820 */ /* 0x000fe40000400000 */
[----:B------:R-:W-:Y:S02]  /*fa90*/  @P2 FMUL R116, R116, 0.25 ;  /* 0x3e80000074742820 */ /* 0x000fe40000400000 */
[----:B------:R-:W-:Y:S02]  /*faa0*/  @P2 FMUL R97, R97, 0.25 ;  /* 0x3e80000061612820 */ /* 0x000fe40000400000 */
[----:B------:R-:W-:Y:S01]  /*fab0*/  @P2 FMUL R96, R96, 0.25 ;  /* 0x3e80000060602820 */ /* 0x000fe20000400000 */
[----:B------:R-:W-:Y:S01]  /*fac0*/  FSETP.GT.AND P2, PT, |R186|, 8.50705917302346158658e+37, PT ;  /* 0x7e800000ba00780b */ /* 0x000fe20003f44200 */
[----:B0-----:R-:W-:Y:S01]  /*fad0*/  FFMA.FTZ R137, R137, 1.1920928955078125e-07, R160 ;  /* 0x3400000089897823 */ /* 0x001fe200000100a0 */
[----:B------:R-:W0:Y:S01]  /*fae0*/  I2F R132, R115 ;  /* 0x0000007300847306 */ /* 0x000e220000201400 */
[----:B-1----:R-:W-:-:S02]  /*faf0*/  FFMA.FTZ R220, R171, 1.1920928955078125e-07, R220 ;  /* 0x34000000abdc7823 */ /* 0x002fc400000100dc */
[----:B------:R-:W-:Y:S02]  /*fb00*/  @!P3 FMUL R177, R177, 16777216 ;  /* 0x4b800000b1b1b820 */ /* 0x000fe40000400000 */
[----:B------:R-:W-:Y:S02]  /*fb10*/  @!P3 FMUL R172, R172, 16777216 ;  /* 0x4b800000acacb820 */ /* 0x000fe40000400000 */
[----:B------:R-:W-:Y:S01]  /*fb20*/  @!P3 FMUL R136, R136, 16777216 ;  /* 0x4b8000008888b820 */ /* 0x000fe20000400000 */
[----:B------:R-:W1:Y:S01]  /*fb30*/  I2F R127, R124 ;  /* 0x0000007c007f7306 */ /* 0x000e620000201400 */
[----:B------:R-:W-:Y:S02]  /*fb40*/  @!P3 FMUL R129, R129, 16777216 ;  /* 0x4b8000008181b820 */ /* 0x000fe40000400000 */
[----:B------:R-:W-:Y:S02]  /*fb50*/  @!P3 FMUL R128, R128, 16777216 ;  /* 0x4b8000008080b820 */ /* 0x000fe40000400000 */
[----:B------:R-:W-:-:S02]  /*fb60*/  @!P3 FMUL R117, R117, 16777216 ;  /* 0x4b8000007575b820 */ /* 0x000fc40000400000 */
[----:B------:R-:W-:Y:S01]  /*fb70*/  @!P3 FMUL R116, R116, 16777216 ;  /* 0x4b8000007474b820 */ /* 0x000fe20000400000 */
[----:B------:R-:W3:Y:S01]  /*fb80*/  I2F R218, R126 ;  /* 0x0000007e00da7306 */ /* 0x000ee20000201400 */
[----:B------:R-:W-:Y:S02]  /*fb90*/  @!P3 FMUL R97, R97, 16777216 ;  /* 0x4b8000006161b820 */ /* 0x000fe40000400000 */
[----:B------:R-:W-:Y:S01]  /*fba0*/  @!P3 FMUL R96, R96, 16777216 ;  /* 0x4b8000006060b820 */ /* 0x000fe20000400000 */
[----:B------:R-:W-:Y:S01]  /*fbb0*/  FSETP.GEU.AND P3, PT, |R186|, 1.175494350822287508e-38, PT ;  /* 0x00800000ba00780b */ /* 0x000fe20003f6e200 */
[----:B------:R-:W-:Y:S02]  /*fbc0*/  @P1 FMUL R187, R187, 0.25 ;  /* 0x3e800000bbbb1820 */ /* 0x000fe40000400000 */
[----:B------:R-:W-:Y:S01]  /*fbd0*/  @P1 FMUL R91, R91, 0.25 ;  /* 0x3e8000005b5b1820 */ /* 0x000fe20000400000 */
[----:B------:R-:W4:Y:S01]  /*fbe0*/  I2F R222, R123 ;  /* 0x0000007b00de7306 */ /* 0x000f220000201400 */
[----:B------:R-:W-:-:S02]  /*fbf0*/  @P1 FMUL R90, R90, 0.25 ;  /* 0x3e8000005a5a1820 */ /* 0x000fc40000400000 */
[----:B------:R-:W-:Y:S02]  /*fc00*/  @P1 FMUL R87, R87, 0.25 ;  /* 0x3e80000057571820 */ /* 0x000fe40000400000 */
[----:B------:R-:W-:Y:S02]  /*fc10*/  @P1 FMUL R86, R86, 0.25 ;  /* 0x3e80000056561820 */ /* 0x000fe40000400000 */
[----:B------:R-:W-:Y:S01]  /*fc20*/  @P1 FMUL R83, R83, 0.25 ;  /* 0x3e80000053531820 */ /* 0x000fe20000400000 */
[----:B------:R-:W0:Y:S01]  /*fc30*/  I2F R160, R112 ;  /* 0x0000007000a07306 */ /* 0x000e220000201400 */
[----:B------:R-:W-:Y:S02]  /*fc40*/  @P1 FMUL R82, R82, 0.25 ;  /* 0x3e80000052521820 */ /* 0x000fe40000400000 */
[----:B------:R-:W-:Y:S02]  /*fc50*/  @P1 FMUL R79, R79, 0.25 ;  /* 0x3e8000004f4f1820 */ /* 0x000fe40000400000 */
[----:B------:R-:W-:Y:S01]  /*fc60*/  @P1 FMUL R78, R78, 0.25 ;  /* 0x3e8000004e4e1820 */ /* 0x000fe20000400000 */
[----:B------:R-:W-:-:S02]  /*fc70*/  FSETP.GT.AND P1, PT, |R185|, 8.50705917302346158658e+37, PT ;  /* 0x7e800000b900780b */ /* 0x000fc40003f24200 */
[----:B------:R-:W0:Y:S01]  /*fc80*/  MUFU.RCP R171, R141 ;  /* 0x0000008d00ab7308 */ /* 0x000e220000001000 */
[----:B------:R-:W-:Y:S02]  /*fc90*/  @!P4 FMUL R187, R187, 16777216 ;  /* 0x4b800000bbbbc820 */ /* 0x000fe40000400000 */
[----:B------:R-:W-:Y:S02]  /*fca0*/  @!P4 FMUL R91, R91, 16777216 ;  /* 0x4b8000005b5bc820 */ /* 0x000fe40000400000 */
[----:B------:R-:W-:Y:S02]  /*fcb0*/  @!P4 FMUL R90, R90, 16777216 ;  /* 0x4b8000005a5ac820 */ /* 0x000fe40000400000 */
[----:B------:R-:W-:Y:S02]  /*fcc0*/  @!P4 FMUL R87, R87, 16777216 ;  /* 0x4b8000005757c820 */ /* 0x000fe40000400000 */
[----:B------:R-:W-:Y:S02]  /*fcd0*/  @!P4 FMUL R86, R86, 16777216 ;  /* 0x4b8000005656c820 */ /* 0x000fe40000400000 */
[----:B------:R-:W-:-:S02]  /*fce0*/  @!P4 FMUL R83, R83, 16777216 ;  /* 0x4b8000005353c820 */ /* 0x000fc40000400000 */
[----:B------:R-:W-:Y:S02]  /*fcf0*/  @!P4 FMUL R82, R82, 16777216 ;  /* 0x4b8000005252c820 */ /* 0x000fe40000400000 */
[----:B------:R-:W-:Y:S02]  /*fd00*/  @!P4 FMUL R79, R79, 16777216 ;  /* 0x4b8000004f4fc820 */ /* 0x000fe40000400000 */
[----:B------:R-:W-:Y:S01]  /*fd10*/  @!P4 FMUL R78, R78, 16777216 ;  /* 0x4b8000004e4ec820 */ /* 0x000fe20000400000 */
[----:B------:R-:W-:Y:S01]  /*fd20*/  FSETP.GEU.AND P4, PT, |R185|, 1.175494350822287508e-38, PT ;  /* 0x00800000b900780b */ /* 0x000fe20003f8e200 */
[----:B--2---:R-:W-:Y:S01]  /*fd30*/  FFMA.FTZ R134, R134, 1.1920928955078125e-07, R145 ;  /* 0x3400000086867823 */ /* 0x004fe20000010091 */
[----:B------:R-:W-:Y:S01]  /*fd40*/  FSEL R145, RZ, -23, P6 ;  /* 0xc1b80000ff917808 */ /* 0x000fe20003000000 */
[----:B------:R-:W-:Y:S02]  /*fd50*/  @P2 FMUL R186, R186, 0.25 ;  /* 0x3e800000baba2820 */ /* 0x000fe40000400000 */
[----:B------:R-:W-:-:S02]  /*fd60*/  @P2 FMUL R89, R89, 0.25 ;  /* 0x3e80000059592820 */ /* 0x000fc40000400000 */
[----:B------:R-:W-:Y:S02]  /*fd70*/  @P2 FMUL R88, R88, 0.25 ;  /* 0x3e80000058582820 */ /* 0x000fe40000400000 */
[----:B------:R-:W-:Y:S02]  /*fd80*/  @P2 FMUL R85, R85, 0.25 ;  /* 0x3e80000055552820 */ /* 0x000fe40000400000 */
[----:B------:R-:W-:Y:S02]  /*fd90*/  @P2 FMUL R84, R84, 0.25 ;  /* 0x3e80000054542820 */ /* 0x000fe40000400000 */
[----:B------:R-:W-:Y:S02]  /*fda0*/  @P2 FMUL R81, R81, 0.25 ;  /* 0x3e80000051512820 */ /* 0x000fe40000400000 */
[----:B------:R-:W-:Y:S02]  /*fdb0*/  @P2 FMUL R80, R80, 0.25 ;  /* 0x3e80000050502820 */ /* 0x000fe40000400000 */
[----:B------:R-:W-:-:S02]  /*fdc0*/  @P2 FMUL R77, R77, 0.25 ;  /* 0x3e8000004d4d2820 */ /* 0x000fc40000400000 */
[----:B------:R-:W-:Y:S01]  /*fdd0*/  @P2 FMUL R76, R76, 0.25 ;  /* 0x3e8000004c4c2820 */ /* 0x000fe20000400000 */
[----:B------:R-:W-:Y:S01]  /*fde0*/  FSETP.GT.AND P2, PT, |R184|, 8.50705917302346158658e+37, PT ;  /* 0x7e800000b800780b */ /* 0x000fe20003f44200 */
[----:B------:R-:W-:Y:S02]  /*fdf0*/  @!P3 FMUL R186, R186, 16777216 ;  /* 0x4b800000babab820 */ /* 0x000fe40000400000 */
[----:B------:R-:W-:Y:S02]  /*fe00*/  @!P3 FMUL R89, R89, 16777216 ;  /* 0x4b8000005959b820 */ /* 0x000fe40000400000 */
[----:B------:R-:W-:Y:S02]  /*fe10*/  @!P3 FMUL R88, R88, 16777216 ;  /* 0x4b8000005858b820 */ /* 0x000fe40000400000 */
[----:B------:R-:W-:Y:S02]  /*fe20*/  @!P3 FMUL R85, R85, 16777216 ;  /* 0x4b8000005555b820 */ /* 0x000fe40000400000 */
[----:B------:R-:W-:-:S02]  /*fe30*/  @!P3 FMUL R84, R84, 16777216 ;  /* 0x4b8000005454b820 */ /* 0x000fc40000400000 */
[----:B------:R-:W-:Y:S02]  /*fe40*/  @!P3 FMUL R81, R81, 16777216 ;  /* 0x4b8000005151b820 */ /* 0x000fe40000400000 */
[----:B------:R-:W-:Y:S02]  /*fe50*/  @!P3 FMUL R80, R80, 16777216 ;  /* 0x4b8000005050b820 */ /* 0x000fe40000400000 */
[----:B------:R-:W-:Y:S02]  /*fe60*/  @!P3 FMUL R77, R77, 16777216 ;  /* 0x4b8000004d4db820 */ /* 0x000fe40000400000 */
[----:B------:R-:W-:Y:S01]  /*fe70*/  @!P3 FMUL R76, R76, 16777216 ;  /* 0x4b8000004c4cb820 */ /* 0x000fe20000400000 */
[----:B------:R-:W-:Y:S01]  /*fe80*/  FSETP.GEU.AND P3, PT, |R184|, 1.175494350822287508e-38, PT ;  /* 0x00800000b800780b */ /* 0x000fe20003f6e200 */
        /* <DEDUP_REMOVED lines=10> */
[----:B0-----:R-:W-:Y:S02]  /*ff30*/  FFMA.FTZ R132, R132, 1.1920928955078125e-07, R147 ;  /* 0x3400000084847823 */ /* 0x001fe40000010093 */
[----:B-1----:R-:W-:Y:S02]  /*ff40*/  FFMA.FTZ R127, R127, 1.1920928955078125e-07, R142 ;  /* 0x340000007f7f7823 */ /* 0x002fe4000001008e */
[----:B---3--:R-:W-:Y:S02]  /*ff50*/  FFMA.FTZ R218, R218, 1.1920928955078125e-07, R143 ;  /* 0x34000000dada7823 */ /* 0x008fe4000001008f */
[----:B----4-:R-:W-:Y:S02]  /*ff60*/  FFMA.FTZ R222, R222, 1.1920928955078125e-07, R145 ;  /* 0x34000000dede7823 */ /* 0x010fe40000010091 */
[----:B------:R-:W-:-:S02]  /*ff70*/  FFMA.FTZ R219, R160, 1.1920928955078125e-07, R219 ;  /* 0x34000000a0db7823 */ /* 0x000fc400000100db */
[C---:B------:R-:W-:Y:S02]  /*ff80*/  FMUL R143, R171.reuse, R167 ;  /* 0x000000a7ab8f7220 */ /* 0x040fe40000400000 */
[C---:B------:R-:W-:Y:S02]  /*ff90*/  FMUL R141, R171.reuse, R166 ;  /* 0x000000a6ab8d7220 */ /* 0x040fe40000400000 */
[C---:B------:R-:W-:Y:S02]  /*ffa0*/  FMUL R146, R171.reuse, R146 ;  /* 0x00000092ab927220 */ /* 0x040fe40000400000 */
[C---:B------:R-:W-:Y:S02]  /*ffb0*/  FMUL R162, R171.reuse, R162 ;  /* 0x000000a2aba27220 */ /* 0x040fe40000400000 */
[C---:B------:R-:W-:Y:S02]  /*ffc0*/  FMUL R142, R171.reuse, R195 ;  /* 0x000000c3ab8e7220 */ /* 0x040fe40000400000 */
[----:B------:R-:W-:-:S02]  /*ffd0*/  FMUL R145, R171, R194 ;  /* 0x000000c2ab917220 */ /* 0x000fc40000400000 */
[C---:B------:R-:W-:Y:S02]  /*ffe0*/  FMUL R147, R171.reuse, R191 ;  /* 0x000000bfab937220 */ /* 0x040fe40000400000 */
[----:B------:R-:W-:Y:S02]  /*fff0*/  FMUL R160, R171, R190 ;  /* 0x000000beaba07220 */ /* 0x000fe40000400000 */
[----:B------:R-:W0:Y:S01]  /*10000*/  MUFU.RCP R171, R169 ;  /* 0x000000a900ab7308 */ /* 0x000e220000001000 */
[----:B------:R-:W-:Y:S02]  /*10010*/  @!P4 FMUL R185, R185, 16777216 ;  /* 0x4b800000b9b9c820 */ /* 0x000fe40000400000 */
[----:B------:R-:W-:Y:S02]  /*10020*/  @!P4 FMUL R75, R75, 16777216 ;  /* 0x4b8000004b4bc820 */ /* 0x000fe40000400000 */
[----:B------:R-:W-:Y:S02]  /*10030*/  @!P4 FMUL R74, R74, 16777216 ;  /* 0x4b8000004a4ac820 */ /* 0x000fe40000400000 */
[----:B------:R-:W-:-:S02]  /*10040*/  @!P4 FMUL R71, R71, 16777216 ;  /* 0x4b8000004747c820 */ /* 0x000fc40000400000 */
[----:B------:R-:W-:Y:S02]  /*10050*/  @!P4 FMUL R70, R70, 16777216 ;  /* 0x4b8000004646c820 */ /* 0x000fe40000400000 */
[----:B------:R-:W-:Y:S02]  /*10060*/  @!P4 FMUL R67, R67, 16777216 ;  /* 0x4b8000004343c820 */ /* 0x000fe40000400000 */
[----:B------:R-:W-:Y:S02]  /*10070*/  @!P4 FMUL R66, R66, 16777216 ;  /* 0x4b8000004242c820 */ /* 0x000fe40000400000 */
[----:B------:R-:W-:Y:S02]  /*10080*/  @!P4 FMUL R63, R63, 16777216 ;  /* 0x4b8000003f3fc820 */ /* 0x000fe40000400000 */
[----:B------:R-:W-:Y:S01]  /*10090*/  @!P4 FMUL R62, R62, 16777216 ;  /* 0x4b8000003e3ec820 */ /* 0x000fe20000400000 */
        /* <DEDUP_REMOVED lines=39> */
[----:B------:R-:W-:Y:S02]  /*10310*/  @!P4 FMUL R47, R47, 16777216 ;  /* 0x4b8000002f2fc820 */ /* 0x000fe40000400000 */
[----:B------:R-:W-:Y:S01]  /*10320*/  @!P4 FMUL R46, R46, 16777216 ;  /* 0x4b8000002e2ec820 */ /* 0x000fe20000400000 */
[----:B------:R-:W-:Y:S01]  /*10330*/  FSETP.GEU.AND P4, PT, |R181|, 1.175494350822287508e-38, PT ;  /* 0x00800000b500780b */ /* 0x000fe20003f8e200 */
[----:B0-----:R-:W-:-:S02]  /*10340*/  FMUL R167, R171, R164 ;  /* 0x000000a4aba77220 */ /* 0x001fc40000400000 */
[C---:B------:R-:W-:Y:S02]  /*10350*/  FMUL R165, R171.reuse, R165 ;  /* 0x000000a5aba57220 */ /* 0x040fe40000400000 */
[C---:B------:R-:W-:Y:S02]  /*10360*/  FMUL R168, R171.reuse, R168 ;  /* 0x000000a8aba87220 */ /* 0x040fe40000400000 */
[C---:B------:R-:W-:Y:S02]  /*10370*/  FMUL R170, R171.reuse, R170 ;  /* 0x000000aaabaa7220 */ /* 0x040fe40000400000 */
[C---:B------:R-:W-:Y:S02]  /*10380*/  FMUL R164, R171.reuse, R193 ;  /* 0x000000c1aba47220 */ /* 0x040fe40000400000 */
[C---:B------:R-:W-:Y:S02]  /*10390*/  FMUL R166, R171.reuse, R192 ;  /* 0x000000c0aba67220 */ /* 0x040fe40000400000 */
[----:B------:R-:W-:-:S02]  /*103a0*/  FMUL R169, R171, R189 ;  /* 0x000000bdaba97220 */ /* 0x000fc40000400000 */
[----:B------:R-:W-:Y:S02]  /*103b0*/  FMUL R171, R171, R188 ;  /* 0x000000bcabab7220 */ /* 0x000fe40000400000 */
[----:B------:R-:W0:Y:S01]  /*103c0*/  MUFU.RCP R188, R176 ;  /* 0x000000b000bc7308 */ /* 0x000e220000001000 */
[----:B------:R-:W-:Y:S02]  /*103d0*/  @P2 FMUL R182, R182, 0.25 ;  /* 0x3e800000b6b62820 */ /* 0x000fe40000400000 */
[----:B------:R-:W-:Y:S02]  /*103e0*/  @P2 FMUL R57, R57, 0.25 ;  /* 0x3e80000039392820 */ /* 0x000fe40000400000 */
[----:B------:R-:W-:Y:S02]  /*103f0*/  @P2 FMUL R56, R56, 0.25 ;  /* 0x3e80000038382820 */ /* 0x000fe40000400000 */
[----:B------:R-:W-:Y:S01]  /*10400*/  @P2 FMUL R53, R53, 0.25 ;  /* 0x3e80000035352820 */ /* 0x000fe20000400000 */
[----:B------:R-:W1:Y:S01]  /*10410*/  MUFU.RCP R189, R177 ;  /* 0x000000b100bd7308 */ /* 0x000e620000001000 */
[----:B------:R-:W-:-:S02]  /*10420*/  @P2 FMUL R52, R52, 0.25 ;  /* 0x3e80000034342820 */ /* 0x000fc40000400000 */
[----:B------:R-:W-:Y:S02]  /*10430*/  @P2 FMUL R49, R49, 0.25 ;  /* 0x3e80000031312820 */ /* 0x000fe40000400000 */
[----:B------:R-:W-:Y:S02]  /*10440*/  @P2 FMUL R48, R48, 0.25 ;  /* 0x3e80000030302820 */ /* 0x000fe40000400000 */
[----:B------:R-:W-:Y:S02]  /*10450*/  @P2 FMUL R45, R45, 0.25 ;  /* 0x3e8000002d2d2820 */ /* 0x000fe40000400000 */
[----:B------:R-:W-:Y:S01]  /*10460*/  @P2 FMUL R44, R44, 0.25 ;  /* 0x3e8000002c2c2820 */ /* 0x000fe20000400000 */
[----:B------:R-:W2:Y:S01]  /*10470*/  MUFU.RCP R187, R187 ;  /* 0x000000bb00bb7308 */ /* 0x000ea20000001000 */
[----:B------:R-:W-:Y:S01]  /*10480*/  FSETP.GT.AND P2, PT, |R180|, 8.50705917302346158658e+37, PT ;  /* 0x7e800000b400780b */ /* 0x000fe20003f44200 */
[----:B------:R-:W-:Y:S02]  /*10490*/  @!P3 FMUL R182, R182, 16777216 ;  /* 0x4b800000b6b6b820 */ /* 0x000fe40000400000 */
[----:B------:R-:W-:-:S02]  /*104a0*/  @!P3 FMUL R57, R57, 16777216 ;  /* 0x4b8000003939b820 */ /* 0x000fc40000400000 */
[----:B------:R-:W-:Y:S02]  /*104b0*/  @!P3 FMUL R56, R56, 16777216 ;  /* 0x4b8000003838b820 */ /* 0x000fe40000400000 */
[----:B------:R-:W-:Y:S02]  /*104c0*/  @!P3 FMUL R53, R53, 16777216 ;  /* 0x4b8000003535b820 */ /* 0x000fe40000400000 */
[----:B------:R-:W-:Y:S02]  /*104d0*/  @!P3 FMUL R52, R52, 16777216 ;  /* 0x4b8000003434b820 */ /* 0x000fe40000400000 */
[----:B------:R-:W-:Y:S02]  /*104e0*/  @!P3 FMUL R49, R49, 16777216 ;  /* 0x4b8000003131b820 */ /* 0x000fe40000400000 */
[----:B------:R-:W-:Y:S02]  /*104f0*/  @!P3 FMUL R48, R48, 16777216 ;  /* 0x4b8000003030b820 */ /* 0x000fe40000400000 */
[----:B------:R-:W-:-:S02]  /*10500*/  @!P3 FMUL R45, R45, 16777216 ;  /* 0x4b8000002d2db820 */ /* 0x000fc40000400000 */
[----:B------:R-:W-:Y:S01]  /*10510*/  @!P3 FMUL R44, R44, 16777216 ;  /* 0x4b8000002c2cb820 */ /* 0x000fe20000400000 */
[----:B------:R-:W-:Y:S01]  /*10520*/  FSETP.GT.AND P3, PT, |R179|, 8.50705917302346158658e+37, PT ;  /* 0x7e800000b300780b */ /* 0x000fe20003f64200 */
[----:B------:R-:W-:Y:S02]  /*10530*/  @P1 FMUL R181, R181, 0.25 ;  /* 0x3e800000b5b51820 */ /* 0x000fe40000400000 */
[----:B------:R-:W-:Y:S02]  /*10540*/  @P1 FMUL R43, R43, 0.25 ;  /* 0x3e8000002b2b1820 */ /* 0x000fe40000400000 */
[----:B------:R-:W-:Y:S02]  /*10550*/  @P1 FMUL R42, R42, 0.25 ;  /* 0x3e8000002a2a1820 */ /* 0x000fe40000400000 */
[----:B------:R-:W-:Y:S02]  /*10560*/  @P1 FMUL R39, R39, 0.25 ;  /* 0x3e80000027271820 */ /* 0x000fe40000400000 */
[----:B------:R-:W-:-:S02]  /*10570*/  @P1 FMUL R38, R38, 0.25 ;  /* 0x3e80000026261820 */ /* 0x000fc40000400000 */
[----:B------:R-:W-:Y:S02]  /*10580*/  @P1 FMUL R35, R35, 0.25 ;  /* 0x3e80000023231820 */ /* 0x000fe40000400000 */
[----:B------:R-:W-:Y:S02]  /*10590*/  @P1 FMUL R34, R34, 0.25 ;  /* 0x3e80000022221820 */ /* 0x000fe40000400000 */
[----:B------:R-:W-:Y:S02]  /*105a0*/  @P1 FMUL R31, R31, 0.25 ;  /* 0x3e8000001f1f1820 */ /* 0x000fe40000400000 */
[----:B------:R-:W-:Y:S02]  /*105b0*/  @P1 FMUL R30, R30, 0.25 ;  /* 0x3e8000001e1e1820 */ /* 0x000fe40000400000 */
        /* <DEDUP_REMOVED lines=9> */
[----:B------:R-:W-:-:S02]  /*10650*/  @!P4 FMUL R181, R181, 16777216 ;  /* 0x4b800000b5b5c820 */ /* 0x000fc40000400000 */
[----:B------:R-:W-:Y:S02]  /*10660*/  @!P4 FMUL R43, R43, 16777216 ;  /* 0x4b8000002b2bc820 */ /* 0x000fe40000400000 */
[----:B------:R-:W-:Y:S02]  /*10670*/  @!P4 FMUL R42, R42, 16777216 ;  /* 0x4b8000002a2ac820 */ /* 0x000fe40000400000 */
[----:B------:R-:W-:Y:S02]  /*10680*/  @!P4 FMUL R39, R39, 16777216 ;  /* 0x4b8000002727c820 */ /* 0x000fe40000400000 */
[----:B------:R-:W-:Y:S02]  /*10690*/  @!P4 FMUL R38, R38, 16777216 ;  /* 0x4b8000002626c820 */ /* 0x000fe40000400000 */
[----:B------:R-:W-:Y:S02]  /*106a0*/  @!P4 FMUL R35, R35, 16777216 ;  /* 0x4b8000002323c820 */ /* 0x000fe40000400000 */
[----:B------:R-:W-:-:S02]  /*106b0*/  @!P4 FMUL R34, R34, 16777216 ;  /* 0x4b8000002222c820 */ /* 0x000fc40000400000 */
[----:B------:R-:W-:Y:S02]  /*106c0*/  @!P4 FMUL R31, R31, 16777216 ;  /* 0x4b8000001f1fc820 */ /* 0x000fe40000400000 */
[----:B------:R-:W-:Y:S01]  /*106d0*/  @!P4 FMUL R30, R30, 16777216 ;  /* 0x4b8000001e1ec820 */ /* 0x000fe20000400000 */
[----:B------:R-:W-:Y:S01]  /*106e0*/  FSETP.GEU.AND P4, PT, |R179|, 1.175494350822287508e-38, PT ;  /* 0x00800000b300780b */ /* 0x000fe20003f8e200 */
[----:B------:R-:W3:Y:S01]  /*106f0*/  MUFU.RCP R186, R186 ;  /* 0x000000ba00ba7308 */ /* 0x000ee20000001000 */
[C---:B0-----:R-:W-:Y:S02]  /*10700*/  FMUL R176, R188.reuse, R99 ;  /* 0x00000063bcb07220 */ /* 0x041fe40000400000 */
[----:B------:R-:W-:Y:S02]  /*10710*/  FMUL R99, R188, R98 ;  /* 0x00000062bc637220 */ /* 0x000fe40000400000 */
[C---:B-1----:R-:W-:Y:S02]  /*10720*/  FMUL R98, R189.reuse, R97 ;  /* 0x00000061bd627220 */ /* 0x042fe40000400000 */
[----:B------:R-:W-:Y:S01]  /*10730*/  @P2 FMUL R180, R180, 0.25 ;  /* 0x3e800000b4b42820 */ /* 0x000fe20000400000 */
[----:B------:R-:W0:Y:S01]  /*10740*/  MUFU.RCP R185, R185 ;  /* 0x000000b900b97308 */ /* 0x000e220000001000 */
[----:B------:R-:W-:-:S02]  /*10750*/  FMUL R97, R189, R96 ;  /* 0x00000060bd617220 */ /* 0x000fc40000400000 */
[----:B--2---:R-:W-:Y:S02]  /*10760*/  FMUL R96, R187, R87 ;  /* 0x00000057bb607220 */ /* 0x004fe40000400000 */
        /* <DEDUP_REMOVED lines=9> */
[C---:B------:R-:W-:Y:S02]  /*10800*/  FMUL R87, R187.reuse, R86 ;  /* 0x00000056bb577220 */ /* 0x040fe40000400000 */
[----:B------:R-:W-:-:S02]  /*10810*/  FMUL R86, R187, R79 ;  /* 0x0000004fbb567220 */ /* 0x000fc40000400000 */
[----:B------:R-:W-:Y:S01]  /*10820*/  @!P5 FMUL R180, R180, 16777216 ;  /* 0x4b800000b4b4d820 */ /* 0x000fe20000400000 */
[----:B------:R-:W-:Y:S01]  /*10830*/  FSETP.GT.AND P1, PT, |R178|, 8.50705917302346158658e+37, PT ;  /* 0x7e800000b200780b */ /* 0x000fe20003f24200 */
[C---:B------:R-:W-:Y:S02]  /*10840*/  FMUL R91, R187.reuse, R91 ;  /* 0x0000005bbb5b7220 */ /* 0x040fe40000400000 */
[C---:B------:R-:W-:Y:S02]  /*10850*/  FMUL R90, R187.reuse, R90 ;  /* 0x0000005abb5a7220 */ /* 0x040fe40000400000 */
[C---:B------:R-:W-:Y:S02]  /*10860*/  FMUL R83, R187.reuse, R83 ;  /* 0x00000053bb537220 */ /* 0x040fe40000400000 */
[C---:B------:R-:W-:Y:S02]  /*10870*/  FMUL R82, R187.reuse, R82 ;  /* 0x00000052bb527220 */ /* 0x040fe40000400000 */
[----:B------:R-:W-:-:S02]  /*10880*/  FMUL R79, R187, R78 ;  /* 0x0000004ebb4f7220 */ /* 0x000fc40000400000 */
[----:B------:R-:W1:Y:S01]  /*10890*/  MUFU.RCP R187, R184 ;  /* 0x000000b800bb7308 */ /* 0x000e620000001000 */
[----:B------:R-:W-:Y:S02]  /*108a0*/  @P2 FMUL R41, R41, 0.25 ;  /* 0x3e80000029292820 */ /* 0x000fe40000400000 */
[----:B------:R-:W-:Y:S02]  /*108b0*/  @P2 FMUL R40, R40, 0.25 ;  /* 0x3e80000028282820 */ /* 0x000fe40000400000 */
[----:B------:R-:W-:Y:S02]  /*108c0*/  @P2 FMUL R37, R37, 0.25 ;  /* 0x3e80000025252820 */ /* 0x000fe40000400000 */
[----:B------:R-:W-:Y:S02]  /*108d0*/  @P2 FMUL R36, R36, 0.25 ;  /* 0x3e80000024242820 */ /* 0x000fe40000400000 */
[----:B------:R-:W-:Y:S02]  /*108e0*/  @P2 FMUL R33, R33, 0.25 ;  /* 0x3e80000021212820 */ /* 0x000fe40000400000 */
[----:B------:R-:W-:-:S02]  /*108f0*/  @P2 FMUL R32, R32, 0.25 ;  /* 0x3e80000020202820 */ /* 0x000fc40000400000 */
[----:B------:R-:W-:Y:S02]  /*10900*/  @P2 FMUL R29, R29, 0.25 ;  /* 0x3e8000001d1d2820 */ /* 0x000fe40000400000 */
[----:B------:R-:W-:Y:S02]  /*10910*/  @P2 FMUL R28, R28, 0.25 ;  /* 0x3e8000001c1c2820 */ /* 0x000fe40000400000 */
        /* <DEDUP_REMOVED lines=9> */
[----:B------:R-:W-:Y:S01]  /*109b0*/  FSETP.GT.AND P4, PT, |R175|, 8.50705917302346158658e+37, PT ;  /* 0x7e800000af00780b */ /* 0x000fe20003f84200 */
[----:B------:R-:W2:Y:S01]  /*109c0*/  MUFU.RCP R180, R180 ;  /* 0x000000b400b47308 */ /* 0x000ea20000001000 */
        /* <DEDUP_REMOVED lines=10> */
[----:B---3--:R-:W-:-:S02]  /*10a70*/  FMUL R78, R186, R85 ;  /* 0x00000055ba4e7220 */ /* 0x008fc40000400000 */
[C---:B------:R-:W-:Y:S01]  /*10a80*/  FMUL R85, R186.reuse, R84 ;  /* 0x00000054ba557220 */ /* 0x040fe20000400000 */
[----:B------:R-:W3:Y:S01]  /*10a90*/  MUFU.RCP R183, R183 ;  /* 0x000000b700b77308 */ /* 0x000ee20000001000 */
[C---:B------:R-:W-:Y:S01]  /*10aa0*/  FMUL R84, R186.reuse, R80 ;  /* 0x00000050ba547220 */ /* 0x040fe20000400000 */
[----:B------:R-:W-:Y:S01]  /*10ab0*/  FSETP.GT.AND P3, PT, |R173|, 8.50705917302346158658e+37, PT ;  /* 0x7e800000ad00780b */ /* 0x000fe20003f64200 */
[C---:B------:R-:W-:Y:S02]  /*10ac0*/  FMUL R80, R186.reuse, R77 ;  /* 0x0000004dba507220 */ /* 0x040fe40000400000 */
[----:B------:R-:W-:Y:S02]  /*10ad0*/  FMUL R77, R186, R76 ;  /* 0x0000004cba4d7220 */ /* 0x000fe40000400000 */
[C---:B0-----:R-:W-:Y:S01]  /*10ae0*/  FMUL R76, R185.reuse, R71 ;  /* 0x00000047b94c7220 */ /* 0x041fe20000400000 */
[----:B------:R-:W0:Y:S01]  /*10af0*/  MUFU.RCP R182, R182 ;  /* 0x000000b600b67308 */ /* 0x000e220000001000 */
[----:B------:R-:W-:-:S02]  /*10b00*/  FMUL R71, R185, R70 ;  /* 0x00000046b9477220 */ /* 0x000fc40000400000 */
[----:B------:R-:W-:Y:S02]  /*10b10*/  @P1 FMUL R178, R178, 0.25 ;  /* 0x3e800000b2b21820 */ /* 0x000fe40000400000 */
[----:B------:R-:W-:Y:S02]  /*10b20*/  FMUL R70, R185, R63 ;  /* 0x0000003fb9467220 */ /* 0x000fe40000400000 */
[----:B------:R-:W-:Y:S02]  /*10b30*/  @P1 FMUL R25, R25, 0.25 ;  /* 0x3e80000019191820 */ /* 0x000fe40000400000 */
[----:B------:R-:W-:Y:S02]  /*10b40*/  @P1 FMUL R24, R24, 0.25 ;  /* 0x3e80000018181820 */ /* 0x000fe40000400000 */
[----:B------:R-:W-:Y:S02]  /*10b50*/  @P1 FMUL R21, R21, 0.25 ;  /* 0x3e80000015151820 */ /* 0x000fe40000400000 */
[----:B------:R-:W-:-:S02]  /*10b60*/  @P1 FMUL R20, R20, 0.25 ;  /* 0x3e80000014141820 */ /* 0x000fc40000400000 */
[----:B------:R-:W-:Y:S02]  /*10b70*/  @P1 FMUL R17, R17, 0.25 ;  /* 0x3e80000011111820 */ /* 0x000fe40000400000 */
[----:B------:R-:W-:Y:S02]  /*10b80*/  @P1 FMUL R16, R16, 0.25 ;  /* 0x3e80000010101820 */ /* 0x000fe40000400000 */
[----:B------:R-:W-:Y:S02]  /*10b90*/  @P1 FMUL R13, R13, 0.25 ;  /* 0x3e8000000d0d1820 */ /* 0x000fe40000400000 */
[----:B------:R-:W-:Y:S01]  /*10ba0*/  @P1 FMUL R12, R12, 0.25 ;  /* 0x3e8000000c0c1820 */ /* 0x000fe20000400000 */
[----:B------:R-:W-:Y:S01]  /*10bb0*/  FSETP.GEU.AND P1, PT, |R173|, 1.175494350822287508e-38, PT ;  /* 0x00800000ad00780b */ /* 0x000fe20003f2e200 */
[----:B------:R-:W-:Y:S02]  /*10bc0*/  @P4 FMUL R175, R175, 0.25 ;  /* 0x3e800000afaf4820 */ /* 0x000fe40000400000 */
[----:B------:R-:W-:-:S02]  /*10bd0*/  FMUL R75, R185, R75 ;  /* 0x0000004bb94b7220 */ /* 0x000fc40000400000 */
[C---:B------:R-:W-:Y:S02]  /*10be0*/  FMUL R74, R185.reuse, R74 ;  /* 0x0000004ab94a7220 */ /* 0x040fe40000400000 */
[C---:B------:R-:W-:Y:S02]  /*10bf0*/  FMUL R67, R185.reuse, R67 ;  /* 0x00000043b9437220 */ /* 0x040fe40000400000 */
[C---:B------:R-:W-:Y:S02]  /*10c00*/  FMUL R66, R185.reuse, R66 ;  /* 0x00000042b9427220 */ /* 0x040fe40000400000 */
[----:B------:R-:W-:Y:S02]  /*10c10*/  FMUL R63, R185, R62 ;  /* 0x0000003eb93f7220 */ /* 0x000fe40000400000 */
[C---:B-1----:R-:W-:Y:S02]  /*10c20*/  FMUL R185, R187.reuse, R68 ;  /* 0x00000044bbb97220 */ /* 0x042fe40000400000 */
[----:B------:R-:W-:-:S02]  /*10c30*/  FMUL R68, R187, R64 ;  /* 0x00000040bb447220 */ /* 0x000fc40000400000 */
[----:B------:R-:W-:Y:S01]  /*10c40*/  @!P2 FMUL R178, R178, 16777216 ;  /* 0x4b800000b2b2a820 */ /* 0x000fe20000400000 */
[----:B------:R-:W1:Y:S01]  /*10c50*/  MUFU.RCP R181, R181 ;  /* 0x000000b500b57308 */ /* 0x000e620000001000 */
[----:B------:R-:W-:Y:S02]  /*10c60*/  FMUL R64, R187, R61 ;  /* 0x0000003dbb407220 */ /* 0x000fe40000400000 */
[----:B------:R-:W-:Y:S02]  /*10c70*/  @!P5 FMUL R175, R175, 16777216 ;  /* 0x4b800000afafd820 */ /* 0x000fe40000400000 */
[----:B------:R-:W-:Y:S02]  /*10c80*/  FMUL R61, R187, R60 ;  /* 0x0000003cbb3d7220 */ /* 0x000fe40000400000 */
[C---:B--2---:R-:W-:Y:S02]  /*10c90*/  FMUL R60, R180.reuse, R40 ;  /* 0x00000028b43c7220 */ /* 0x044fe40000400000 */
[----:B------:R-:W-:Y:S01]  /*10ca0*/  FMUL R40, R180, R37 ;  /* 0x00000025b4287220 */ /* 0x000fe20000400000 */
[----:B------:R-:W-:Y:S01]  /*10cb0*/  MUFU.RCP R178, R178 ;  /* 0x000000b200b27308 */ /* 0x000fe20000001000 */
[----:B------:R-:W-:-:S02]  /*10cc0*/  @P3 FMUL R173, R173, 0.25 ;  /* 0x3e800000adad3820 */ /* 0x000fc40000400000 */
[----:B------:R-:W-:-:S05]  /*10cd0*/  FMUL R62, R187, R2 ;  /* 0x00000002bb3e7220 */ /* 0x000fca0000400000 */
[----:B------:R-:W2:Y:S01]  /*10ce0*/  MUFU.RCP R37, R179 ;  /* 0x000000b300257308 */ /* 0x000ea20000001000 */
[C---:B---3--:R-:W-:Y:S02]  /*10cf0*/  FMUL R2, R183.reuse, R55 ;  /* 0x00000037b7027220 */ /* 0x048fe40000400000 */
[----:B------:R-:W-:-:S05]  /*10d00*/  FMUL R55, R183, R54 ;  /* 0x00000036b7377220 */ /* 0x000fca0000400000 */
[----:B------:R-:W3:Y:S01]  /*10d10*/  MUFU.RCP R175, R175 ;  /* 0x000000af00af7308 */ /* 0x000ee20000001000 */
[----:B------:R-:W-:Y:S02]  /*10d20*/  FMUL R54, R183, R47 ;  /* 0x0000002fb7367220 */ /* 0x000fe40000400000 */
[----:B------:R-:W-:Y:S02]  /*10d30*/  @!P1 FMUL R173, R173, 16777216 ;  /* 0x4b800000adad9820 */ /* 0x000fe40000400000 */
[----:B------:R-:W-:Y:S02]  /*10d40*/  FMUL R47, R183, R46 ;  /* 0x0000002eb72f7220 */ /* 0x000fe40000400000 */
[C---:B0-----:R-:W-:Y:S02]  /*10d50*/  FMUL R46, R182.reuse, R53 ;  /* 0x00000035b62e7220 */ /* 0x041fe40000400000 */
[C---:B------:R-:W-:Y:S02]  /*10d60*/  FMUL R53, R182.reuse, R52 ;  /* 0x00000034b6357220 */ /* 0x040fe40000400000 */
[----:B------:R-:W-:-:S02]  /*10d70*/  FMUL R52, R182, R48 ;  /* 0x00000030b6347220 */ /* 0x000fc40000400000 */
[----:B------:R-:W-:Y:S01]  /*10d80*/  @P4 FMUL R9, R9, 0.25 ;  /* 0x3e80000009094820 */ /* 0x000fe20000400000 */
[----:B------:R-:W0:Y:S01]  /*10d90*/  MUFU.RCP R173, R173 ;  /* 0x000000ad00ad7308 */ /* 0x000e220000001000 */
[----:B------:R-:W-:Y:S02]  /*10da0*/  FMUL R48, R182, R45 ;  /* 0x0000002db6307220 */ /* 0x000fe40000400000 */
[----:B------:R-:W-:Y:S02]  /*10db0*/  @P4 FMUL R8, R8, 0.25 ;  /* 0x3e80000008084820 */ /* 0x000fe40000400000 */
[----:B------:R-:W-:Y:S02]  /*10dc0*/  FMUL R45, R182, R44 ;  /* 0x0000002cb62d7220 */ /* 0x000fe40000400000 */
[----:B------:R-:W-:Y:S02]  /*10dd0*/  @P4 FMUL R148, R148, 0.25 ;  /* 0x3e80000094944820 */ /* 0x000fe40000400000 */
[----:B------:R-:W-:-:S02]  /*10de0*/  @P4 FMUL R152, R152, 0.25 ;  /* 0x3e80000098984820 */ /* 0x000fc40000400000 */
[----:B------:R-:W-:Y:S02]  /*10df0*/  @P4 FMUL R156, R156, 0.25 ;  /* 0x3e8000009c9c4820 */ /* 0x000fe40000400000 */
[----:B-1----:R-:W-:Y:S02]  /*10e00*/  FMUL R44, R181, R39 ;  /* 0x00000027b52c7220 */ /* 0x002fe40000400000 */
[----:B------:R-:W-:Y:S02]  /*10e10*/  @!P2 FMUL R13, R13, 16777216 ;  /* 0x4b8000000d0da820 */ /* 0x000fe40000400000 */
[----:B------:R-:W-:Y:S02]  /*10e20*/  FMUL R177, R189, R128 ;  /* 0x00000080bdb17220 */ /* 0x000fe40000400000 */
[----:B------:R-:W-:Y:S02]  /*10e30*/  FMUL R39, R181, R38 ;  /* 0x00000026b5277220 */ /* 0x000fe40000400000 */
[----:B------:R-:W-:-:S02]  /*10e40*/  @!P5 FMUL R9, R9, 16777216 ;  /* 0x4b8000000909d820 */ /* 0x000fc40000400000 */
[C---:B------:R-:W-:Y:S02]  /*10e50*/  FMUL R38, R181.reuse, R31 ;  /* 0x0000001fb5267220 */ /* 0x040fe40000400000 */
[----:B------:R-:W-:Y:S02]  /*10e60*/  FMUL R128, R180, R32 ;  /* 0x00000020b4807220 */ /* 0x000fe40000400000 */
[----:B------:R-:W-:Y:S02]  /*10e70*/  @!P5 FMUL R8, R8, 16777216 ;  /* 0x4b8000000808d820 */ /* 0x000fe40000400000 */
[C---:B------:R-:W-:Y:S02]  /*10e80*/  FMUL R43, R181.reuse, R43 ;  /* 0x0000002bb52b7220 */ /* 0x040fe40000400000 */
[C---:B------:R-:W-:Y:S02]  /*10e90*/  FMUL R42, R181.reuse, R42 ;  /* 0x0000002ab52a7220 */ /* 0x040fe40000400000 */
[----:B------:R-:W-:-:S02]  /*10ea0*/  FMUL R35, R181, R35 ;  /* 0x00000023b5237220 */ /* 0x000fc40000400000 */
[C---:B------:R-:W-:Y:S02]  /*10eb0*/  FMUL R34, R181.reuse, R34 ;  /* 0x00000022b5227220 */ /* 0x040fe40000400000 */
[----:B------:R-:W-:Y:S02]  /*10ec0*/  FMUL R31, R181, R30 ;  /* 0x0000001eb51f7220 */ /* 0x000fe40000400000 */
[----:B--2---:R-:W-:Y:S02]  /*10ed0*/  FMUL R32, R37, R18 ;  /* 0x0000001225207220 */ /* 0x004fe40000400000 */
[----:B------:R-:W-:Y:S02]  /*10ee0*/  @P4 FMUL R149, R149, 0.25 ;  /* 0x3e80000095954820 */ /* 0x000fe40000400000 */
[----:B------:R-:W-:Y:S02]  /*10ef0*/  @!P5 FMUL R148, R148, 16777216 ;  /* 0x4b8000009494d820 */ /* 0x000fe40000400000 */
[----:B------:R-:W-:-:S02]  /*10f00*/  @!P5 FMUL R152, R152, 16777216 ;  /* 0x4b8000009898d820 */ /* 0x000fc40000400000 */
[----:B------:R-:W-:Y:S02]  /*10f10*/  @!P5 FMUL R156, R156, 16777216 ;  /* 0x4b8000009c9cd820 */ /* 0x000fe40000400000 */
[C---:B------:R-:W-:Y:S02]  /*10f20*/  FMUL R59, R183.reuse, R59 ;  /* 0x0000003bb73b7220 */ /* 0x040fe40000400000 */
[C---:B------:R-:W-:Y:S02]  /*10f30*/  FMUL R58, R183.reuse, R58 ;  /* 0x0000003ab73a7220 */ /* 0x040fe40000400000 */
[C---:B------:R-:W-:Y:S02]  /*10f40*/  FMUL R51, R183.reuse, R51 ;  /* 0x00000033b7337220 */ /* 0x040fe40000400000 */
[----:B------:R-:W-:Y:S02]  /*10f50*/  FMUL R50, R183, R50 ;  /* 0x00000032b7327220 */ /* 0x000fe40000400000 */
[----:B------:R-:W-:-:S02]  /*10f60*/  FMUL R181, R180, R29 ;  /* 0x0000001db4b57220 */ /* 0x000fc40000400000 */
[----:B------:R-:W-:Y:S02]  /*10f70*/  FMUL R18, R178, R13 ;  /* 0x0000000db2127220 */ /* 0x000fe40000400000 */
[----:B------:R-:W-:Y:S02]  /*10f80*/  @P4 FMUL R153, R153, 0.25 ;  /* 0x3e80000099994820 */ /* 0x000fe40000400000 */
[----:B------:R-:W-:Y:S02]  /*10f90*/  @P4 FMUL R157, R157, 0.25 ;  /* 0x3e8000009d9d4820 */ /* 0x000fe40000400000 */
[C---:B------:R-:W-:Y:S02]  /*10fa0*/  FMUL R72, R187.reuse, R72 ;  /* 0x00000048bb487220 */ /* 0x040fe40000400000 */
[C---:B------:R-:W-:Y:S02]  /*10fb0*/  FMUL R69, R187.reuse, R69 ;  /* 0x00000045bb457220 */ /* 0x040fe40000400000 */
[----:B------:R-:W-:-:S02]  /*10fc0*/  FMUL R65, R187, R65 ;  /* 0x00000041bb417220 */ /* 0x000fc40000400000 */
[C---:B------:R-:W-:Y:S02]  /*10fd0*/  FMUL R183, R180.reuse, R36 ;  /* 0x00000024b4b77220 */ /* 0x040fe40000400000 */
[----:B------:R-:W-:Y:S02]  /*10fe0*/  FMUL R29, R37, R26 ;  /* 0x0000001a251d7220 */ /* 0x000fe40000400000 */
[----:B------:R-:W-:Y:S02]  /*10ff0*/  @!P2 FMUL R21, R21, 16777216 ;  /* 0x4b8000001515a820 */ /* 0x000fe40000400000 */
[----:B---3--:R-:W-:Y:S02]  /*11000*/  FMUL R13, R175, R9 ;  /* 0x00000009af0d7220 */ /* 0x008fe40000400000 */
[C---:B------:R-:W-:Y:S02]  /*11010*/  FMUL R36, R180.reuse, R33 ;  /* 0x00000021b4247220 */ /* 0x040fe40000400000 */
[----:B------:R-:W-:-:S02]  /*11020*/  FMUL R187, R180, R28 ;  /* 0x0000001cb4bb7220 */ /* 0x000fc40000400000 */
[----:B------:R-:W-:Y:S02]  /*11030*/  FMUL R26, R37, R23 ;  /* 0x00000017251a7220 */ /* 0x000fe40000400000 */
[----:B------:R-:W-:Y:S02]  /*11040*/  @!P2 FMUL R25, R25, 16777216 ;  /* 0x4b8000001919a820 */ /* 0x000fe40000400000 */
[----:B------:R-:W-:Y:S02]  /*11050*/  @!P2 FMUL R12, R12, 16777216 ;  /* 0x4b8000000c0ca820 */ /* 0x000fe40000400000 */
[----:B------:R-:W-:Y:S02]  /*11060*/  FMUL R9, R175, R8 ;  /* 0x00000008af097220 */ /* 0x000fe40000400000 */
[C---:B------:R-:W-:Y:S02]  /*11070*/  FMUL R27, R37.reuse, R27 ;  /* 0x0000001b251b7220 */ /* 0x040fe40000400000 */
[----:B------:R-:W-:-:S02]  /*11080*/  FMUL R30, R37, R22 ;  /* 0x00000016251e7220 */ /* 0x000fc40000400000 */
[C---:B------:R-:W-:Y:S02]  /*11090*/  FMUL R28, R37.reuse, R19 ;  /* 0x00000013251c7220 */ /* 0x040fe40000400000 */
[----:B------:R-:W-:Y:S02]  /*110a0*/  FMUL R33, R37, R15 ;  /* 0x0000000f25217220 */ /* 0x000fe40000400000 */
[----:B------:R-:W-:Y:S02]  /*110b0*/  @!P2 FMUL R24, R24, 16777216 ;  /* 0x4b8000001818a820 */ /* 0x000fe40000400000 */
[----:B------:R-:W-:Y:S02]  /*110c0*/  @!P2 FMUL R20, R20, 16777216 ;  /* 0x4b8000001414a820 */ /* 0x000fe40000400000 */
[----:B------:R-:W-:Y:S02]  /*110d0*/  @!P2 FMUL R17, R17, 16777216 ;  /* 0x4b8000001111a820 */ /* 0x000fe40000400000 */
[----:B------:R-:W-:-:S02]  /*110e0*/  @!P5 FMUL R149, R149, 16777216 ;  /* 0x4b8000009595d820 */ /* 0x000fc40000400000 */
[C---:B------:R-:W-:Y:S02]  /*110f0*/  FMUL R148, R175.reuse, R148 ;  /* 0x00000094af947220 */ /* 0x040fe40000400000 */
[C---:B------:R-:W-:Y:S02]  /*11100*/  FMUL R8, R175.reuse, R152 ;  /* 0x00000098af087220 */ /* 0x040fe40000400000 */
[----:B------:R-:W-:Y:S02]  /*11110*/  FMUL R23, R175, R156 ;  /* 0x0000009caf177220 */ /* 0x000fe40000400000 */
[----:B------:R-:W-:Y:S02]  /*11120*/  @P3 FMUL R11, R11, 0.25 ;  /* 0x3e8000000b0b3820 */ /* 0x000fe40000400000 */
[----:B------:R-:W-:Y:S02]  /*11130*/  FMUL R37, R37, R14 ;  /* 0x0000000e25257220 */ /* 0x000fe40000400000 */
[----:B------:R-:W-:-:S02]  /*11140*/  @!P2 FMUL R16, R16, 16777216 ;  /* 0x4b8000001010a820 */ /* 0x000fc40000400000 */
[----:B------:R-:W-:Y:S02]  /*11150*/  @!P5 FMUL R153, R153, 16777216 ;  /* 0x4b8000009999d820 */ /* 0x000fe40000400000 */
[----:B------:R-:W-:Y:S02]  /*11160*/  @!P5 FMUL R157, R157, 16777216 ;  /* 0x4b8000009d9dd820 */ /* 0x000fe40000400000 */
[----:B------:R-:W-:Y:S02]  /*11170*/  @P3 FMUL R10, R10, 0.25 ;  /* 0x3e8000000a0a3820 */ /* 0x000fe40000400000 */
[C---:B------:R-:W-:Y:S02]  /*11180*/  FMUL R14, R178.reuse, R21 ;  /* 0x00000015b20e7220 */ /* 0x040fe40000400000 */
[C---:B------:R-:W-:Y:S02]  /*11190*/  FMUL R15, R178.reuse, R25 ;  /* 0x00000019b20f7220 */ /* 0x040fe40000400000 */
[----:B------:R-:W-:-:S02]  /*111a0*/  FMUL R21, R178, R12 ;  /* 0x0000000cb2157220 */ /* 0x000fc40000400000 */
[----:B------:R-:W-:Y:S01]  /*111b0*/  @P3 FMUL R150, R150, 0.25 ;  /* 0x3e80000096963820 */ /* 0x000fe20000400000 */
[----:B------:R-:W-:Y:S01]  /*111c0*/  F2FP.BF16.PACK_AB R9, R9, R148 ;  /* 0x000000940909723e */ /* 0x000fe200000010ff */
[----:B------:R-:W-:Y:S01]  /*111d0*/  FMUL R24, R178, R24 ;  /* 0x00000018b2187220 */ /* 0x000fe20000400000 */
[----:B------:R-:W-:Y:S01]  /*111e0*/  F2FP.BF16.PACK_AB R8, R8, R23 ;  /* 0x000000170808723e */ /* 0x000fe200000010ff */
[----:B------:R-:W-:Y:S01]  /*111f0*/  BAR.SYNC.DEFER_BLOCKING 0x0 ;  /* 0x0000000000007b1d */ /* 0x000fe20000010000 */
[C---:B------:R-:W-:Y:S02]  /*11200*/  FMUL R19, R178.reuse, R20 ;  /* 0x00000014b2137220 */ /* 0x040fe40000400000 */
[----:B------:R-:W-:Y:S02]  /*11210*/  FMUL R17, R178, R17 ;  /* 0x00000011b2117220 */ /* 0x000fe40000400000 */
[----:B------:R-:W-:Y:S02]  /*11220*/  FMUL R12, R175, R149 ;  /* 0x00000095af0c7220 */ /* 0x000fe40000400000 */
[----:B------:R-:W-:-:S02]  /*11230*/  @P3 FMUL R151, R151, 0.25 ;  /* 0x3e80000097973820 */ /* 0x000fc40000400000 */
[----:B------:R-:W-:Y:S02]  /*11240*/  @P3 FMUL R155, R155, 0.25 ;  /* 0x3e8000009b9b3820 */ /* 0x000fe40000400000 */
[----:B------:R-:W-:Y:S02]  /*11250*/  @P3 FMUL R159, R159, 0.25 ;  /* 0x3e8000009f9f3820 */ /* 0x000fe40000400000 */
[----:B------:R-:W-:Y:S02]  /*11260*/  @!P1 FMUL R11, R11, 16777216 ;  /* 0x4b8000000b0b9820 */ /* 0x000fe40000400000 */
[----:B------:R-:W-:Y:S02]  /*11270*/  FMUL R41, R180, R41 ;  /* 0x00000029b4297220 */ /* 0x000fe40000400000 */
[----:B------:R-:W-:Y:S02]  /*11280*/  FMUL R16, R178, R16 ;  /* 0x00000010b2107220 */ /* 0x000fe40000400000 */
[----:B------:R-:W-:-:S02]  /*11290*/  FMUL R153, R175, R153 ;  /* 0x00000099af997220 */ /* 0x000fc40000400000 */
[----:B------:R-:W-:Y:S02]  /*112a0*/  FMUL R20, R175, R157 ;  /* 0x0000009daf147220 */ /* 0x000fe40000400000 */
[----:B------:R-:W-:Y:S02]  /*112b0*/  @!P1 FMUL R10, R10, 16777216 ;  /* 0x4b8000000a0a9820 */ /* 0x000fe40000400000 */
[C---:B------:R-:W-:Y:S02]  /*112c0*/  FMUL R57, R182.reuse, R57 ;  /* 0x00000039b6397220 */ /* 0x040fe40000400000 */
[C---:B------:R-:W-:Y:S02]  /*112d0*/  FMUL R56, R182.reuse, R56 ;  /* 0x00000038b6387220 */ /* 0x040fe40000400000 */
[----:B------:R-:W-:Y:S01]  /*112e0*/  FMUL R49, R182, R49 ;  /* 0x00000031b6317220 */ /* 0x000fe20000400000 */
[----:B------:R-:W-:Y:S01]  /*112f0*/  F2FP.BF16.PACK_AB R15, R15, R14 ;  /* 0x0000000e0f0f723e */ /* 0x000fe200000010ff */
[----:B------:R-:W-:Y:S01]  /*11300*/  @!P1 FMUL R150, R150, 16777216 ;  /* 0x4b80000096969820 */ /* 0x000fe20000400000 */
[----:B------:R-:W-:Y:S01]  /*11310*/  F2FP.BF16.PACK_AB R13, R13, R12 ;  /* 0x0000000c0d0d723e */ /* 0x000fe200000010ff */
[----:B------:R-:W-:Y:S01]  /*11320*/  @!P1 FMUL R151, R151, 16777216 ;  /* 0x4b80000097979820 */ /* 0x000fe20000400000 */
[----:B------:R-:W-:Y:S01]  /*11330*/  F2FP.BF16.PACK_AB R14, R17, R18 ;  /* 0x00000012110e723e */ /* 0x000fe200000010ff */
[----:B------:R-:W-:-:S02]  /*11340*/  @!P1 FMUL R155, R155, 16777216 ;  /* 0x4b8000009b9b9820 */ /* 0x000fc40000400000 */
[----:B------:R-:W-:Y:S02]  /*11350*/  @!P1 FMUL R159, R159, 16777216 ;  /* 0x4b8000009f9f9820 */ /* 0x000fe40000400000 */
[C---:B0-----:R-:W-:Y:S01]  /*11360*/  FMUL R25, R173.reuse, R11 ;  /* 0x0000000bad197220 */ /* 0x041fe20000400000 */
[----:B------:R-:W-:Y:S01]  /*11370*/  F2FP.BF16.PACK_AB R11, R24, R19 ;  /* 0x00000013180b723e */ /* 0x000fe200000010ff */
[----:B------:R-:W-:Y:S01]  /*11380*/  FMUL R148, R173, R10 ;  /* 0x0000000aad947220 */ /* 0x000fe20000400000 */
[----:B------:R-:W-:Y:S01]  /*11390*/  F2FP.BF16.PACK_AB R12, R153, R20 ;  /* 0x00000014990c723e */ /* 0x000fe200000010ff */
[C---:B------:R-:W-:Y:S01]  /*113a0*/  FMUL R89, R186.reuse, R89 ;  /* 0x00000059ba597220 */ /* 0x040fe20000400000 */
[----:B------:R0:W-:Y:S01]  /*113b0*/  STS.64 [R108], R8 ;  /* 0x000000086c007388 */ /* 0x0001e20000000a00 */
[----:B------:R-:W-:Y:S01]  /*113c0*/  FMUL R81, R186, R81 ;  /* 0x00000051ba517220 */ /* 0x000fe20000400000 */
[----:B------:R-:W-:Y:S01]  /*113d0*/  F2FP.BF16.PACK_AB R10, R16, R21 ;  /* 0x00000015100a723e */ /* 0x000fe200000010ff */
[----:B------:R-:W-:Y:S01]  /*113e0*/  FMUL R172, R189, R172 ;  /* 0x000000acbdac7220 */ /* 0x000fe20000400000 */
[----:B------:R-:W-:Y:S01]  /*113f0*/  F2FP.BF16.PACK_AB R19, R41, R40 ;  /* 0x000000282913723e */ /* 0x000fe200000010ff */
[C---:B------:R-:W-:Y:S01]  /*11400*/  FMUL R136, R189.reuse, R136 ;  /* 0x00000088bd887220 */ /* 0x040fe20000400000 */
[----:B------:R-:W-:Y:S01]  /*11410*/  F2FP.BF16.PACK_AB R18, R36, R181 ;  /* 0x000000b52412723e */ /* 0x000fe200000010ff */
[C---:B------:R-:W-:Y:S01]  /*11420*/  FMUL R129, R189.reuse, R129 ;  /* 0x00000081bd817220 */ /* 0x040fe20000400000 */
[----:B------:R-:W-:Y:S01]  /*11430*/  F2FP.BF16.PACK_AB R21, R56, R53 ;  /* 0x000000353815723e */ /* 0x000fe200000010ff */
[C---:B------:R-:W-:Y:S01]  /*11440*/  FMUL R117, R189.reuse, R117 ;  /* 0x00000075bd757220 */ /* 0x040fe20000400000 */
[----:B------:R-:W-:Y:S01]  /*11450*/  F2FP.BF16.PACK_AB R20, R52, R45 ;  /* 0x0000002d3414723e */ /* 0x000fe200000010ff */
[----:B------:R-:W-:Y:S01]  /*11460*/  FMUL R116, R189, R116 ;  /* 0x00000074bd747220 */ /* 0x000fe20000400000 */
[----:B0-----:R-:W-:Y:S01]  /*11470*/  F2FP.BF16.PACK_AB R9, R57, R46 ;  /* 0x0000002e3909723e */ /* 0x001fe200000010ff */
[----:B------:R-:W-:Y:S01]  /*11480*/  FMUL R88, R186, R88 ;  /* 0x00000058ba587220 */ /* 0x000fe20000400000 */
[----:B------:R-:W-:Y:S01]  /*11490*/  F2FP.BF16.PACK_AB R8, R49, R48 ;  /* 0x000000303108723e */ /* 0x000fe200000010ff */
[----:B------:R-:W-:-:S02]  /*114a0*/  FMUL R149, R173, R150 ;  /* 0x00000096ad957220 */ /* 0x000fc40000400000 */
[C---:B------:R-:W-:Y:S02]  /*114b0*/  FMUL R152, R173.reuse, R151 ;  /* 0x00000097ad987220 */ /* 0x040fe40000400000 */
[C---:B------:R-:W-:Y:S02]  /*114c0*/  FMUL R155, R173.reuse, R155 ;  /* 0x0000009bad9b7220 */ /* 0x040fe40000400000 */
[----:B------:R-:W-:Y:S01]  /*114d0*/  FMUL R150, R173, R159 ;  /* 0x0000009fad967220 */ /* 0x000fe20000400000 */
[----:B------:R0:W-:Y:S01]  /*114e0*/  STS.64 [R108+0x480], R14 ;  /* 0x0004800e6c007388 */ /* 0x0001e20000000a00 */
[----:B------:R-:W-:Y:S02]  /*114f0*/  F2FP.BF16.PACK_AB R16, R128, R187 ;  /* 0x000000bb8010723e */ /* 0x000fe400000010ff */
[----:B------:R-:W-:Y:S01]  /*11500*/  F2FP.BF16.PACK_AB R17, R60, R183 ;  /* 0x000000b73c11723e */ /* 0x000fe200000010ff */
[----:B------:R1:W-:Y:S01]  /*11510*/  STS.64 [R108+0x400], R12 ;  /* 0x0004000c6c007388 */ /* 0x0003e20000000a00 */
[----:B------:R-:W-:-:S02]  /*11520*/  F2FP.BF16.PACK_AB R23, R62, R69 ;  /* 0x000000453e17723e */ /* 0x000fc400000010ff */
[----:B------:R-:W-:Y:S01]  /*11530*/  F2FP.BF16.PACK_AB R22, R65, R64 ;  /* 0x000000404116723e */ /* 0x000fe200000010ff */
[----:B------:R2:W-:Y:S01]  /*11540*/  STS.64 [R108+0x80], R10 ;  /* 0x0000800a6c007388 */ /* 0x0005e20000000a00 */
[----:B------:R-:W-:Y:S02]  /*11550*/  F2FP.BF16.PACK_AB R129, R172, R129 ;  /* 0x00000081ac81723e */ /* 0x000fe400000010ff */
[----:B------:R-:W-:Y:S01]  /*11560*/  F2FP.BF16.PACK_AB R128, R117, R98 ;  /* 0x000000627580723e */ /* 0x000fe200000010ff */
[----:B------:R3:W-:Y:S01]  /*11570*/  STS.64 [R108+0x500], R18 ;  /* 0x000500126c007388 */ /* 0x0007e20000000a00 */
[----:B0-----:R-:W-:Y:S02]  /*11580*/  F2FP.BF16.PACK_AB R15, R89, R78 ;  /* 0x0000004e590f723e */ /* 0x001fe400000010ff */
[----:B------:R-:W-:Y:S01]  /*11590*/  F2FP.BF16.PACK_AB R14, R81, R80 ;  /* 0x00000050510e723e */ /* 0x000fe200000010ff */
[----:B------:R0:W-:Y:S01]  /*115a0*/  STS.64 [R108+0x180], R20 ;  /* 0x000180146c007388 */ /* 0x0001e20000000a00 */
[----:B-1----:R-:W-:-:S02]  /*115b0*/  F2FP.BF16.PACK_AB R13, R72, R185 ;  /* 0x000000b9480d723e */ /* 0x002fc400000010ff */
[----:B------:R-:W-:Y:S01]  /*115c0*/  F2FP.BF16.PACK_AB R12, R68, R61 ;  /* 0x0000003d440c723e */ /* 0x000fe200000010ff */
[----:B------:R1:W-:Y:S01]  /*115d0*/  STS.64 [R108+0x580], R8 ;  /* 0x000580086c007388 */ /* 0x0003e20000000a00 */
[----:B--2---:R-:W-:Y:S02]  /*115e0*/  F2FP.BF16.PACK_AB R11, R88, R85 ;  /* 0x00000055580b723e */ /* 0x004fe400000010ff */
[----:B------:R-:W-:Y:S02]  /*115f0*/  F2FP.BF16.PACK_AB R10, R84, R77 ;  /* 0x0000004d540a723e */ /* 0x000fe400000010ff */
[----:B---3--:R-:W-:Y:S02]  /*11600*/  F2FP.BF16.PACK_AB R19, R136, R177 ;  /* 0x000000b18813723e */ /* 0x008fe400000010ff */
[----:B------:R-:W-:Y:S02]  /*11610*/  F2FP.BF16.PACK_AB R18, R116, R97 ;  /* 0x000000617412723e */ /* 0x000fe400000010ff */
[----:B------:R-:W-:-:S02]  /*11620*/  F2FP.BF16.PACK_AB R167, R167, R170 ;  /* 0x000000aaa7a7723e */ /* 0x000fc400000010ff */
[----:B------:R-:W-:Y:S02]  /*11630*/  F2FP.BF16.PACK_AB R166, R166, R171 ;  /* 0x000000aba6a6723e */ /* 0x000fe400000010ff */
[----:B------:R-:W-:Y:S02]  /*11640*/  F2FP.BF16.PACK_AB R165, R165, R168 ;  /* 0x000000a8a5a5723e */ /* 0x000fe400000010ff */
[----:B------:R-:W-:Y:S02]  /*11650*/  F2FP.BF16.PACK_AB R164, R164, R169 ;  /* 0x000000a9a4a4723e */ /* 0x000fe400000010ff */
[----:B0-----:R-:W-:Y:S02]  /*11660*/  LOP3.LUT R20, R108, 0x10, RZ, 0x3c, !PT ;  /* 0x000000106c147812 */ /* 0x001fe400078e3cff */
[----:B-1----:R-:W-:Y:S02]  /*11670*/  F2FP.BF16.PACK_AB R9, R25, R152 ;  /* 0x000000981909723e */ /* 0x002fe400000010ff */
[----:B------:R-:W-:Y:S01]  /*11680*/  F2FP.BF16.PACK_AB R8, R155, R150 ;  /* 0x000000969b08723e */ /* 0x000fe200000010ff */
[----:B------:R-:W-:Y:S01]  /*11690*/  IMAD.IADD R104, R3, 0x1, -R104 ;  /* 0x0000000103687824 */ /* 0x000fe200078e0a68 */
[----:B------:R0:W-:Y:S04]  /*116a0*/  STS.64 [R108+0x680], R14 ;  /* 0x0006800e6c007388 */ /* 0x0001e80000000a00 */
[----:B------:R-:W-:Y:S04]  /*116b0*/  STS.64 [R108+0x100], R16 ;  /* 0x000100106c007388 */ /* 0x000fe80000000a00 */
[----:B------:R-:W-:Y:S04]  /*116c0*/  STS.64 [R108+0x200], R12 ;  /* 0x0002000c6c007388 */ /* 0x000fe80000000a00 */
[----:B------:R-:W-:Y:S01]  /*116d0*/  STS.64 [R108+0x600], R22 ;  /* 0x000600166c007388 */ /* 0x000fe20000000a00 */
[----:B0-----:R-:W-:-:S02]  /*116e0*/  F2FP.BF16.PACK_AB R15, R58, R55 ;  /* 0x000000373a0f723e */ /* 0x001fc400000010ff */
[----:B------:R-:W-:Y:S01]  /*116f0*/  F2FP.BF16.PACK_AB R55, R59, R2 ;  /* 0x000000023b37723e */ /* 0x000fe200000010ff */
[----:B------:R-:W-:Y:S01]  /*11700*/  STS.64 [R108+0x280], R10 ;  /* 0x0002800a6c007388 */ /* 0x000fe20000000a00 */
[----:B------:R-:W-:-:S03]  /*11710*/  IMAD.MOV.U32 R2, RZ, RZ, 0x3dc6b27f ;  /* 0x3dc6b27fff027424 */ /* 0x000fc600078e00ff */
[----:B------:R-:W-:Y:S04]  /*11720*/  STS.64 [R108+0x300], R18 ;  /* 0x000300126c007388 */ /* 0x000fe80000000a00 */
[----:B------:R-:W-:Y:S04]  /*11730*/  STS.64 [R108+0x700], R128 ;  /* 0x000700806c007388 */ /* 0x000fe80000000a00 */
[----:B------:R-:W-:Y:S04]  /*11740*/  STS.64 [R108+0x380], R166 ;  /* 0x000380a66c007388 */ /* 0x000fe80000000a00 */
[----:B------:R-:W-:Y:S04]  /*11750*/  STS.64 [R108+0x780], R164 ;  /* 0x000780a46c007388 */ /* 0x000fe80000000a00 */
[----:B------:R0:W-:Y:S02]  /*11760*/  STS.64 [R20+0x8400], R8 ;  /* 0x0084000814007388 */ /* 0x0001e40000000a00 */
[----:B0-----:R-:W-:-:S04]  /*11770*/  FADD R9, R104, -1 ;  /* 0xbf80000068097421 */ /* 0x001fc80000000000 */
[----:B------:R-:W-:-:S04]  /*11780*/  FFMA.FTZ R8, R9, R2, -0.16845393180847167969 ;  /* 0xbe2c7f3009087423 */ /* 0x000fc80000010002 */
[----:B------:R-:W-:-:S04]  /*11790*/  FFMA.FTZ R8, R9, R8, 0.1716887056827545166 ;  /* 0x3e2fcf2a09087423 */ /* 0x000fc80000010008 */
[----:B------:R-:W-:-:S04]  /*117a0*/  FFMA.FTZ R8, R9, R8, -0.17900948226451873779 ;  /* 0xbe374e4309087423 */ /* 0x000fc80000010008 */
[----:B------:R-:W-:-:S04]  /*117b0*/  FFMA.FTZ R8, R9, R8, 0.20512372255325317383 ;  /* 0x3e520bf409087423 */ /* 0x000fc80000010008 */
[----:B------:R-:W-:-:S04]  /*117c0*/  FFMA.FTZ R8, R9, R8, -0.24046532809734344482 ;  /* 0xbe763c8b09087423 */ /* 0x000fc80000010008 */
[----:B------:R-:W-:Y:S01]  /*117d0*/  FFMA.FTZ R8, R9, R8, 0.28857114911079406738 ;  /* 0x3e93bf9909087423 */ /* 0x000fe20000010008 */
[----:B------:R-:W-:Y:S02]  /*117e0*/  IADD3 R110, R7, -0x3f3504f3, RZ ;  /* 0xc0cafb0d076e7810 */ /* 0x000fe40007ffe0ff */
[----:B------:R-:W-:Y:S01]  /*117f0*/  F2FP.BF16.PACK_AB R11, R29, R30 ;  /* 0x0000001e1d0b723e */ /* 0x000fe200000010ff */
[C---:B------:R-:W-:Y:S01]  /*11800*/  FFMA.FTZ R8, R9.reuse, R8, -0.36067417263984680176 ;  /* 0xbeb8aa4909087423 */ /* 0x040fe20000010008 */
[----:B------:R-:W-:Y:S02]  /*11810*/  F2FP.BF16.PACK_AB R10, R32, R37 ;  /* 0x00000025200a723e */ /* 0x000fe400000010ff */
[----:B------:R-:W-:Y:S01]  /*11820*/  LOP3.LUT R110, R110, 0xff800000, RZ, 0xc0, !PT ;  /* 0xff8000006e6e7812 */ /* 0x000fe200078ec0ff */
[----:B------:R-:W-:Y:S01]  /*11830*/  FFMA.FTZ R8, R9, R8, 0.48089820146560668945 ;  /* 0x3ef6384a09087423 */ /* 0x000fe20000010008 */
[----:B------:R-:W-:Y:S01]  /*11840*/  F2FP.BF16.PACK_AB R14, R50, R47 ;  /* 0x0000002f320e723e */ /* 0x000fe200000010ff */
[C---:B------:R-:W-:Y:S01]  /*11850*/  FMUL R163, R188.reuse, R163 ;  /* 0x000000a3bca37220 */ /* 0x040fe20000400000 */
[----:B------:R0:W-:Y:S01]  /*11860*/  STS.64 [R20+0x8080], R10 ;  /* 0x0080800a14007388 */ /* 0x0001e20000000a00 */
[----:B------:R-:W-:-:S02]  /*11870*/  FMUL R174, R188, R174 ;  /* 0x000000aebcae7220 */ /* 0x000fc40000400000 */
[----:B------:R-:W-:Y:S01]  /*11880*/  FMUL R118, R188, R118 ;  /* 0x00000076bc767220 */ /* 0x000fe20000400000 */
[----:B------:R1:W-:Y:S01]  /*11890*/  I2F R135, R110 ;  /* 0x0000006e00877306 */ /* 0x0003e20000201400 */
[----:B------:R-:W-:Y:S01]  /*118a0*/  FFMA.FTZ R8, R9, R8, -0.72134751081466674805 ;  /* 0xbf38aa3b09087423 */ /* 0x000fe20000010008 */
[----:B------:R2:W-:Y:S01]  /*118b0*/  STS.64 [R20+0x8180], R14 ;  /* 0x0081800e14007388 */ /* 0x0005e20000000a00 */
[----:B------:R-:W-:Y:S02]  /*118c0*/  IADD3 R109, R102, -R109, RZ ;  /* 0x8000006d666d7210 */ /* 0x000fe40007ffe0ff */
[----:B0-----:R-:W-:Y:S02]  /*118d0*/  F2FP.BF16.PACK_AB R11, R74, R71 ;  /* 0x000000474a0b723e */ /* 0x001fe400000010ff */
[----:B------:R-:W-:Y:S01]  /*118e0*/  F2FP.BF16.PACK_AB R10, R66, R63 ;  /* 0x0000003f420a723e */ /* 0x000fe200000010ff */
[----:B-1----:R-:W-:Y:S02]  /*118f0*/  IMAD.IADD R110, R7, 0x1, -R110 ;  /* 0x00000001076e7824 */ /* 0x002fe400078e0a6e */
[----:B------:R-:W-:Y:S01]  /*11900*/  FMUL R8, R9, R8 ;  /* 0x0000000809087220 */ /* 0x000fe20000400000 */
[----:B--2---:R-:W-:Y:S01]  /*11910*/  F2FP.BF16.PACK_AB R15, R163, R174 ;  /* 0x000000aea30f723e */ /* 0x004fe200000010ff */
[----:B------:R0:W-:Y:S01]  /*11920*/  STS.64 [R20+0x8200], R10 ;  /* 0x0082000a14007388 */ /* 0x0001e20000000a00 */
[----:B------:R-:W-:Y:S01]  /*11930*/  F2FP.BF16.PACK_AB R14, R118, R99 ;  /* 0x00000063760e723e */ /* 0x000fe200000010ff */
[----:B------:R-:W-:-:S02]  /*11940*/  FMUL R8, R9, R8 ;  /* 0x0000000809087220 */ /* 0x000fc40000400000 */
[----:B------:R-:W-:Y:S02]  /*11950*/  FADD R109, R109, -1 ;  /* 0xbf8000006d6d7421 */ /* 0x000fe40000000000 */
[----:B------:R1:W-:Y:S01]  /*11960*/  STS.64 [R20+0x8300], R14 ;  /* 0x0083000e14007388 */ /* 0x0003e20000000a00 */
[----:B------:R-:W-:Y:S02]  /*11970*/  @P3 FMUL R154, R154, 0.25 ;  /* 0x3e8000009a9a3820 */ /* 0x000fe40000400000 */
[----:B0-----:R-:W-:Y:S02]  /*11980*/  FADD R11, R110, -1 ;  /* 0xbf8000006e0b7421 */ /* 0x001fe40000000000 */
[----:B------:R-:W-:Y:S02]  /*11990*/  @P3 FMUL R158, R158, 0.25 ;  /* 0x3e8000009e9e3820 */ /* 0x000fe40000400000 */
[-C--:B-1----:R-:W-:Y:S02]  /*119a0*/  FFMA.FTZ R14, R11, R2.reuse, -0.16845393180847167969 ;  /* 0xbe2c7f300b0e7423 */ /* 0x082fe40000010002 */
[----:B------:R-:W-:Y:S01]  /*119b0*/  FFMA.FTZ R9, R9, 1.4426950216293334961, R8 ;  /* 0x3fb8aa3b09097823 */ /* 0x000fe20000010008 */
[----:B------:R-:W-:Y:S01]  /*119c0*/  F2FP.BF16.PACK_AB R13, R42, R39 ;  /* 0x000000272a0d723e */ /* 0x000fe200000010ff */
[----:B------:R-:W-:Y:S01]  /*119d0*/  FFMA.FTZ R8, R109, R2, -0.16845393180847167969 ;  /* 0xbe2c7f306d087423 */ /* 0x000fe20000010002 */
[----:B------:R-:W-:Y:S01]  /*119e0*/  F2FP.BF16.PACK_AB R12, R34, R31 ;  /* 0x0000001f220c723e */ /* 0x000fe200000010ff */
[----:B------:R-:W-:-:S02]  /*119f0*/  FFMA.FTZ R14, R11, R14, 0.1716887056827545166 ;  /* 0x3e2fcf2a0b0e7423 */ /* 0x000fc4000001000e */
[----:B------:R-:W-:Y:S02]  /*11a00*/  @!P1 FMUL R154, R154, 16777216 ;  /* 0x4b8000009a9a9820 */ /* 0x000fe40000400000 */
[----:B------:R-:W-:Y:S02]  /*11a10*/  @!P1 FMUL R158, R158, 16777216 ;  /* 0x4b8000009e9e9820 */ /* 0x000fe40000400000 */
[----:B------:R-:W-:Y:S02]  /*11a20*/  FFMA.FTZ R8, R109, R8, 0.1716887056827545166 ;  /* 0x3e2fcf2a6d087423 */ /* 0x000fe40000010008 */
[----:B------:R-:W-:Y:S01]  /*11a30*/  FFMA.FTZ R14, R11, R14, -0.17900948226451873779 ;  /* 0xbe374e430b0e7423 */ /* 0x000fe2000001000e */
[----:B------:R0:W-:Y:S01]  /*11a40*/  STS.64 [R20+0x8100], R12 ;  /* 0x0081000c14007388 */ /* 0x0001e20000000a00 */
[C---:B------:R-:W-:Y:S02]  /*11a50*/  FMUL R154, R173.reuse, R154 ;  /* 0x0000009aad9a7220 */ /* 0x040fe40000400000 */
[----:B------:R-:W-:-:S02]  /*11a60*/  FMUL R173, R173, R158 ;  /* 0x0000009eadad7220 */ /* 0x000fc40000400000 */
[----:B------:R-:W-:Y:S02]  /*11a70*/  FFMA.FTZ R8, R109, R8, -0.17900948226451873779 ;  /* 0xbe374e436d087423 */ /* 0x000fe40000010008 */
[----:B------:R-:W-:Y:S02]  /*11a80*/  FFMA.FTZ R14, R11, R14, 0.20512372255325317383 ;  /* 0x3e520bf40b0e7423 */ /* 0x000fe4000001000e */
[----:B------:R-:W-:Y:S01]  /*11a90*/  IMAD.IADD R114, R5, 0x1, -R114 ;  /* 0x0000000105727824 */ /* 0x000fe200078e0a72 */
[----:B0-----:R-:W-:Y:S02]  /*11aa0*/  F2FP.BF16.PACK_AB R13, R90, R87 ;  /* 0x000000575a0d723e */ /* 0x001fe400000010ff */
[----:B------:R-:W-:Y:S01]  /*11ab0*/  F2FP.BF16.PACK_AB R12, R82, R79 ;  /* 0x0000004f520c723e */ /* 0x000fe200000010ff */
[----:B------:R-:W-:Y:S01]  /*11ac0*/  FFMA.FTZ R8, R109, R8, 0.20512372255325317383 ;  /* 0x3e520bf46d087423 */ /* 0x000fe20000010008 */
[----:B------:R-:W-:Y:S01]  /*11ad0*/  F2FP.BF16.PACK_AB R17, R148, R149 ;  /* 0x000000959411723e */ /* 0x000fe200000010ff */
[----:B------:R-:W-:Y:S01]  /*11ae0*/  FFMA.FTZ R14, R11, R14, -0.24046532809734344482 ;  /* 0xbe763c8b0b0e7423 */ /* 0x000fe2000001000e */
[----:B------:R-:W-:Y:S01]  /*11af0*/  F2FP.BF16.PACK_AB R16, R154, R173 ;  /* 0x000000ad9a10723e */ /* 0x000fe200000010ff */
[----:B------:R0:W-:Y:S01]  /*11b00*/  STS.64 [R20+0x8280], R12 ;  /* 0x0082800c14007388 */ /* 0x0001e20000000a00 */
[----:B------:R-:W-:-:S02]  /*11b10*/  FFMA.FTZ R8, R109, R8, -0.24046532809734344482 ;  /* 0xbe763c8b6d087423 */ /* 0x000fc40000010008 */
[----:B------:R-:W-:Y:S01]  /*11b20*/  FFMA.FTZ R14, R11, R14, 0.28857114911079406738 ;  /* 0x3e93bf990b0e7423 */ /* 0x000fe2000001000e */
[----:B------:R1:W-:Y:S01]  /*11b30*/  STS.64 [R20+0x8000], R16 ;  /* 0x0080001014007388 */ /* 0x0003e20000000a00 */
[----:B------:R-:W-:Y:S02]  /*11b40*/  FFMA.FTZ R8, R109, R8, 0.28857114911079406738 ;  /* 0x3e93bf996d087423 */ /* 0x000fe40000010008 */
[----:B0-----:R-:W-:-:S04]  /*11b50*/  FADD R13, R114, -1 ;  /* 0xbf800000720d7421 */ /* 0x001fc80000000000 */
[----:B-1----:R-:W-:Y:S02]  /*11b60*/  FFMA.FTZ R16, R13, R2, -0.16845393180847167969 ;  /* 0xbe2c7f300d107423 */ /* 0x002fe40000010002 */
[----:B------:R-:W-:Y:S02]  /*11b70*/  FFMA.FTZ R14, R11, R14, -0.36067417263984680176 ;  /* 0xbeb8aa490b0e7423 */ /* 0x000fe4000001000e */
[----:B------:R-:W-:Y:S02]  /*11b80*/  FFMA.FTZ R16, R13, R16, 0.1716887056827545166 ;  /* 0x3e2fcf2a0d107423 */ /* 0x000fe40000010010 */
[----:B------:R-:W-:Y:S02]  /*11b90*/  FFMA.FTZ R8, R109, R8, -0.36067417263984680176 ;  /* 0xbeb8aa496d087423 */ /* 0x000fe40000010008 */
[----:B------:R-:W-:Y:S02]  /*11ba0*/  FFMA.FTZ R14, R11, R14, 0.48089820146560668945 ;  /* 0x3ef6384a0b0e7423 */ /* 0x000fe4000001000e */
[----:B------:R-:W-:Y:S01]  /*11bb0*/  FFMA.FTZ R16, R13, R16, -0.17900948226451873779 ;  /* 0xbe374e430d107423 */ /* 0x000fe20000010010 */
[----:B------:R-:W-:Y:S01]  /*11bc0*/  IADD3 R120, R101, -0x3f3504f3, RZ ;  /* 0xc0cafb0d65787810 */ /* 0x000fe20007ffe0ff */
[----:B------:R-:W-:-:S02]  /*11bd0*/  FFMA.FTZ R8, R109, R8, 0.48089820146560668945 ;  /* 0x3ef6384a6d087423 */ /* 0x000fc40000010008 */
[----:B------:R-:W-:Y:S02]  /*11be0*/  FFMA.FTZ R14, R11, R14, -0.72134751081466674805 ;  /* 0xbf38aa3b0b0e7423 */ /* 0x000fe4000001000e */
[----:B------:R-:W-:Y:S01]  /*11bf0*/  FFMA.FTZ R16, R13, R16, 0.20512372255325317383 ;  /* 0x3e520bf40d107423 */ /* 0x000fe20000010010 */
[----:B------:R-:W-:Y:S01]  /*11c00*/  LOP3.LUT R120, R120, 0xff800000, RZ, 0xc0, !PT ;  /* 0xff80000078787812 */ /* 0x000fe200078ec0ff */
[----:B------:R-:W-:Y:S02]  /*11c10*/  FFMA.FTZ R8, R109, R8, -0.72134751081466674805 ;  /* 0xbf38aa3b6d087423 */ /* 0x000fe40000010008 */
[----:B------:R-:W-:Y:S02]  /*11c20*/  FMUL R14, R11, R14 ;  /* 0x0000000e0b0e7220 */ /* 0x000fe40000400000 */
[----:B------:R-:W-:Y:S01]  /*11c30*/  FFMA.FTZ R16, R13, R16, -0.24046532809734344482 ;  /* 0xbe763c8b0d107423 */ /* 0x000fe20000010010 */
[----:B------:R0:W1:Y:S01]  /*11c40*/  I2F R133, R120 ;  /* 0x0000007800857306 */ /* 0x0000620000201400 */
[----:B------:R-:W-:-:S02]  /*11c50*/  FMUL R8, R109, R8 ;  /* 0x000000086d087220 */ /* 0x000fc40000400000 */
[----:B------:R-:W-:Y:S02]  /*11c60*/  FMUL R14, R11, R14 ;  /* 0x0000000e0b0e7220 */ /* 0x000fe40000400000 */
[----:B------:R-:W-:Y:S01]  /*11c70*/  FFMA.FTZ R16, R13, R16, 0.28857114911079406738 ;  /* 0x3e93bf990d107423 */ /* 0x000fe20000010010 */
[----:B0-----:R-:W-:Y:S01]  /*11c80*/  IADD3 R120, R101, -R120, RZ ;  /* 0x8000007865787210 */ /* 0x001fe20007ffe0ff */
[----:B------:R-:W-:Y:S02]  /*11c90*/  FMUL R8, R109, R8 ;  /* 0x000000086d087220 */ /* 0x000fe40000400000 */
[----:B------:R-:W-:Y:S02]  /*11ca0*/  FFMA.FTZ R14, R11, 1.4426950216293334961, R14 ;  /* 0x3fb8aa3b0b0e7823 */ /* 0x000fe4000001000e */
[----:B------:R-:W-:Y:S02]  /*11cb0*/  FFMA.FTZ R16, R13, R16, -0.36067417263984680176 ;  /* 0xbeb8aa490d107423 */ /* 0x000fe40000010010 */
[----:B------:R-:W-:-:S02]  /*11cc0*/  IMAD.IADD R115, R106, 0x1, -R115 ;  /* 0x000000016a737824 */ /* 0x000fc400078e0a73 */
[----:B------:R-:W-:Y:S01]  /*11cd0*/  FADD R11, R120, -1 ;  /* 0xbf800000780b7421 */ /* 0x000fe20000000000 */
[----:B------:R-:W-:Y:S01]  /*11ce0*/  IADD3 R122, R95, -0x3f3504f3, RZ ;  /* 0xc0cafb0d5f7a7810 */ /* 0x000fe20007ffe0ff */
[----:B------:R-:W-:Y:S02]  /*11cf0*/  FFMA.FTZ R109, R109, 1.4426950216293334961, R8 ;  /* 0x3fb8aa3b6d6d7823 */ /* 0x000fe40000010008 */
[----:B------:R-:W-:Y:S02]  /*11d00*/  FFMA.FTZ R16, R13, R16, 0.48089820146560668945 ;  /* 0x3ef6384a0d107423 */ /* 0x000fe40000010010 */
[----:B------:R-:W-:Y:S02]  /*11d10*/  FADD R115, R115, -1 ;  /* 0xbf80000073737421 */ /* 0x000fe40000000000 */
[----:B------:R-:W-:Y:S01]  /*11d20*/  FFMA.FTZ R8, R11, R2, -0.16845393180847167969 ;  /* 0xbe2c7f300b087423 */ /* 0x000fe20000010002 */
[----:B------:R-:W-:Y:S01]  /*11d30*/  LOP3.LUT R122, R122, 0xff800000, RZ, 0xc0, !PT ;  /* 0xff8000007a7a7812 */ /* 0x000fe200078ec0ff */
[----:B------:R-:W-:-:S02]  /*11d40*/  FFMA.FTZ R16, R13, R16, -0.72134751081466674805 ;  /* 0xbf38aa3b0d107423 */ /* 0x000fc40000010010 */
[----:B------:R-:W-:Y:S02]  /*11d50*/  FFMA.FTZ R18, R115, R2, -0.16845393180847167969 ;  /* 0xbe2c7f3073127423 */ /* 0x000fe40000010002 */
[----:B------:R-:W-:Y:S01]  /*11d60*/  FFMA.FTZ R8, R11, R8, 0.1716887056827545166 ;  /* 0x3e2fcf2a0b087423 */ /* 0x000fe20000010008 */
[----:B------:R0:W2:Y:S01]  /*11d70*/  I2F R125, R122 ;  /* 0x0000007a007d7306 */ /* 0x0000a20000201400 */
[----:B------:R-:W-:Y:S02]  /*11d80*/  FMUL R16, R13, R16 ;  /* 0x000000100d107220 */ /* 0x000fe40000400000 */
[----:B------:R-:W-:Y:S02]  /*11d90*/  FFMA.FTZ R18, R115, R18, 0.1716887056827545166 ;  /* 0x3e2fcf2a73127423 */ /* 0x000fe40000010012 */
[----:B------:R-:W-:Y:S02]  /*11da0*/  FFMA.FTZ R8, R11, R8, -0.17900948226451873779 ;  /* 0xbe374e430b087423 */ /* 0x000fe40000010008 */
[----:B------:R-:W-:-:S02]  /*11db0*/  IMAD.IADD R107, R4, 0x1, -R107 ;  /* 0x00000001046b7824 */ /* 0x000fc400078e0a6b */
[----:B0-----:R-:W-:Y:S02]  /*11dc0*/  IMAD.IADD R122, R95, 0x1, -R122 ;  /* 0x000000015f7a7824 */ /* 0x001fe400078e0a7a */
[----:B------:R-:W-:Y:S02]  /*11dd0*/  FMUL R16, R13, R16 ;  /* 0x000000100d107220 */ /* 0x000fe40000400000 */
[----:B------:R-:W-:Y:S02]  /*11de0*/  FFMA.FTZ R18, R115, R18, -0.17900948226451873779 ;  /* 0xbe374e4373127423 */ /* 0x000fe40000010012 */
[----:B------:R-:W-:Y:S02]  /*11df0*/  FFMA.FTZ R8, R11, R8, 0.20512372255325317383 ;  /* 0x3e520bf40b087423 */ /* 0x000fe40000010008 */
[----:B------:R-:W-:Y:S02]  /*11e00*/  FADD R15, R122, -1 ;  /* 0xbf8000007a0f7421 */ /* 0x000fe40000000000 */
[----:B------:R-:W-:-:S02]  /*11e10*/  FADD R107, R107, -1 ;  /* 0xbf8000006b6b7421 */ /* 0x000fc40000000000 */
[----:B------:R-:W-:Y:S02]  /*11e20*/  FFMA.FTZ R13, R13, 1.4426950216293334961, R16 ;  /* 0x3fb8aa3b0d0d7823 */ /* 0x000fe40000010010 */
[----:B------:R-:W-:Y:S02]  /*11e30*/  FFMA.FTZ R18, R115, R18, 0.20512372255325317383 ;  /* 0x3e520bf473127423 */ /* 0x000fe40000010012 */
[----:B------:R-:W-:Y:S02]  /*11e40*/  FFMA.FTZ R8, R11, R8, -0.24046532809734344482 ;  /* 0xbe763c8b0b087423 */ /* 0x000fe40000010008 */
[----:B------:R-:W-:Y:S02]  /*11e50*/  IMAD.IADD R111, R6, 0x1, -R111 ;  /* 0x00000001066f7824 */ /* 0x000fe400078e0a6f */
[-C--:B------:R-:W-:Y:S02]  /*11e60*/  FFMA.FTZ R16, R15, R2.reuse, -0.16845393180847167969 ;  /* 0xbe2c7f300f107423 */ /* 0x080fe40000010002 */
[----:B------:R-:W-:-:S02]  /*11e70*/  FFMA.FTZ R10, R107, R2, -0.16845393180847167969 ;  /* 0xbe2c7f306b0a7423 */ /* 0x000fc40000010002 */
[----:B------:R-:W-:Y:S02]  /*11e80*/  FFMA.FTZ R18, R115, R18, -0.24046532809734344482 ;  /* 0xbe763c8b73127423 */ /* 0x000fe40000010012 */
[----:B------:R-:W-:Y:S02]  /*11e90*/  FFMA.FTZ R8, R11, R8, 0.28857114911079406738 ;  /* 0x3e93bf990b087423 */ /* 0x000fe40000010008 */
[----:B------:R-:W-:Y:S02]  /*11ea0*/  FADD R111, R111, -1 ;  /* 0xbf8000006f6f7421 */ /* 0x000fe40000000000 */
[----:B------:R-:W-:Y:S02]  /*11eb0*/  FFMA.FTZ R16, R15, R16, 0.1716887056827545166 ;  /* 0x3e2fcf2a0f107423 */ /* 0x000fe40000010010 */
[----:B------:R-:W-:Y:S02]  /*11ec0*/  FFMA.FTZ R10, R107, R10, 0.1716887056827545166 ;  /* 0x3e2fcf2a6b0a7423 */ /* 0x000fe4000001000a */
[----:B------:R-:W-:-:S02]  /*11ed0*/  FFMA.FTZ R18, R115, R18, 0.28857114911079406738 ;  /* 0x3e93bf9973127423 */ /* 0x000fc40000010012 */
[----:B------:R-:W-:Y:S02]  /*11ee0*/  FFMA.FTZ R8, R11, R8, -0.36067417263984680176 ;  /* 0xbeb8aa490b087423 */ /* 0x000fe40000010008 */
[----:B------:R-:W-:Y:S02]  /*11ef0*/  FFMA.FTZ R12, R111, R2, -0.16845393180847167969 ;  /* 0xbe2c7f306f0c7423 */ /* 0x000fe40000010002 */
[----:B------:R-:W-:Y:S02]  /*11f00*/  FFMA.FTZ R16, R15, R16, -0.17900948226451873779 ;  /* 0xbe374e430f107423 */ /* 0x000fe40000010010 */
[----:B------:R-:W-:Y:S02]  /*11f10*/  FFMA.FTZ R10, R107, R10, -0.17900948226451873779 ;  /* 0xbe374e436b0a7423 */ /* 0x000fe4000001000a */
[----:B------:R-:W-:Y:S02]  /*11f20*/  FFMA.FTZ R18, R115, R18, -0.36067417263984680176 ;  /* 0xbeb8aa4973127423 */ /* 0x000fe40000010012 */
[----:B------:R-:W-:-:S02]  /*11f30*/  FFMA.FTZ R8, R11, R8, 0.48089820146560668945 ;  /* 0x3ef6384a0b087423 */ /* 0x000fc40000010008 */
[----:B------:R-:W-:Y:S02]  /*11f40*/  FFMA.FTZ R12, R111, R12, 0.1716887056827545166 ;  /* 0x3e2fcf2a6f0c7423 */ /* 0x000fe4000001000c */
[----:B------:R-:W-:Y:S02]  /*11f50*/  FFMA.FTZ R16, R15, R16, 0.20512372255325317383 ;  /* 0x3e520bf40f107423 */ /* 0x000fe40000010010 */
[----:B------:R-:W-:Y:S02]  /*11f60*/  FFMA.FTZ R10, R107, R10, 0.20512372255325317383 ;  /* 0x3e520bf46b0a7423 */ /* 0x000fe4000001000a */
[----:B------:R-:W-:Y:S02]  /*11f70*/  FFMA.FTZ R18, R115, R18, 0.48089820146560668945 ;  /* 0x3ef6384a73127423 */ /* 0x000fe40000010012 */
[----:B------:R-:W-:Y:S02]  /*11f80*/  FFMA.FTZ R8, R11, R8, -0.72134751081466674805 ;  /* 0xbf38aa3b0b087423 */ /* 0x000fe40000010008 */
[----:B------:R-:W-:-:S02]  /*11f90*/  FFMA.FTZ R12, R111, R12, -0.17900948226451873779 ;  /* 0xbe374e436f0c7423 */ /* 0x000fc4000001000c */
[----:B------:R-:W-:Y:S02]  /*11fa0*/  FFMA.FTZ R16, R15, R16, -0.24046532809734344482 ;  /* 0xbe763c8b0f107423 */ /* 0x000fe40000010010 */
[----:B------:R-:W-:Y:S01]  /*11fb0*/  FFMA.FTZ R10, R107, R10, -0.24046532809734344482 ;  /* 0xbe763c8b6b0a7423 */ /* 0x000fe2000001000a */
[----:B------:R-:W-:Y:S01]  /*11fc0*/  ISETP.GE.U32.AND P1, PT, R3, 0x7f800000, PT ;  /* 0x7f8000000300780c */ /* 0x000fe20003f26070 */
[----:B------:R-:W-:Y:S02]  /*11fd0*/  FFMA.FTZ R18, R115, R18, -0.72134751081466674805 ;  /* 0xbf38aa3b73127423 */ /* 0x000fe40000010012 */
[----:B------:R-:W-:Y:S02]  /*11fe0*/  FMUL R8, R11, R8 ;  /* 0x000000080b087220 */ /* 0x000fe40000400000 */
[----:B------:R-:W-:Y:S02]  /*11ff0*/  FFMA.FTZ R12, R111, R12, 0.20512372255325317383 ;  /* 0x3e520bf46f0c7423 */ /* 0x000fe4000001000c */
[----:B------:R-:W-:Y:S01]  /*12000*/  FFMA.FTZ R16, R15, R16, 0.28857114911079406738 ;  /* 0x3e93bf990f107423 */ /* 0x000fe20000010010 */
[----:B------:R-:W-:Y:S01]  /*12010*/  IADD3 R124, R105, -R124, RZ ;  /* 0x8000007c697c7210 */ /* 0x000fe20007ffe0ff */
[----:B------:R-:W-:-:S02]  /*12020*/  FFMA.FTZ R10, R107, R10, 0.28857114911079406738 ;  /* 0x3e93bf996b0a7423 */ /* 0x000fc4000001000a */
[----:B------:R-:W-:Y:S02]  /*12030*/  FMUL R18, R115, R18 ;  /* 0x0000001273127220 */ /* 0x000fe40000400000 */
[----:B------:R-:W-:Y:S02]  /*12040*/  FMUL R8, R11, R8 ;  /* 0x000000080b087220 */ /* 0x000fe40000400000 */
[----:B------:R-:W-:Y:S02]  /*12050*/  FFMA.FTZ R12, R111, R12, -0.24046532809734344482 ;  /* 0xbe763c8b6f0c7423 */ /* 0x000fe4000001000c */
[----:B------:R-:W-:Y:S02]  /*12060*/  FFMA.FTZ R16, R15, R16, -0.36067417263984680176 ;  /* 0xbeb8aa490f107423 */ /* 0x000fe40000010010 */
[----:B------:R-:W-:Y:S02]  /*12070*/  FFMA.FTZ R10, R107, R10, -0.36067417263984680176 ;  /* 0xbeb8aa496b0a7423 */ /* 0x000fe4000001000a */
[----:B------:R-:W-:-:S02]  /*12080*/  FMUL R18, R115, R18 ;  /* 0x0000001273127220 */ /* 0x000fc40000400000 */
[----:B------:R-:W-:Y:S02]  /*12090*/  FFMA.FTZ R8, R11, 1.4426950216293334961, R8 ;  /* 0x3fb8aa3b0b087823 */ /* 0x000fe40000010008 */
[----:B-1----:R-:W-:Y:S02]  /*120a0*/  FFMA.FTZ R133, R133, 1.1920928955078125e-07, R198 ;  /* 0x3400000085857823 */ /* 0x002fe400000100c6 */
[----:B------:R-:W-:Y:S02]  /*120b0*/  FFMA.FTZ R12, R111, R12, 0.28857114911079406738 ;  /* 0x3e93bf996f0c7423 */ /* 0x000fe4000001000c */
[----:B------:R-:W-:Y:S02]  /*120c0*/  FFMA.FTZ R16, R15, R16, 0.48089820146560668945 ;  /* 0x3ef6384a0f107423 */ /* 0x000fe40000010010 */
[----:B------:R-:W-:Y:S02]  /*120d0*/  FADD R11, R124, -1 ;  /* 0xbf8000007c0b7421 */ /* 0x000fe40000000000 */
[----:B------:R-:W-:-:S02]  /*120e0*/  FFMA.FTZ R10, R107, R10, 0.48089820146560668945 ;  /* 0x3ef6384a6b0a7423 */ /* 0x000fc4000001000a */
[----:B------:R-:W-:Y:S02]  /*120f0*/  FFMA.FTZ R115, R115, 1.4426950216293334961, R18 ;  /* 0x3fb8aa3b73737823 */ /* 0x000fe40000010012 */
[----:B------:R-:W-:Y:S02]  /*12100*/  FFMA.FTZ R12, R111, R12, -0.36067417263984680176 ;  /* 0xbeb8aa496f0c7423 */ /* 0x000fe4000001000c */
[----:B------:R-:W-:Y:S02]  /*12110*/  FFMA.FTZ R16, R15, R16, -0.72134751081466674805 ;  /* 0xbf38aa3b0f107423 */ /* 0x000fe40000010010 */
[----:B------:R-:W-:Y:S02]  /*12120*/  FFMA.FTZ R18, R11, R2, -0.16845393180847167969 ;  /* 0xbe2c7f300b127423 */ /* 0x000fe40000010002 */
[----:B------:R-:W-:Y:S01]  /*12130*/  FADD R225, R133, R8 ;  /* 0x0000000885e17221 */ /* 0x000fe20000000000 */
[----:B------:R-:W-:Y:S01]  /*12140*/  @P1 MOV R8, 0x7f800000 ;  /* 0x7f80000000081802 */ /* 0x000fe20000000f00 */
[----:B------:R-:W-:Y:S01]  /*12150*/  FFMA.FTZ R10, R107, R10, -0.72134751081466674805 ;  /* 0xbf38aa3b6b0a7423 */ /* 0x000fe2000001000a */
[----:B------:R-:W-:Y:S01]  /*12160*/  ISETP.GE.U32.AND P2, PT, R4, 0x7f800000, PT ;  /* 0x7f8000000400780c */ /* 0x000fe20003f46070 */
[----:B------:R-:W-:Y:S01]  /*12170*/  FFMA.FTZ R12, R111, R12, 0.48089820146560668945 ;  /* 0x3ef6384a6f0c7423 */ /* 0x000fe2000001000c */
[----:B------:R-:W-:Y:S01]  /*12180*/  ISETP.GE.U32.AND P4, PT, R102, 0x7f800000, PT ;  /* 0x7f8000006600780c */ /* 0x000fe20003f86070 */
[----:B------:R-:W-:-:S02]  /*12190*/  FMUL R16, R15, R16 ;  /* 0x000000100f107220 */ /* 0x000fc40000400000 */
[----:B------:R-:W-:Y:S02]  /*121a0*/  FFMA.FTZ R18, R11, R18, 0.1716887056827545166 ;  /* 0x3e2fcf2a0b127423 */ /* 0x000fe40000010012 */
[----:B------:R-:W-:Y:S02]  /*121b0*/  FADD R247, R140, R9 ;  /* 0x000000098cf77221 */ /* 0x000fe40000000000 */
[----:B------:R-:W-:Y:S02]  /*121c0*/  FMUL R10, R107, R10 ;  /* 0x0000000a6b0a7220 */ /* 0x000fe40000400000 */
[----:B------:R-:W-:Y:S01]  /*121d0*/  @P1 FFMA.FTZ R247, R3, R8, +INF ;  /* 0x7f80000003f71423 */ /* 0x000fe20000010008 */
[----:B------:R-:W-:Y:S01]  /*121e0*/  ISETP.GE.U32.AND P1, PT, R7, 0x7f800000, PT ;  /* 0x7f8000000700780c */ /* 0x000fe20003f26070 */
[----:B------:R-:W-:Y:S01]  /*121f0*/  FFMA.FTZ R12, R111, R12, -0.72134751081466674805 ;  /* 0xbf38aa3b6f0c7423 */ /* 0x000fe2000001000c */
[----:B------:R-:W-:Y:S01]  /*12200*/  ISETP.GE.U32.AND P6, PT, R6, 0x7f800000, PT ;  /* 0x7f8000000600780c */ /* 0x000fe20003fc6070 */
[----:B------:R-:W-:-:S02]  /*12210*/  FMUL R16, R15, R16 ;  /* 0x000000100f107220 */ /* 0x000fc40000400000 */
[----:B------:R-:W-:Y:S02]  /*12220*/  FFMA.FTZ R18, R11, R18, -0.17900948226451873779 ;  /* 0xbe374e430b127423 */ /* 0x000fe40000010012 */
[----:B------:R-:W-:Y:S01]  /*12230*/  IMAD.IADD R126, R103, 0x1, -R126 ;  /* 0x00000001677e7824 */ /* 0x000fe200078e0a7e */
[----:B------:R-:W-:Y:S01]  /*12240*/  IADD3 R121, R100, -0x3f3504f3, RZ ;  /* 0xc0cafb0d64797810 */ /* 0x000fe20007ffe0ff */
[----:B------:R-:W-:Y:S01]  /*12250*/  FMUL R10, R107, R10 ;  /* 0x0000000a6b0a7220 */ /* 0x000fe20000400000 */
[----:B------:R-:W-:Y:S01]  /*12260*/  FSETP.NEU.AND P3, PT, R3, RZ, PT ;  /* 0x000000ff0300720b */ /* 0x000fe20003f6d000 */
[----:B------:R-:W-:Y:S02]  /*12270*/  IMAD.IADD R123, R94, 0x1, -R123 ;  /* 0x000000015e7b7824 */ /* 0x000fe400078e0a7b */
[----:B------:R-:W-:Y:S02]  /*12280*/  FMUL R12, R111, R12 ;  /* 0x0000000c6f0c7220 */ /* 0x000fe40000400000 */
[----:B------:R-:W-:-:S02]  /*12290*/  FFMA.FTZ R16, R15, 1.4426950216293334961, R16 ;  /* 0x3fb8aa3b0f107823 */ /* 0x000fc40000010010 */
[----:B------:R-:W-:Y:S02]  /*122a0*/  FFMA.FTZ R18, R11, R18, 0.20512372255325317383 ;  /* 0x3e520bf40b127423 */ /* 0x000fe40000010012 */
[----:B------:R-:W-:Y:S01]  /*122b0*/  FADD R15, R126, -1 ;  /* 0xbf8000007e0f7421 */ /* 0x000fe20000000000 */
[----:B------:R-:W-:Y:S01]  /*122c0*/  LOP3.LUT R121, R121, 0xff800000, RZ, 0xc0, !PT ;  /* 0xff80000079797812 */ /* 0x000fe200078ec0ff */
[----:B------:R-:W-:Y:S01]  /*122d0*/  FFMA.FTZ R10, R107, 1.4426950216293334961, R10 ;  /* 0x3fb8aa3b6b0a7823 */ /* 0x000fe2000001000a */
[----:B------:R-:W-:Y:S01]  /*122e0*/  FSEL R247, R247, -INF , P3 ;  /* 0xff800000f7f77808 */ /* 0x000fe20001800000 */
[----:B------:R-:W-:Y:S01]  /*122f0*/  FADD R123, R123, -1 ;  /* 0xbf8000007b7b7421 */ /* 0x000fe20000000000 */
[----:B------:R-:W-:Y:S01]  /*12300*/  ISETP.GE.U32.AND P3, PT, R5, 0x7f800000, PT ;  /* 0x7f8000000500780c */ /* 0x000fe20003f66070 */
[----:B------:R-:W-:Y:S01]  /*12310*/  @P2 IMAD.MOV.U32 R3, RZ, RZ, 0x7f800000 ;  /* 0x7f800000ff032424 */ /* 0x000fe200078e00ff */
[----:B------:R-:W-:Y:S01]  /*12320*/  IADD3 R130, R93, -0x3f3504f3, RZ ;  /* 0xc0cafb0d5d827810 */ /* 0x000fe20007ffe0ff */
[----:B------:R-:W-:-:S02]  /*12330*/  FMUL R144, R188, R144 ;  /* 0x00000090bc907220 */ /* 0x000fc40000400000 */
[C---:B------:R-:W-:Y:S02]  /*12340*/  FMUL R161, R188.reuse, R161 ;  /* 0x000000a1bca17220 */ /* 0x040fe40000400000 */
[----:B------:R-:W-:Y:S02]  /*12350*/  FMUL R12, R111, R12 ;  /* 0x0000000c6f0c7220 */ /* 0x000fe40000400000 */
[----:B------:R-:W-:Y:S02]  /*12360*/  FFMA.FTZ R18, R11, R18, -0.24046532809734344482 ;  /* 0xbe763c8b0b127423 */ /* 0x000fe40000010012 */
[----:B------:R-:W-:Y:S02]  /*12370*/  @P4 IMAD.MOV.U32 R9, RZ, RZ, 0x7f800000 ;  /* 0x7f800000ff094424 */ /* 0x000fe400078e00ff */
[----:B------:R-:W-:Y:S02]  /*12380*/  FMUL R119, R188, R119 ;  /* 0x00000077bc777220 */ /* 0x000fe40000400000 */
[-C--:B------:R-:W-:Y:S01]  /*12390*/  FFMA.FTZ R22, R15, R2.reuse, -0.16845393180847167969 ;  /* 0xbe2c7f300f167423 */ /* 0x080fe20000010002 */
[----:B------:R0:W1:Y:S01]  /*123a0*/  I2F R131, R121 ;  /* 0x0000007900837306 */ /* 0x0000620000201400 */
[----:B------:R-:W-:Y:S01]  /*123b0*/  FFMA.FTZ R24, R123, R2, -0.16845393180847167969 ;  /* 0xbe2c7f307b187423 */ /* 0x000fe20000010002 */
[----:B------:R-:W-:Y:S01]  /*123c0*/  FSETP.NEU.AND P5, PT, R4, RZ, PT ;  /* 0x000000ff0400720b */ /* 0x000fe20003fad000 */
[----:B------:R-:W-:-:S02]  /*123d0*/  FADD R246, R139, R10 ;  /* 0x0000000a8bf67221 */ /* 0x000fc40000000000 */
[----:B------:R-:W-:Y:S02]  /*123e0*/  FADD R245, R138, R109 ;  /* 0x0000006d8af57221 */ /* 0x000fe40000000000 */
[----:B------:R-:W-:Y:S01]  /*123f0*/  @P2 FFMA.FTZ R246, R4, R3, +INF ;  /* 0x7f80000004f62423 */ /* 0x000fe20000010003 */
[----:B------:R-:W-:Y:S01]  /*12400*/  @P1 MOV R4, 0x7f800000 ;  /* 0x7f80000000041802 */ /* 0x000fe20000000f00 */
[----:B------:R-:W-:Y:S01]  /*12410*/  FFMA.FTZ R135, R135, 1.1920928955078125e-07, R196 ;  /* 0x3400000087877823 */ /* 0x000fe200000100c4 */
[----:B------:R-:W-:Y:S01]  /*12420*/  LOP3.LUT R130, R130, 0xff800000, RZ, 0xc0, !PT ;  /* 0xff80000082827812 */ /* 0x000fe200078ec0ff */
[----:B------:R-:W-:Y:S01]  /*12430*/  FFMA.FTZ R12, R111, 1.4426950216293334961, R12 ;  /* 0x3fb8aa3b6f0c7823 */ /* 0x000fe2000001000c */
[----:B------:R-:W-:Y:S01]  /*12440*/  F2FP.BF16.PACK_AB R27, R27, R26 ;  /* 0x0000001a1b1b723e */ /* 0x000fe200000010ff */
[----:B0-----:R-:W-:Y:S01]  /*12450*/  IMAD.IADD R121, R100, 0x1, -R121 ;  /* 0x0000000164797824 */ /* 0x001fe200078e0a79 */
[----:B------:R-:W-:Y:S01]  /*12460*/  F2FP.BF16.PACK_AB R177, R144, R161 ;  /* 0x000000a190b1723e */ /* 0x000fe200000010ff */
[----:B------:R-:W-:-:S02]  /*12470*/  FFMA.FTZ R18, R11, R18, 0.28857114911079406738 ;  /* 0x3e93bf990b127423 */ /* 0x000fc40000010012 */
[----:B------:R-:W-:Y:S01]  /*12480*/  @P4 FFMA.FTZ R245, R102, R9, +INF ;  /* 0x7f80000066f54423 */ /* 0x000fe20000010009 */
[----:B------:R-:W-:Y:S01]  /*12490*/  ISETP.GE.U32.AND P4, PT, R101, 0x7f800000, PT ;  /* 0x7f8000006500780c */ /* 0x000fe20003f86070 */
[----:B------:R-:W-:Y:S01]  /*124a0*/  FFMA.FTZ R22, R15, R22, 0.1716887056827545166 ;  /* 0x3e2fcf2a0f167423 */ /* 0x000fe20000010016 */
[----:B------:R-:W-:Y:S01]  /*124b0*/  F2FP.BF16.PACK_AB R26, R28, R33 ;  /* 0x000000211c1a723e */ /* 0x000fe200000010ff */
[----:B------:R-:W-:Y:S01]  /*124c0*/  @P6 IMAD.MOV.U32 R3, RZ, RZ, 0x7f800000 ;  /* 0x7f800000ff036424 */ /* 0x000fe200078e00ff */
[----:B------:R-:W-:Y:S01]  /*124d0*/  F2FP.BF16.PACK_AB R39, R43, R44 ;  /* 0x0000002c2b27723e */ /* 0x000fe200000010ff */
[----:B------:R-:W-:Y:S01]  /*124e0*/  FFMA.FTZ R24, R123, R24, 0.1716887056827545166 ;  /* 0x3e2fcf2a7b187423 */ /* 0x000fe20000010018 */
[----:B------:R-:W-:Y:S02]  /*124f0*/  F2FP.BF16.PACK_AB R38, R35, R38 ;  /* 0x000000262326723e */ /* 0x000fe400000010ff */
[----:B------:R-:W-:Y:S02]  /*12500*/  F2FP.BF16.PACK_AB R54, R51, R54 ;  /* 0x000000363336723e */ /* 0x000fe400000010ff */
[----:B------:R-:W-:-:S02]  /*12510*/  F2FP.BF16.PACK_AB R71, R75, R76 ;  /* 0x0000004c4b47723e */ /* 0x000fc400000010ff */
[----:B------:R-:W-:Y:S02]  /*12520*/  F2FP.BF16.PACK_AB R70, R67, R70 ;  /* 0x000000464346723e */ /* 0x000fe400000010ff */
[----:B------:R-:W-:Y:S02]  /*12530*/  F2FP.BF16.PACK_AB R87, R91, R96 ;  /* 0x000000605b57723e */ /* 0x000fe400000010ff */
[----:B------:R-:W-:Y:S02]  /*12540*/  F2FP.BF16.PACK_AB R86, R83, R86 ;  /* 0x000000565356723e */ /* 0x000fe400000010ff */
[----:B------:R-:W-:Y:S02]  /*12550*/  F2FP.BF16.PACK_AB R176, R119, R176 ;  /* 0x000000b077b0723e */ /* 0x000fe400000010ff */
[----:B------:R-:W-:Y:S02]  /*12560*/  F2FP.BF16.PACK_AB R161, R141, R162 ;  /* 0x000000a28da1723e */ /* 0x000fe400000010ff */
[----:B------:R-:W-:-:S02]  /*12570*/  F2FP.BF16.PACK_AB R160, R145, R160 ;  /* 0x000000a091a0723e */ /* 0x000fc400000010ff */
[----:B------:R-:W-:Y:S02]  /*12580*/  F2FP.BF16.PACK_AB R143, R143, R146 ;  /* 0x000000928f8f723e */ /* 0x000fe400000010ff */
[----:B------:R-:W-:Y:S01]  /*12590*/  F2FP.BF16.PACK_AB R142, R142, R147 ;  /* 0x000000938e8e723e */ /* 0x000fe200000010ff */
[----:B------:R-:W-:Y:S01]  /*125a0*/  FADD R121, R121, -1 ;  /* 0xbf80000079797421 */ /* 0x000fe20000000000 */
[----:B------:R0:W3:Y:S01]  /*125b0*/  I2F R204, R130 ;  /* 0x0000008200cc7306 */ /* 0x0000e20000201400 */
[----:B------:R-:W-:Y:S01]  /*125c0*/  FFMA.FTZ R18, R11, R18, -0.36067417263984680176 ;  /* 0xbeb8aa490b127423 */ /* 0x000fe20000010012 */
[----:B------:R-:W-:Y:S01]  /*125d0*/  IADD3 R113, R92, -R113, RZ ;  /* 0x800000715c717210 */ /* 0x000fe20007ffe0ff */
[----:B------:R-:W-:Y:S02]  /*125e0*/  FADD R244, R137, R12 ;  /* 0x0000000c89f47221 */ /* 0x000fe40000000000 */
[----:B------:R-:W-:Y:S02]  /*125f0*/  FADD R231, R135, R14 ;  /* 0x0000000e87e77221 */ /* 0x000fe40000000000 */
[----:B------:R-:W-:-:S02]  /*12600*/  FFMA.FTZ R22, R15, R22, -0.17900948226451873779 ;  /* 0xbe374e430f167423 */ /* 0x000fc40000010016 */
[----:B------:R-:W-:Y:S01]  /*12610*/  @P6 FFMA.FTZ R244, R6, R3, +INF ;  /* 0x7f80000006f46423 */ /* 0x000fe20000010003 */
[C---:B------:R-:W-:Y:S01]  /*12620*/  FSETP.NEU.AND P6, PT, R7.reuse, RZ, PT ;  /* 0x000000ff0700720b */ /* 0x040fe20003fcd000 */
[----:B------:R-:W-:Y:S01]  /*12630*/  @P1 FFMA.FTZ R231, R7, R4, +INF ;  /* 0x7f80000007e71423 */ /* 0x000fe20000010004 */
[----:B------:R-:W-:Y:S01]  /*12640*/  ISETP.GE.U32.AND P1, PT, R95, 0x7f800000, PT ;  /* 0x7f8000005f00780c */ /* 0x000fe20003f26070 */
[----:B0-----:R-:W-:Y:S01]  /*12650*/  IMAD.IADD R130, R93, 0x1, -R130 ;  /* 0x000000015d827824 */ /* 0x001fe200078e0a82 */
[----:B------:R-:W-:Y:S01]  /*12660*/  STS.64 [R20+0x8480], R26 ;  /* 0x0084801a14007388 */ /* 0x000fe20000000a00 */
[----:B------:R-:W-:Y:S01]  /*12670*/  FFMA.FTZ R24, R123, R24, -0.17900948226451873779 ;  /* 0xbe374e437b187423 */ /* 0x000fe20000010018 */
[----:B------:R-:W-:Y:S01]  /*12680*/  FSETP.NEU.AND P2, PT, R102, RZ, PT ;  /* 0x000000ff6600720b */ /* 0x000fe20003f4d000 */
[----:B------:R-:W-:Y:S01]  /*12690*/  IMAD.IADD R112, R215, 0x1, -R112 ;  /* 0x00000001d7707824 */ /* 0x000fe200078e0a70 */
[----:B------:R-:W-:Y:S01]  /*126a0*/  STS.64 [R20+0x8500], R38 ;  /* 0x0085002614007388 */ /* 0x000fe20000000a00 */
[----:B------:R-:W-:-:S03]  /*126b0*/  FFMA.FTZ R18, R11, R18, 0.48089820146560668945 ;  /* 0x3ef6384a0b127423 */ /* 0x000fc60000010012 */
[----:B------:R-:W-:Y:S01]  /*126c0*/  STS.64 [R20+0x8580], R54 ;  /* 0x0085803614007388 */ /* 0x000fe20000000a00 */
[----:B------:R-:W-:-:S03]  /*126d0*/  FFMA.FTZ R22, R15, R22, 0.20512372255325317383 ;  /* 0x3e520bf40f167423 */ /* 0x000fc60000010016 */
[----:B------:R-:W-:Y:S01]  /*126e0*/  STS.64 [R20+0x8600], R70 ;  /* 0x0086004614007388 */ /* 0x000fe20000000a00 */
[----:B------:R-:W-:-:S03]  /*126f0*/  @P3 IMAD.MOV.U32 R4, RZ, RZ, 0x7f800000 ;  /* 0x7f800000ff043424 */ /* 0x000fc600078e00ff */
[----:B------:R-:W-:Y:S01]  /*12700*/  STS.64 [R20+0x8680], R86 ;  /* 0x0086805614007388 */ /* 0x000fe20000000a00 */
[----:B------:R-:W-:-:S03]  /*12710*/  FADD R17, R130, -1 ;  /* 0xbf80000082117421 */ /* 0x000fc60000000000 */
[----:B------:R-:W-:Y:S01]  /*12720*/  STS.64 [R20+0x8700], R176 ;  /* 0x008700b014007388 */ /* 0x000fe20000000a00 */
[----:B------:R-:W-:-:S03]  /*12730*/  FFMA.FTZ R24, R123, R24, 0.20512372255325317383 ;  /* 0x3e520bf47b187423 */ /* 0x000fc60000010018 */
[----:B------:R-:W-:Y:S01]  /*12740*/  STS.64 [R20+0x8380], R160 ;  /* 0x008380a014007388 */ /* 0x000fe20000000a00 */
[----:B------:R-:W-:-:S03]  /*12750*/  FADD R113, R113, -1 ;  /* 0xbf80000071717421 */ /* 0x000fc60000000000 */
[----:B------:R0:W-:Y:S01]  /*12760*/  STS.64 [R20+0x8780], R142 ;  /* 0x0087808e14007388 */ /* 0x0001e20000000a00 */
[----:B------:R-:W-:Y:S01]  /*12770*/  FSEL R231, R231, -INF , P6 ;  /* 0xff800000e7e77808 */ /* 0x000fe20003000000 */
[----:B------:R-:W-:Y:S01]  /*12780*/  FADD R7, R112, -1 ;  /* 0xbf80000070077421 */ /* 0x000fe20000000000 */
[----:B------:R-:W-:Y:S01]  /*12790*/  ISETP.GE.U32.AND P6, PT, R105, 0x7f800000, PT ;  /* 0x7f8000006900780c */ /* 0x000fe20003fc6070 */
[----:B------:R-:W-:Y:S01]  /*127a0*/  FFMA.FTZ R18, R11, R18, -0.72134751081466674805 ;  /* 0xbf38aa3b0b127423 */ /* 0x000fe20000010012 */
[----:B------:R-:W-:Y:S01]  /*127b0*/  FSEL R245, R245, -INF , P2 ;  /* 0xff800000f5f57808 */ /* 0x000fe20001000000 */
[----:B------:R-:W-:Y:S01]  /*127c0*/  FADD R230, R134, R13 ;  /* 0x0000000d86e67221 */ /* 0x000fe20000000000 */
[----:B------:R-:W-:Y:S01]  /*127d0*/  FSETP.NEU.AND P2, PT, R6, RZ, PT ;  /* 0x000000ff0600720b */ /* 0x000fe20003f4d000 */
[----:B0-----:R-:W-:Y:S02]  /*127e0*/  FFMA.FTZ R20, R121, R2, -0.16845393180847167969 ;  /* 0xbe2c7f3079147423 */ /* 0x001fe40000010002 */
[----:B------:R-:W-:-:S02]  /*127f0*/  FFMA.FTZ R22, R15, R22, -0.24046532809734344482 ;  /* 0xbe763c8b0f167423 */ /* 0x000fc40000010016 */
[----:B------:R-:W-:Y:S02]  /*12800*/  FFMA.FTZ R20, R121, R20, 0.1716887056827545166 ;  /* 0x3e2fcf2a79147423 */ /* 0x000fe40000010014 */
[----:B------:R-:W-:Y:S02]  /*12810*/  @P3 FFMA.FTZ R230, R5, R4, +INF ;  /* 0x7f80000005e63423 */ /* 0x000fe40000010004 */
[----:B------:R-:W-:Y:S02]  /*12820*/  FFMA.FTZ R26, R17, R2, -0.16845393180847167969 ;  /* 0xbe2c7f30111a7423 */ /* 0x000fe40000010002 */
[----:B------:R-:W-:Y:S02]  /*12830*/  FFMA.FTZ R24, R123, R24, -0.24046532809734344482 ;  /* 0xbe763c8b7b187423 */ /* 0x000fe40000010018 */
[----:B------:R-:W-:Y:S02]  /*12840*/  @P4 IMAD.MOV.U32 R6, RZ, RZ, 0x7f800000 ;  /* 0x7f800000ff064424 */ /* 0x000fe400078e00ff */
[----:B------:R-:W-:-:S02]  /*12850*/  FFMA.FTZ R4, R113, R2, -0.16845393180847167969 ;  /* 0xbe2c7f3071047423 */ /* 0x000fc40000010002 */
[----:B------:R-:W-:Y:S02]  /*12860*/  FFMA.FTZ R2, R7, R2, -0.16845393180847167969 ;  /* 0xbe2c7f3007027423 */ /* 0x000fe40000010002 */
[----:B------:R-:W-:Y:S02]  /*12870*/  FFMA.FTZ R20, R121, R20, -0.17900948226451873779 ;  /* 0xbe374e4379147423 */ /* 0x000fe40000010014 */
[----:B------:R-:W-:Y:S02]  /*12880*/  FMUL R18, R11, R18 ;  /* 0x000000120b127220 */ /* 0x000fe40000400000 */
[----:B------:R-:W-:Y:S02]  /*12890*/  FFMA.FTZ R22, R15, R22, 0.28857114911079406738 ;  /* 0x3e93bf990f167423 */ /* 0x000fe40000010016 */
[----:B--2---:R-:W-:Y:S02]  /*128a0*/  FFMA.FTZ R125, R125, 1.1920928955078125e-07, R200 ;  /* 0x340000007d7d7823 */ /* 0x004fe400000100c8 */
[----:B------:R-:W-:-:S02]  /*128b0*/  FFMA.FTZ R24, R123, R24, 0.28857114911079406738 ;  /* 0x3e93bf997b187423 */ /* 0x000fc40000010018 */
[----:B------:R-:W-:Y:S02]  /*128c0*/  @P4 FFMA.FTZ R225, R101, R6, +INF ;  /* 0x7f80000065e14423 */ /* 0x000fe40000010006 */
[----:B------:R-:W-:Y:S02]  /*128d0*/  @P1 IMAD.MOV.U32 R6, RZ, RZ, 0x7f800000 ;  /* 0x7f800000ff061424 */ /* 0x000fe400078e00ff */
[----:B------:R-:W-:Y:S01]  /*128e0*/  FFMA.FTZ R2, R7, R2, 0.1716887056827545166 ;  /* 0x3e2fcf2a07027423 */ /* 0x000fe20000010002 */
[----:B------:R-:W-:Y:S01]  /*128f0*/  FSEL R246, R246, -INF , P5 ;  /* 0xff800000f6f67808 */ /* 0x000fe20002800000 */
[----:B------:R-:W-:Y:S02]  /*12900*/  FFMA.FTZ R20, R121, R20, 0.20512372255325317383 ;  /* 0x3e520bf479147423 */ /* 0x000fe40000010014 */
[----:B------:R-:W-:Y:S02]  /*12910*/  FFMA.FTZ R26, R17, R26, 0.1716887056827545166 ;  /* 0x3e2fcf2a111a7423 */ /* 0x000fe4000001001a */
[----:B------:R-:W-:-:S02]  /*12920*/  FMUL R18, R11, R18 ;  /* 0x000000120b127220 */ /* 0x000fc40000400000 */
[----:B------:R-:W-:Y:S01]  /*12930*/  FFMA.FTZ R4, R113, R4, 0.1716887056827545166 ;  /* 0x3e2fcf2a71047423 */ /* 0x000fe20000010004 */
[----:B------:R-:W-:Y:S01]  /*12940*/  ISETP.GE.U32.AND P5, PT, R106, 0x7f800000, PT ;  /* 0x7f8000006a00780c */ /* 0x000fe20003fa6070 */
[----:B------:R-:W-:Y:S02]  /*12950*/  FFMA.FTZ R22, R15, R22, -0.36067417263984680176 ;  /* 0xbeb8aa490f167423 */ /* 0x000fe40000010016 */
[----:B------:R-:W-:Y:S02]  /*12960*/  FFMA.FTZ R24, R123, R24, -0.36067417263984680176 ;  /* 0xbeb8aa497b187423 */ /* 0x000fe40000010018 */
[----:B------:R-:W-:Y:S01]  /*12970*/  FADD R223, R125, R16 ;  /* 0x000000107ddf7221 */ /* 0x000fe20000000000 */
[----:B------:R-:W-:Y:S01]  /*12980*/  FSETP.NEU.AND P3, PT, R101, RZ, PT ;  /* 0x000000ff6500720b */ /* 0x000fe20003f6d000 */
[----:B------:R-:W-:Y:S01]  /*12990*/  @P1 FFMA.FTZ R223, R95, R6, +INF ;  /* 0x7f8000005fdf1423 */ /* 0x000fe20000010006 */
[----:B------:R-:W-:Y:S01]  /*129a0*/  @P6 MOV R6, 0x7f800000 ;  /* 0x7f80000000066802 */ /* 0x000fe20000000f00 */
[----:B------:R-:W-:Y:S01]  /*129b0*/  FFMA.FTZ R2, R7, R2, -0.17900948226451873779 ;  /* 0xbe374e4307027423 */ /* 0x000fe20000010002 */
[----:B------:R-:W0:Y:S01]  /*129c0*/  S2R R205, SR_TID.X ;  /* 0x0000000000cd7919 */ /* 0x000e220000002100 */
[----:B------:R-:W-:-:S02]  /*129d0*/  FFMA.FTZ R20, R121, R20, -0.24046532809734344482 ;  /* 0xbe763c8b79147423 */ /* 0x000fc40000010014 */
[----:B------:R-:W-:Y:S02]  /*129e0*/  FFMA.FTZ R26, R17, R26, -0.17900948226451873779 ;  /* 0xbe374e43111a7423 */ /* 0x000fe4000001001a */
[----:B------:R-:W-:Y:S02]  /*129f0*/  FFMA.FTZ R18, R11, 1.4426950216293334961, R18 ;  /* 0x3fb8aa3b0b127823 */ /* 0x000fe40000010012 */
[----:B------:R-:W-:Y:S02]  /*12a00*/  FFMA.FTZ R4, R113, R4, -0.17900948226451873779 ;  /* 0xbe374e4371047423 */ /* 0x000fe40000010004 */
[----:B------:R-:W-:Y:S02]  /*12a10*/  FFMA.FTZ R22, R15, R22, 0.48089820146560668945 ;  /* 0x3ef6384a0f167423 */ /* 0x000fe40000010016 */
[----:B------:R-:W-:Y:S01]  /*12a20*/  FFMA.FTZ R24, R123, R24, 0.48089820146560668945 ;  /* 0x3ef6384a7b187423 */ /* 0x000fe20000010018 */
[----:B------:R-:W-:Y:S01]  /*12a30*/  FSEL R225, R225, -INF , P3 ;  /* 0xff800000e1e17808 */ /* 0x000fe20001800000 */
[----:B------:R-:W-:Y:S01]  /*12a40*/  FFMA.FTZ R2, R7, R2, 0.20512372255325317383 ;  /* 0x3e520bf407027423 */ /* 0x000fe20000010002 */
[----:B------:R-:W-:Y:S01]  /*12a50*/  ISETP.GE.U32.AND P3, PT, R103, 0x7f800000, PT ;  /* 0x7f8000006700780c */ /* 0x000fe20003f66070 */
[----:B------:R-:W-:-:S02]  /*12a60*/  FFMA.FTZ R20, R121, R20, 0.28857114911079406738 ;  /* 0x3e93bf9979147423 */ /* 0x000fc40000010014 */
[----:B------:R-:W-:Y:S02]  /*12a70*/  FFMA.FTZ R26, R17, R26, 0.20512372255325317383 ;  /* 0x3e520bf4111a7423 */ /* 0x000fe4000001001a */
[----:B------:R-:W-:Y:S02]  /*12a80*/  FADD R127, R127, R18 ;  /* 0x000000127f7f7221 */ /* 0x000fe40000000000 */
[----:B------:R-:W-:Y:S02]  /*12a90*/  FFMA.FTZ R4, R113, R4, 0.20512372255325317383 ;  /* 0x3e520bf471047423 */ /* 0x000fe40000010004 */
[----:B------:R-:W-:Y:S02]  /*12aa0*/  FFMA.FTZ R22, R15, R22, -0.72134751081466674805 ;  /* 0xbf38aa3b0f167423 */ /* 0x000fe40000010016 */
[----:B------:R-:W-:Y:S01]  /*12ab0*/  @P6 FFMA.FTZ R127, R105, R6, +INF ;  /* 0x7f800000697f6423 */ /* 0x000fe20000010006 */
[----:B------:R-:W-:Y:S01]  /*12ac0*/  ISETP.GE.U32.AND P6, PT, R94, 0x7f800000, PT ;  /* 0x7f8000005e00780c */ /* 0x000fe20003fc6070 */
[----:B------:R-:W-:-:S02]  /*12ad0*/  FFMA.FTZ R24, R123, R24, -0.72134751081466674805 ;  /* 0xbf38aa3b7b187423 */ /* 0x000fc40000010018 */
[----:B------:R-:W-:Y:S02]  /*12ae0*/  FFMA.FTZ R2, R7, R2, -0.24046532809734344482 ;  /* 0xbe763c8b07027423 */ /* 0x000fe40000010002 */
[----:B------:R-:W-:Y:S02]  /*12af0*/  FFMA.FTZ R20, R121, R20, -0.36067417263984680176 ;  /* 0xbeb8aa4979147423 */ /* 0x000fe40000010014 */
[----:B------:R-:W-:Y:S02]  /*12b00*/  FFMA.FTZ R26, R17, R26, -0.24046532809734344482 ;  /* 0xbe763c8b111a7423 */ /* 0x000fe4000001001a */
[----:B------:R-:W-:Y:S02]  /*12b10*/  FFMA.FTZ R4, R113, R4, -0.24046532809734344482 ;  /* 0xbe763c8b71047423 */ /* 0x000fe40000010004 */
[----:B------:R-:W-:Y:S02]  /*12b20*/  FMUL R22, R15, R22 ;  /* 0x000000160f167220 */ /* 0x000fe40000400000 */
[----:B------:R-:W-:Y:S01]  /*12b30*/  FMUL R24, R123, R24 ;  /* 0x000000187b187220 */ /* 0x000fe20000400000 */
[----:B------:R-:W-:Y:S01]  /*12b40*/  FSEL R244, R244, -INF , P2 ;  /* 0xff800000f4f47808 */ /* 0x000fe20001000000 */
[----:B------:R-:W-:-:S02]  /*12b50*/  @P5 IMAD.MOV.U32 R3, RZ, RZ, 0x7f800000 ;  /* 0x7f800000ff035424 */ /* 0x000fc400078e00ff */
[----:B------:R-:W-:Y:S01]  /*12b60*/  FFMA.FTZ R2, R7, R2, 0.28857114911079406738 ;  /* 0x3e93bf9907027423 */ /* 0x000fe20000010002 */
[----:B------:R-:W-:Y:S01]  /*12b70*/  FSETP.NEU.AND P2, PT, R5, RZ, PT ;  /* 0x000000ff0500720b */ /* 0x000fe20003f4d000 */
[----:B------:R-:W-:Y:S02]  /*12b80*/  FFMA.FTZ R20, R121, R20, 0.48089820146560668945 ;  /* 0x3ef6384a79147423 */ /* 0x000fe40000010014 */
[----:B------:R-:W-:Y:S02]  /*12b90*/  FFMA.FTZ R26, R17, R26, 0.28857114911079406738 ;  /* 0x3e93bf99111a7423 */ /* 0x000fe4000001001a */
[----:B------:R-:W-:Y:S02]  /*12ba0*/  FFMA.FTZ R4, R113, R4, 0.28857114911079406738 ;  /* 0x3e93bf9971047423 */ /* 0x000fe40000010004 */
[----:B------:R-:W-:Y:S02]  /*12bb0*/  FMUL R22, R15, R22 ;  /* 0x000000160f167220 */ /* 0x000fe40000400000 */
[----:B------:R-:W-:-:S02]  /*12bc0*/  FMUL R24, R123, R24 ;  /* 0x000000187b187220 */ /* 0x000fc40000400000 */
[----:B------:R-:W-:Y:S02]  /*12bd0*/  FADD R224, R132, R115 ;  /* 0x0000007384e07221 */ /* 0x000fe40000000000 */
[----:B------:R-:W-:Y:S01]  /*12be0*/  @P5 FFMA.FTZ R224, R106, R3, +INF ;  /* 0x7f8000006ae05423 */ /* 0x000fe20000010003 */
[----:B------:R-:W-:Y:S01]  /*12bf0*/  ISETP.GE.U32.AND P5, PT, R100, 0x7f800000, PT ;  /* 0x7f8000006400780c */ /* 0x000fe20003fa6070 */
[----:B------:R-:W-:Y:S01]  /*12c00*/  FFMA.FTZ R2, R7, R2, -0.36067417263984680176 ;  /* 0xbeb8aa4907027423 */ /* 0x000fe20000010002 */
[----:B------:R-:W-:Y:S01]  /*12c10*/  FSEL R230, R230, -INF , P2 ;  /* 0xff800000e6e67808 */ /* 0x000fe20001000000 */
[----:B------:R-:W-:Y:S02]  /*12c20*/  FFMA.FTZ R20, R121, R20, -0.72134751081466674805 ;  /* 0xbf38aa3b79147423 */ /* 0x000fe40000010014 */
[----:B------:R-:W-:Y:S02]  /*12c30*/  FFMA.FTZ R26, R17, R26, -0.36067417263984680176 ;  /* 0xbeb8aa49111a7423 */ /* 0x000fe4000001001a */
[----:B------:R-:W-:Y:S01]  /*12c40*/  FFMA.FTZ R4, R113, R4, -0.36067417263984680176 ;  /* 0xbeb8aa4971047423 */ /* 0x000fe20000010004 */
[----:B------:R-:W-:Y:S01]  /*12c50*/  FSETP.NEU.AND P2, PT, R95, RZ, PT ;  /* 0x000000ff5f00720b */ /* 0x000fe20003f4d000 */
[----:B------:R-:W-:-:S02]  /*12c60*/  FFMA.FTZ R15, R15, 1.4426950216293334961, R22 ;  /* 0x3fb8aa3b0f0f7823 */ /* 0x000fc40000010016 */
[----:B------:R-:W-:Y:S02]  /*12c70*/  FFMA.FTZ R123, R123, 1.4426950216293334961, R24 ;  /* 0x3fb8aa3b7b7b7823 */ /* 0x000fe40000010018 */
[----:B------:R-:W-:Y:S02]  /*12c80*/  @P3 IMAD.MOV.U32 R6, RZ, RZ, 0x7f800000 ;  /* 0x7f800000ff063424 */ /* 0x000fe400078e00ff */
[----:B------:R-:W-:Y:S02]  /*12c90*/  FFMA.FTZ R2, R7, R2, 0.48089820146560668945 ;  /* 0x3ef6384a07027423 */ /* 0x000fe40000010002 */
[----:B------:R-:W-:Y:S02]  /*12ca0*/  @P6 IMAD.MOV.U32 R9, RZ, RZ, 0x7f800000 ;  /* 0x7f800000ff096424 */ /* 0x000fe400078e00ff */
[----:B------:R-:W-:Y:S02]  /*12cb0*/  FMUL R20, R121, R20 ;  /* 0x0000001479147220 */ /* 0x000fe40000400000 */
[----:B------:R-:W-:-:S02]  /*12cc0*/  FFMA.FTZ R26, R17, R26, 0.48089820146560668945 ;  /* 0x3ef6384a111a7423 */ /* 0x000fc4000001001a */
[----:B------:R-:W-:Y:S01]  /*12cd0*/  FFMA.FTZ R4, R113, R4, 0.48089820146560668945 ;  /* 0x3ef6384a71047423 */ /* 0x000fe20000010004 */
[----:B------:R-:W-:Y:S01]  /*12ce0*/  FSEL R223, R223, -INF , P2 ;  /* 0xff800000dfdf7808 */ /* 0x000fe20001000000 */
[----:B------:R-:W-:Y:S01]  /*12cf0*/  FADD R218, R218, R15 ;  /* 0x0000000fdada7221 */ /* 0x000fe20000000000 */
[----:B------:R-:W-:Y:S01]  /*12d00*/  ISETP.GE.U32.AND P2, PT, R92, 0x7f800000, PT ;  /* 0x7f8000005c00780c */ /* 0x000fe20003f46070 */
[----:B------:R-:W-:Y:S02]  /*12d10*/  FADD R222, R222, R123 ;  /* 0x0000007bdede7221 */ /* 0x000fe40000000000 */
[----:B------:R-:W-:Y:S01]  /*12d20*/  @P3 FFMA.FTZ R218, R103, R6, +INF ;  /* 0x7f80000067da3423 */ /* 0x000fe20000010006 */
[----:B------:R-:W-:Y:S01]  /*12d30*/  ISETP.GE.U32.AND P3, PT, R93, 0x7f800000, PT ;  /* 0x7f8000005d00780c */ /* 0x000fe20003f66070 */
[----:B------:R-:W-:Y:S02]  /*12d40*/  FFMA.FTZ R6, R7, R2, -0.72134751081466674805 ;  /* 0xbf38aa3b07067423 */ /* 0x000fe40000010002 */
[----:B------:R-:W-:Y:S01]  /*12d50*/  @P6 FFMA.FTZ R222, R94, R9, +INF ;  /* 0x7f8000005ede6423 */ /* 0x000fe20000010009 */
[----:B------:R-:W-:Y:S01]  /*12d60*/  ISETP.GE.U32.AND P6, PT, R215, 0x7f800000, PT ;  /* 0x7f800000d700780c */ /* 0x000fe20003fc6070 */
[----:B------:R-:W-:Y:S01]  /*12d70*/  FMUL R20, R121, R20 ;  /* 0x0000001479147220 */ /* 0x000fe20000400000 */
[----:B0-----:R-:W-:Y:S01]  /*12d80*/  SHF.R.U32.HI R197, RZ, 0x7, R205 ;  /* 0x00000007ffc57819 */ /* 0x001fe200000116cd */
[----:B------:R-:W-:-:S02]  /*12d90*/  FFMA.FTZ R26, R17, R26, -0.72134751081466674805 ;  /* 0xbf38aa3b111a7423 */ /* 0x000fc4000001001a */
[----:B------:R-:W-:Y:S02]  /*12da0*/  FFMA.FTZ R4, R113, R4, -0.72134751081466674805 ;  /* 0xbf38aa3b71047423 */ /* 0x000fe40000010004 */
[----:B------:R-:W-:Y:S01]  /*12db0*/  FMUL R6, R7, R6 ;  /* 0x0000000607067220 */ /* 0x000fe20000400000 */
[----:B------:R-:W-:Y:S01]  /*12dc0*/  SGXT.U32 R197, R197, 0x1 ;  /* 0x00000001c5c5781a */ /* 0x000fe20000000000 */
[----:B-1----:R-:W-:Y:S02]  /*12dd0*/  FFMA.FTZ R131, R131, 1.1920928955078125e-07, R202 ;  /* 0x3400000083837823 */ /* 0x002fe400000100ca */
[----:B------:R-:W-:Y:S02]  /*12de0*/  FFMA.FTZ R20, R121, 1.4426950216293334961, R20 ;  /* 0x3fb8aa3b79147823 */ /* 0x000fe40000010014 */
[----:B------:R-:W-:Y:S02]  /*12df0*/  FMUL R26, R17, R26 ;  /* 0x0000001a111a7220 */ /* 0x000fe40000400000 */
[----:B------:R-:W-:-:S02]  /*12e00*/  FMUL R4, R113, R4 ;  /* 0x0000000471047220 */ /* 0x000fc40000400000 */
[----:B------:R-:W-:Y:S02]  /*12e10*/  @P5 IMAD.MOV.U32 R3, RZ, RZ, 0x7f800000 ;  /* 0x7f800000ff035424 */ /* 0x000fe400078e00ff */
[----:B------:R-:W-:Y:S02]  /*12e20*/  FMUL R6, R7, R6 ;  /* 0x0000000607067220 */ /* 0x000fe40000400000 */
[----:B------:R-:W-:Y:S02]  /*12e30*/  FMUL R26, R17, R26 ;  /* 0x0000001a111a7220 */ /* 0x000fe40000400000 */
[----:B------:R-:W-:Y:S02]  /*12e40*/  FADD R248, R131, R20 ;  /* 0x0000001483f87221 */ /* 0x000fe40000000000 */
[----:B------:R-:W-:Y:S01]  /*12e50*/  FMUL R4, R113, R4 ;  /* 0x0000000471047220 */ /* 0x000fe20000400000 */
[C---:B------:R-:W-:Y:S01]  /*12e60*/  FSETP.NEU.AND P1, PT, R100.reuse, RZ, PT ;  /* 0x000000ff6400720b */ /* 0x040fe20003f2d000 */
[----:B------:R-:W-:Y:S01]  /*12e70*/  @P5 FFMA.FTZ R248, R100, R3, +INF ;  /* 0x7f80000064f85423 */ /* 0x000fe20000010003 */
[----:B------:R-:W-:Y:S01]  /*12e80*/  BAR.SYNC.DEFER_BLOCKING 0x0 ;  /* 0x0000000000007b1d */ /* 0x000fe20000010000 */
[----:B------:R-:W-:Y:S01]  /*12e90*/  LOP3.LUT R75, R73, 0x8, RZ, 0x3c, !PT ;  /* 0x00000008494b7812 */ /* 0x000fe200078e3cff */
[----:B------:R-:W-:Y:S01]  /*12ea0*/  IMAD R14, R197, c[0x0][0x1c8], RZ ;  /* 0x00007200c50e7a24 */ /* 0x000fe200078e02ff */
[C---:B------:R-:W-:Y:S01]  /*12eb0*/  LOP3.LUT R77, R73.reuse, 0x10, RZ, 0x3c, !PT ;  /* 0x00000010494d7812 */ /* 0x040fe200078e3cff */
[----:B------:R-:W-:Y:S01]  /*12ec0*/  IMAD.MOV.U32 R209, RZ, RZ, c[0x0][0x1c8] ;  /* 0x00007200ffd17624 */ /* 0x000fe200078e00ff */
[----:B------:R-:W-:Y:S01]  /*12ed0*/  LOP3.LUT R79, R73, 0x18, RZ, 0x3c, !PT ;  /* 0x00000018494f7812 */ /* 0x000fe200078e3cff */
[----:B------:R-:W-:Y:S01]  /*12ee0*/  FFMA.FTZ R8, R7, 1.4426950216293334961, R6 ;  /* 0x3fb8aa3b07087823 */ /* 0x000fe20000010006 */
[----:B------:R-:W-:Y:S01]  /*12ef0*/  @P2 MOV R11, 0x7f800000 ;  /* 0x7f800000000b2802 */ /* 0x000fe20000000f00 */
[----:B---3--:R-:W-:-:S02]  /*12f00*/  FFMA.FTZ R221, R204, 1.1920928955078125e-07, R221 ;  /* 0x34000000ccdd7823 */ /* 0x008fc400000100dd */
[----:B------:R-:W-:Y:S02]  /*12f10*/  FFMA.FTZ R26, R17, 1.4426950216293334961, R26 ;  /* 0x3fb8aa3b111a7823 */ /* 0x000fe4000001001a */
[----:B------:R-:W-:Y:S02]  /*12f20*/  FFMA.FTZ R113, R113, 1.4426950216293334961, R4 ;  /* 0x3fb8aa3b71717823 */ /* 0x000fe40000010004 */
[----:B------:R-:W-:Y:S01]  /*12f30*/  @P3 IMAD.MOV.U32 R10, RZ, RZ, 0x7f800000 ;  /* 0x7f800000ff0a3424 */ /* 0x000fe200078e00ff */
[----:B------:R-:W-:Y:S01]  /*12f40*/  FSEL R248, R248, -INF , P1 ;  /* 0xff800000f8f87808 */ /* 0x000fe20000800000 */
[----:B------:R-:W-:Y:S01]  /*12f50*/  @P6 IMAD.MOV.U32 R12, RZ, RZ, 0x7f800000 ;  /* 0x7f800000ff0c6424 */ /* 0x000fe200078e00ff */
[----:B------:R-:W-:Y:S01]  /*12f60*/  LEA R22, P1, R14, R216, 0x1 ;  /* 0x000000d80e167211 */ /* 0x000fe200078208ff */
[----:B------:R-:W-:Y:S02]  /*12f70*/  IMAD R16, R209, 0x2, R14 ;  /* 0x00000002d1107824 */ /* 0x000fe400078e020e */
[----:B------:R-:W-:-:S02]  /*12f80*/  FADD R221, R221, R26 ;  /* 0x0000001adddd7221 */ /* 0x000fc40000000000 */
[----:B------:R-:W-:Y:S01]  /*12f90*/  FADD R220, R220, R113 ;  /* 0x00000071dcdc7221 */ /* 0x000fe20000000000 */
[----:B------:R-:W0:Y:S01]  /*12fa0*/  LDS.64 R2, [R73] ;  /* 0x0000000049027984 */ /* 0x000e220000000a00 */
[----:B------:R-:W-:-:S03]  /*12fb0*/  FADD R219, R219, R8 ;  /* 0x00000008dbdb7221 */ /* 0x000fc60000000000 */
[----:B------:R-:W1:Y:S01]  /*12fc0*/  LDS.64 R4, [R75] ;  /* 0x000000004b047984 */ /* 0x000e620000000a00 */
[----:B------:R-:W-:Y:S02]  /*12fd0*/  @P3 FFMA.FTZ R221, R93, R10, +INF ;  /* 0x7f8000005ddd3423 */ /* 0x000fe4000001000a */
[----:B------:R-:W-:Y:S01]  /*12fe0*/  @P2 FFMA.FTZ R220, R92, R11, +INF ;  /* 0x7f8000005cdc2423 */ /* 0x000fe2000001000b */
[----:B------:R-:W2:Y:S01]  /*12ff0*/  LDS.64 R6, [R77] ;  /* 0x000000004d067984 */ /* 0x000ea20000000a00 */
[----:B------:R-:W-:Y:S01]  /*13000*/  @P6 FFMA.FTZ R219, R215, R12, +INF ;  /* 0x7f800000d7db6423 */ /* 0x000fe2000001000c */
[----:B------:R-:W-:Y:S02]  /*13010*/  LEA R18, R209, R16, 0x1 ;  /* 0x00000010d1127211 */ /* 0x000fe400078e08ff */
[----:B------:R-:W3:Y:S01]  /*13020*/  LDS.64 R8, [R79] ;  /* 0x000000004f087984 */ /* 0x000ee20000000a00 */
[----:B------:R-:W-:-:S03]  /*13030*/  LEA.HI.X.SX32 R23, R14, R217, 0x1, P1 ;  /* 0x000000d90e177211 */ /* 0x000fc600008f0eff */
[----:B------:R-:W4:Y:S04]  /*13040*/  LDS.64 R10, [R73+0x800] ;  /* 0x00080000490a7984 */ /* 0x000f280000000a00 */
[----:B------:R-:W3:Y:S04]  /*13050*/  LDS.64 R12, [R75+0x800] ;  /* 0x000800004b0c7984 */ /* 0x000ee80000000a00 */
[----:B------:R-:W4:Y:S01]  /*13060*/  LDS.64 R14, [R77+0x800] ;  /* 0x000800004d0e7984 */ /* 0x000f220000000a00 */
[----:B------:R-:W-:Y:S01]  /*13070*/  IMAD R20, R209, 0x2, R18 ;  /* 0x00000002d1147824 */ /* 0x000fe200078e0212 */
[----:B------:R-:W-:-:S03]  /*13080*/  LEA R24, P6, R16, R216, 0x1 ;  /* 0x000000d810187211 */ /* 0x000fc600078c08ff */
[C---:B------:R-:W-:Y:S01]  /*13090*/  IMAD R32, R209.reuse, 0x2, R20 ;  /* 0x00000002d1207824 */ /* 0x040fe200078e0214 */
[-C--:B------:R-:W-:Y:S02]  /*130a0*/  LEA.HI.X.SX32 R25, R16, R217.reuse, 0x1, P6 ;  /* 0x000000d910197211 */ /* 0x080fe400030f0eff */
[C---:B------:R-:W-:Y:S01]  /*130b0*/  LEA R26, P6, R18.reuse, R216, 0x1 ;  /* 0x000000d8121a7211 */ /* 0x040fe200078c08ff */
[----:B------:R-:W4:Y:S01]  /*130c0*/  LDS.64 R16, [R79+0x800] ;  /* 0x000800004f107984 */ /* 0x000f220000000a00 */
[C---:B------:R-:W-:Y:S02]  /*130d0*/  LEA R34, R209.reuse, R32, 0x1 ;  /* 0x00000020d1227211 */ /* 0x040fe400078e08ff */
[-C--:B------:R-:W-:Y:S02]  /*130e0*/  LEA.HI.X.SX32 R27, R18, R217.reuse, 0x1, P6 ;  /* 0x000000d9121b7211 */ /* 0x080fe400030f0eff */
[CC--:B------:R-:W-:Y:S01]  /*130f0*/  LEA R28, P6, R20.reuse, R216.reuse, 0x1 ;  /* 0x000000d8141c7211 */ /* 0x0c0fe200078c08ff */
[C---:B------:R-:W-:Y:S01]  /*13100*/  IMAD R36, R209.reuse, 0x2, R34 ;  /* 0x00000002d1247824 */ /* 0x040fe200078e0222 */
[----:B0-----:R-:W-:Y:S02]  /*13110*/  STG.E.U16 [R22.64], R2 ;  /* 0x0000000216007986 */ /* 0x001fe4000c101506 */
[-C--:B------:R-:W-:Y:S01]  /*13120*/  LEA.HI.X.SX32 R29, R20, R217.reuse, 0x1, P6 ;  /* 0x000000d9141d7211 */ /* 0x080fe200030f0eff */
[----:B------:R-:W-:Y:S01]  /*13130*/  IMAD R38, R209, 0x2, R36 ;  /* 0x00000002d1267824 */ /* 0x000fe200078e0224 */
[CC--:B------:R-:W-:Y:S01]  /*13140*/  LEA R30, P6, R32.reuse, R216.reuse, 0x1 ;  /* 0x000000d8201e7211 */ /* 0x0c0fe200078c08ff */
[----:B-1----:R-:W-:Y:S03]  /*13150*/  STG.E.U16 [R24.64], R4 ;  /* 0x0000000418007986 */ /* 0x002fe6000c101506 */
[----:B------:R-:W-:Y:S01]  /*13160*/  LEA.HI.X.SX32 R31, R32, R217, 0x1, P6 ;  /* 0x000000d9201f7211 */ /* 0x000fe200030f0eff */
[----:B------:R-:W0:Y:S01]  /*13170*/  LDS.64 R18, [R73+0x1000] ;  /* 0x0010000049127984 */ /* 0x000e220000000a00 */
[----:B------:R-:W-:-:S02]  /*13180*/  LEA R32, P6, R34, R216, 0x1 ;  /* 0x000000d822207211 */ /* 0x000fc400078c08ff */
[C---:B------:R-:W-:Y:S01]  /*13190*/  LEA R40, R209.reuse, R38, 0x1 ;  /* 0x00000026d1287211 */ /* 0x040fe200078e08ff */
[----:B------:R-:W1:Y:S01]  /*131a0*/  LDS.64 R20, [R75+0x1000] ;  /* 0x001000004b147984 */ /* 0x000e620000000a00 */
[-C--:B------:R-:W-:Y:S02]  /*131b0*/  LEA.HI.X.SX32 R33, R34, R217.reuse, 0x1, P6 ;  /* 0x000000d922217211 */ /* 0x080fe400030f0eff */
[CC--:B------:R-:W-:Y:S01]  /*131c0*/  LEA R34, P6, R36.reuse, R216.reuse, 0x1 ;  /* 0x000000d824227211 */ /* 0x0c0fe200078c08ff */
[C---:B------:R-:W-:Y:S01]  /*131d0*/  IMAD R42, R209.reuse, 0x2, R40 ;  /* 0x00000002d12a7824 */ /* 0x040fe200078e0228 */
[----:B--2---:R-:W-:Y:S02]  /*131e0*/  STG.E.U16 [R26.64], R6 ;  /* 0x000000061a007986 */ /* 0x004fe4000c101506 */
[----:B------:R-:W-:Y:S01]  /*131f0*/  LEA.HI.X.SX32 R35, R36, R217, 0x1, P6 ;  /* 0x000000d924237211 */ /* 0x000fe200030f0eff */
[----:B------:R-:W-:Y:S01]  /*13200*/  IMAD R44, R209, 0x2, R42 ;  /* 0x00000002d12c7824 */ /* 0x000fe200078e022a */
[----:B---3--:R-:W-:Y:S04]  /*13210*/  STG.E.U16 [R28.64], R8 ;  /* 0x000000081c007986 */ /* 0x008fe8000c101506 */
[----:B----4-:R-:W-:Y:S04]  /*13220*/  STG.E.U16 [R30.64], R10 ;  /* 0x0000000a1e007986 */ /* 0x010fe8000c101506 */
[----:B------:R-:W-:Y:S04]  /*13230*/  STG.E.U16 [R32.64], R12 ;  /* 0x0000000c20007986 */ /* 0x000fe8000c101506 */
[----:B------:R2:W-:Y:S01]  /*13240*/  STG.E.U16 [R34.64], R14 ;  /* 0x0000000e22007986 */ /* 0x0005e2000c101506 */
[----:B------:R-:W-:-:S03]  /*13250*/  LEA R36, P6, R38, R216, 0x1 ;  /* 0x000000d826247211 */ /* 0x000fc600078c08ff */
[----:B------:R-:W3:Y:S04]  /*13260*/  LDS.64 R22, [R77+0x1000] ;  /* 0x001000004d167984 */ /* 0x000ee80000000a00 */
[----:B------:R-:W4:Y:S01]  /*13270*/  LDS.64 R24, [R79+0x1000] ;  /* 0x001000004f187984 */ /* 0x000f220000000a00 */
[----:B--2---:R-:W-:-:S03]  /*13280*/  LEA R34, R209, R44, 0x1 ;  /* 0x0000002cd1227211 */ /* 0x004fc600078e08ff */
[----:B------:R-:W2:Y:S02]  /*13290*/  LDS.64 R26, [R73+0x1800] ;  /* 0x00180000491a7984 */ /* 0x000ea40000000a00 */
[C---:B------:R-:W-:Y:S02]  /*132a0*/  IMAD R48, R209.reuse, 0x2, R34 ;  /* 0x00000002d1307824 */ /* 0x040fe400078e0222 */
[----:B------:R-:W0:Y:S02]  /*132b0*/  LDS.64 R28, [R75+0x1800] ;  /* 0x001800004b1c7984 */ /* 0x000e240000000a00 */
[C---:B------:R-:W-:Y:S02]  /*132c0*/  IMAD R50, R209.reuse, 0x2, R48 ;  /* 0x00000002d1327824 */ /* 0x040fe400078e0230 */
[----:B------:R-:W0:Y:S03]  /*132d0*/  LDS.64 R30, [R77+0x1800] ;  /* 0x001800004d1e7984 */ /* 0x000e260000000a00 */
[C---:B------:R-:W-:Y:S01]  /*132e0*/  LEA R52, R209.reuse, R50, 0x1 ;  /* 0x00000032d1347211 */ /* 0x040fe200078e08ff */
[----:B------:R-:W0:Y:S04]  /*132f0*/  LDS.64 R32, [R79+0x1800] ;  /* 0x001800004f207984 */ /* 0x000e280000000a00 */
[----:B------:R-:W-:-:S04]  /*13300*/  IMAD R54, R209, 0x2, R52 ;  /* 0x00000002d1367824 */ /* 0x000fc800078e0234 */
[C---:B------:R-:W-:Y:S01]  /*13310*/  IMAD R56, R209.reuse, 0x2, R54 ;  /* 0x00000002d1387824 */ /* 0x040fe200078e0236 */
[-C--:B------:R-:W-:Y:S02]  /*13320*/  LEA.HI.X.SX32 R37, R38, R217.reuse, 0x1, P6 ;  /* 0x000000d926257211 */ /* 0x080fe400030f0eff */
[C---:B------:R-:W-:Y:S02]  /*13330*/  LEA R38, P6, R40.reuse, R216, 0x1 ;  /* 0x000000d828267211 */ /* 0x040fe400078c08ff */
[----:B------:R-:W-:Y:S02]  /*13340*/  LEA R58, R209, R56, 0x1 ;  /* 0x00000038d13a7211 */ /* 0x000fe400078e08ff */
[----:B------:R-:W-:-:S03]  /*13350*/  LEA.HI.X.SX32 R39, R40, R217, 0x1, P6 ;  /* 0x000000d928277211 */ /* 0x000fc600030f0eff */
[----:B------:R-:W-:Y:S01]  /*13360*/  IMAD R60, R209, 0x2, R58 ;  /* 0x00000002d13c7824 */ /* 0x000fe200078e023a */
[----:B------:R-:W-:-:S03]  /*13370*/  LEA R40, P6, R42, R216, 0x1 ;  /* 0x000000d82a287211 */ /* 0x000fc600078c08ff */
[C---:B------:R-:W-:Y:S01]  /*13380*/  IMAD R62, R209.reuse, 0x2, R60 ;  /* 0x00000002d13e7824 */ /* 0x040fe200078e023c */
[-C--:B------:R-:W-:Y:S02]  /*13390*/  LEA.HI.X.SX32 R41, R42, R217.reuse, 0x1, P6 ;  /* 0x000000d92a297211 */ /* 0x080fe400030f0eff */
[C---:B------:R-:W-:Y:S02]  /*133a0*/  LEA R42, P6, R44.reuse, R216, 0x1 ;  /* 0x000000d82c2a7211 */ /* 0x040fe400078c08ff */
[C---:B------:R-:W-:Y:S02]  /*133b0*/  LEA R64, R209.reuse, R62, 0x1 ;  /* 0x0000003ed1407211 */ /* 0x040fe400078e08ff */
[----:B------:R-:W-:Y:S02]  /*133c0*/  LEA.HI.X.SX32 R43, R44, R217, 0x1, P6 ;  /* 0x000000d92c2b7211 */ /* 0x000fe400030f0eff */
[----:B------:R-:W-:Y:S01]  /*133d0*/  LEA R44, P6, R34, R216, 0x1 ;  /* 0x000000d8222c7211 */ /* 0x000fe200078c08ff */
[----:B------:R-:W-:-:S03]  /*133e0*/  IMAD R66, R209, 0x2, R64 ;  /* 0x00000002d1427824 */ /* 0x000fc600078e0240 */
[-C--:B------:R-:W-:Y:S01]  /*133f0*/  LEA.HI.X.SX32 R45, R34, R217.reuse, 0x1, P6 ;  /* 0x000000d9222d7211 */ /* 0x080fe200030f0eff */
[C---:B------:R-:W-:Y:S01]  /*13400*/  IMAD R68, R209.reuse, 0x2, R66 ;  /* 0x00000002d1447824 */ /* 0x040fe200078e0242 */
[CC--:B------:R-:W-:Y:S01]  /*13410*/  LEA R46, P6, R48.reuse, R216.reuse, 0x1 ;  /* 0x000000d8302e7211 */ /* 0x0c0fe200078c08ff */
[----:B------:R-:W2:Y:S03]  /*13420*/  LDS.64 R34, [R73+0x2000] ;  /* 0x0020000049227984 */ /* 0x000ea60000000a00 */
[----:B------:R-:W-:Y:S02]  /*13430*/  LEA.HI.X.SX32 R47, R48, R217, 0x1, P6 ;  /* 0x000000d9302f7211 */ /* 0x000fe400030f0eff */
[----:B------:R-:W-:Y:S02]  /*13440*/  LEA R48, P6, R50, R216, 0x1 ;  /* 0x000000d832307211 */ /* 0x000fe400078c08ff */
[----:B------:R-:W-:-:S02]  /*13450*/  LEA R70, R209, R68, 0x1 ;  /* 0x00000044d1467211 */ /* 0x000fc400078e08ff */
[----:B------:R-:W-:Y:S02]  /*13460*/  LEA.HI.X.SX32 R49, R50, R217, 0x1, P6 ;  /* 0x000000d932317211 */ /* 0x000fe400030f0eff */
[----:B------:R-:W-:Y:S01]  /*13470*/  LEA R50, P6, R52, R216, 0x1 ;  /* 0x000000d834327211 */ /* 0x000fe200078c08ff */
[----:B------:R-:W-:-:S03]  /*13480*/  IMAD R72, R209, 0x2, R70 ;  /* 0x00000002d1487824 */ /* 0x000fc600078e0246 */
[----:B------:R-:W-:Y:S01]  /*13490*/  LEA.HI.X.SX32 R51, R52, R217, 0x1, P6 ;  /* 0x000000d934337211 */ /* 0x000fe200030f0eff */
[----:B------:R-:W-:Y:S01]  /*134a0*/  IMAD R74, R209, 0x2, R72 ;  /* 0x00000002d14a7824 */ /* 0x000fe200078e0248 */
[----:B------:R-:W-:-:S04]  /*134b0*/  LEA R52, P6, R54, R216, 0x1 ;  /* 0x000000d836347211 */ /* 0x000fc800078c08ff */
[-C--:B------:R-:W-:Y:S02]  /*134c0*/  LEA.HI.X.SX32 R53, R54, R217.reuse, 0x1, P6 ;  /* 0x000000d936357211 */ /* 0x080fe400030f0eff */
[C---:B------:R-:W-:Y:S02]  /*134d0*/  LEA R54, P6, R56.reuse, R216, 0x1 ;  /* 0x000000d838367211 */ /* 0x040fe400078c08ff */
[C---:B------:R-:W-:Y:S01]  /*134e0*/  LEA R76, R209.reuse, R74, 0x1 ;  /* 0x0000004ad14c7211 */ /* 0x040fe200078e08ff */
[----:B------:R-:W-:Y:S01]  /*134f0*/  STG.E.U16 [R36.64], R16 ;  /* 0x0000001024007986 */ /* 0x000fe2000c101506 */
[----:B------:R-:W-:Y:S02]  /*13500*/  LEA.HI.X.SX32 R55, R56, R217, 0x1, P6 ;  /* 0x000000d938377211 */ /* 0x000fe400030f0eff */
[----:B------:R-:W-:Y:S01]  /*13510*/  LEA R56, P6, R58, R216, 0x1 ;  /* 0x000000d83a387211 */ /* 0x000fe200078c08ff */
[----:B0-----:R-:W-:Y:S01]  /*13520*/  STG.E.U16 [R38.64], R18 ;  /* 0x0000001226007986 */ /* 0x001fe2000c101506 */
[----:B------:R-:W-:-:S03]  /*13530*/  IMAD R78, R209, 0x2, R76 ;  /* 0x00000002d14e7824 */ /* 0x000fc600078e024c */
[----:B------:R-:W0:Y:S04]  /*13540*/  LDS.64 R36, [R75+0x2000] ;  /* 0x002000004b247984 */ /* 0x000e280000000a00 */
[----:B-1----:R-:W-:Y:S04]  /*13550*/  STG.E.U16 [R40.64], R20 ;  /* 0x0000001428007986 */ /* 0x002fe8000c101506 */
[----:B------:R-:W1:Y:S01]  /*13560*/  LDS.64 R38, [R77+0x2000] ;  /* 0x002000004d267984 */ /* 0x000e620000000a00 */
[----:B------:R-:W-:-:S03]  /*13570*/  LEA.HI.X.SX32 R57, R58, R217, 0x1, P6 ;  /* 0x000000d93a397211 */ /* 0x000fc600030f0eff */
[----:B---3--:R-:W-:Y:S01]  /*13580*/  STG.E.U16 [R42.64], R22 ;  /* 0x000000162a007986 */ /* 0x008fe2000c101506 */
[----:B------:R-:W-:-:S03]  /*13590*/  IMAD R80, R209, 0x2, R78 ;  /* 0x00000002d1507824 */ /* 0x000fc600078e024e */
[----:B------:R-:W3:Y:S01]  /*135a0*/  LDS.64 R40, [R79+0x2000] ;  /* 0x002000004f287984 */ /* 0x000ee20000000a00 */
[----:B------:R-:W-:-:S03]  /*135b0*/  LEA R58, P6, R60, R216, 0x1 ;  /* 0x000000d83c3a7211 */ /* 0x000fc600078c08ff */
[----:B----4-:R-:W-:Y:S04]  /*135c0*/  STG.E.U16 [R44.64], R24 ;  /* 0x000000182c007986 */ /* 0x010fe8000c101506 */
[----:B------:R-:W4:Y:S04]  /*135d0*/  LDS.64 R42, [R73+0x2800] ;  /* 0x00280000492a7984 */ /* 0x000f280000000a00 */
[----:B--2---:R-:W-:Y:S04]  /*135e0*/  STG.E.U16 [R46.64], R26 ;  /* 0x0000001a2e007986 */ /* 0x004fe8000c101506 */
[----:B------:R-:W2:Y:S04]  /*135f0*/  LDS.64 R44, [R75+0x2800] ;  /* 0x002800004b2c7984 */ /* 0x000ea80000000a00 */
[----:B------:R-:W0:Y:S01]  /*13600*/  LDS.64 R46, [R77+0x2800] ;  /* 0x002800004d2e7984 */ /* 0x000e220000000a00 */
[----:B------:R-:W-:-:S02]  /*13610*/  LEA.HI.X.SX32 R59, R60, R217, 0x1, P6 ;  /* 0x000000d93c3b7211 */ /* 0x000fc400030f0eff */
[C---:B------:R-:W-:Y:S02]  /*13620*/  LEA R82, R209.reuse, R80, 0x1 ;  /* 0x00000050d1527211 */ /* 0x040fe400078e08ff */
[CC--:B------:R-:W-:Y:S01]  /*13630*/  LEA R60, P6, R62.reuse, R216.reuse, 0x1 ;  /* 0x000000d83e3c7211 */ /* 0x0c0fe200078c08ff */
[----:B------:R-:W-:Y:S02]  /*13640*/  STG.E.U16 [R48.64], R28 ;  /* 0x0000001c30007986 */ /* 0x000fe4000c101506 */
[C---:B------:R-:W-:Y:S01]  /*13650*/  IMAD R84, R209.reuse, 0x2, R82 ;  /* 0x00000002d1547824 */ /* 0x040fe200078e0252 */
[----:B------:R-:W-:Y:S01]  /*13660*/  LEA.HI.X.SX32 R61, R62, R217, 0x1, P6 ;  /* 0x000000d93e3d7211 */ /* 0x000fe200030f0eff */
[----:B------:R-:W1:Y:S01]  /*13670*/  LDS.64 R48, [R79+0x2800] ;  /* 0x002800004f307984 */ /* 0x000e620000000a00 */
[----:B------:R-:W-:Y:S01]  /*13680*/  LEA R62, P6, R64, R216, 0x1 ;  /* 0x000000d8403e7211 */ /* 0x000fe200078c08ff */
[----:B------:R-:W-:-:S03]  /*13690*/  IMAD R86, R209, 0x2, R84 ;  /* 0x00000002d1567824 */ /* 0x000fc600078e0254 */
[-C--:B------:R-:W-:Y:S02]  /*136a0*/  LEA.HI.X.SX32 R63, R64, R217.reuse, 0x1, P6 ;  /* 0x000000d9403f7211 */ /* 0x080fe400030f0eff */
[C---:B------:R-:W-:Y:S01]  /*136b0*/  LEA R64, P6, R66.reuse, R216, 0x1 ;  /* 0x000000d842407211 */ /* 0x040fe200078c08ff */
[----:B------:R-:W-:Y:S01]  /*136c0*/  STG.E.U16 [R50.64], R30 ;  /* 0x0000001e32007986 */ /* 0x000fe2000c101506 */
[C---:B------:R-:W-:Y:S02]  /*136d0*/  LEA R88, R209.reuse, R86, 0x1 ;  /* 0x00000056d1587211 */ /* 0x040fe400078e08ff */
[-C--:B------:R-:W-:Y:S01]  /*136e0*/  LEA.HI.X.SX32 R65, R66, R217.reuse, 0x1, P6 ;  /* 0x000000d942417211 */ /* 0x080fe200030f0eff */
[----:B------:R-:W2:Y:S01]  /*136f0*/  LDS.64 R50, [R73+0x3000] ;  /* 0x0030000049327984 */ /* 0x000ea20000000a00 */
[C---:B------:R-:W-:Y:S01]  /*13700*/  LEA R66, P6, R68.reuse, R216, 0x1 ;  /* 0x000000d844427211 */ /* 0x040fe200078c08ff */
[----:B------:R-:W-:Y:S02]  /*13710*/  IMAD R90, R209, 0x2, R88 ;  /* 0x00000002d15a7824 */ /* 0x000fe400078e0258 */
[----:B------:R-:W-:Y:S01]  /*13720*/  STG.E.U16 [R52.64], R32 ;  /* 0x0000002034007986 */ /* 0x000fe2000c101506 */
[----:B------:R-:W-:-:S03]  /*13730*/  LEA.HI.X.SX32 R67, R68, R217, 0x1, P6 ;  /* 0x000000d944437211 */ /* 0x000fc600030f0eff */
[----:B------:R-:W2:Y:S01]  /*13740*/  LDS.64 R52, [R75+0x3000] ;  /* 0x003000004b347984 */ /* 0x000ea20000000a00 */
[-C--:B------:R-:W-:Y:S02]  /*13750*/  LEA R68, P6, R70, R216.reuse, 0x1 ;  /* 0x000000d846447211 */ /* 0x080fe400078c08ff */
[----:B------:R-:W-:Y:S01]  /*13760*/  FSETP.NEU.AND P1, PT, R92, RZ, PT ;  /* 0x000000ff5c00720b */ /* 0x000fe20003f2d000 */
[C---:B------:R-:W-:Y:S01]  /*13770*/  IMAD R92, R209.reuse, 0x2, R90 ;  /* 0x00000002d15c7824 */ /* 0x040fe200078e025a */
[-C--:B------:R-:W-:Y:S02]  /*13780*/  LEA.HI.X.SX32 R69, R70, R217.reuse, 0x1, P6 ;  /* 0x000000d946457211 */ /* 0x080fe400030f0eff */
[----:B------:R-:W-:Y:S01]  /*13790*/  LEA R70, P6, R72, R216, 0x1 ;  /* 0x000000d848467211 */ /* 0x000fe200078c08ff */
[----:B------:R-:W-:Y:S01]  /*137a0*/  STG.E.U16 [R54.64], R34 ;  /* 0x0000002236007986 */ /* 0x000fe2000c101506 */
[----:B------:R-:W-:Y:S02]  /*137b0*/  FSETP.NEU.AND P3, PT, R94, RZ, PT ;  /* 0x000000ff5e00720b */ /* 0x000fe40003f6d000 */
[----:B------:R-:W-:Y:S01]  /*137c0*/  LEA R94, R209, R92, 0x1 ;  /* 0x0000005cd15e7211 */ /* 0x000fe200078e08ff */
[----:B------:R-:W2:Y:S01]  /*137d0*/  LDS.64 R54, [R77+0x3000] ;  /* 0x003000004d367984 */ /* 0x000ea20000000a00 */
[----:B------:R-:W-:-:S02]  /*137e0*/  LEA.HI.X.SX32 R71, R72, R217, 0x1, P6 ;  /* 0x000000d948477211 */ /* 0x000fc400030f0eff */
[----:B------:R-:W-:Y:S01]  /*137f0*/  LEA R72, P6, R74, R216, 0x1 ;  /* 0x000000d84a487211 */ /* 0x000fe200078c08ff */
[----:B0-----:R-:W-:Y:S01]  /*13800*/  STG.E.U16 [R56.64], R36 ;  /* 0x0000002438007986 */ /* 0x001fe2000c101506 */
[----:B------:R-:W-:-:S03]  /*13810*/  IMAD R96, R209, 0x2, R94 ;  /* 0x00000002d1607824 */ /* 0x000fc600078e025e */
[----:B-1----:R-:W-:Y:S04]  /*13820*/  STG.E.U16 [R58.64], R38 ;  /* 0x000000263a007986 */ /* 0x002fe8000c101506 */
[----:B---3--:R-:W-:Y:S04]  /*13830*/  STG.E.U16 [R60.64], R40 ;  /* 0x000000283c007986 */ /* 0x008fe8000c101506 */
[----:B----4-:R-:W-:Y:S01]  /*13840*/  STG.E.U16 [R62.64], R42 ;  /* 0x0000002a3e007986 */ /* 0x010fe2000c101506 */
[----:B------:R-:W-:-:S03]  /*13850*/  IMAD R98, R209, 0x2, R96 ;  /* 0x00000002d1627824 */ /* 0x000fc600078e0260 */
[----:B--2---:R-:W-:Y:S04]  /*13860*/  STG.E.U16 [R64.64], R44 ;  /* 0x0000002c40007986 */ /* 0x004fe8000c101506 */
[----:B------:R0:W-:Y:S04]  /*13870*/  LDS.64 R58, [R73+0x3800] ;  /* 0x00380000493a7984 */ /* 0x0001e80000000a00 */
[----:B------:R1:W-:Y:S01]  /*13880*/  STG.E.U16 [R66.64], R46 ;  /* 0x0000002e42007986 */ /* 0x0003e2000c101506 */
[----:B0-----:R-:W-:-:S03]  /*13890*/  LEA.HI.X.SX32 R73, R74, R217, 0x1, P6 ;  /* 0x000000d94a497211 */ /* 0x001fc600030f0eff */
[----:B------:R-:W0:Y:S04]  /*138a0*/  LDS.64 R56, [R79+0x3000] ;  /* 0x003000004f387984 */ /* 0x000e280000000a00 */
[----:B------:R2:W3:Y:S01]  /*138b0*/  LDS.64 R60, [R75+0x3800] ;  /* 0x003800004b3c7984 */ /* 0x0004e20000000a00 */
[----:B-1----:R-:W-:-:S03]  /*138c0*/  LEA R66, P6, R76, R216, 0x1 ;  /* 0x000000d84c427211 */ /* 0x002fc600078c08ff */
[----:B------:R-:W1:Y:S01]  /*138d0*/  LDS.64 R62, [R77+0x3800] ;  /* 0x003800004d3e7984 */ /* 0x000e620000000a00 */
[----:B------:R-:W-:-:S03]  /*138e0*/  LEA.HI.X.SX32 R67, R76, R217, 0x1, P6 ;  /* 0x000000d94c437211 */ /* 0x000fc600030f0eff */
[----:B------:R-:W4:Y:S01]  /*138f0*/  LDS.64 R64, [R79+0x3800] ;  /* 0x003800004f407984 */ /* 0x000f220000000a00 */
[C---:B------:R-:W-:Y:S02]  /*13900*/  LEA R74, P6, R78.reuse, R216, 0x1 ;  /* 0x000000d84e4a7211 */ /* 0x040fe400078c08ff */
[C---:B------:R-:W-:Y:S01]  /*13910*/  LEA R76, R209.reuse, R98, 0x1 ;  /* 0x00000062d14c7211 */ /* 0x040fe200078e08ff */
[----:B------:R2:W-:Y:S02]  /*13920*/  STG.E.U16 [R68.64], R48 ;  /* 0x0000003044007986 */ /* 0x0005e4000c101506 */
[----:B--2---:R-:W-:Y:S02]  /*13930*/  LEA.HI.X.SX32 R75, R78, R217, 0x1, P6 ;  /* 0x000000d94e4b7211 */ /* 0x004fe400030f0eff */
[----:B------:R-:W-:Y:S01]  /*13940*/  IMAD R78, R209, 0x2, R76 ;  /* 0x00000002d14e7824 */ /* 0x000fe200078e024c */
[----:B------:R-:W-:-:S04]  /*13950*/  LEA R68, P6, R80, R216, 0x1 ;  /* 0x000000d850447211 */ /* 0x000fc800078c08ff */
[----:B------:R-:W-:Y:S01]  /*13960*/  LEA.HI.X.SX32 R69, R80, R217, 0x1, P6 ;  /* 0x000000d950457211 */ /* 0x000fe200030f0eff */
[C---:B------:R-:W-:Y:S01]  /*13970*/  IMAD R80, R209.reuse, 0x2, R78 ;  /* 0x00000002d1507824 */ /* 0x040fe200078e024e */
[----:B------:R2:W-:Y:S04]  /*13980*/  STG.E.U16 [R70.64], R50 ;  /* 0x0000003246007986 */ /* 0x0005e8000c101506 */
[----:B------:R-:W-:Y:S01]  /*13990*/  LEA R100, R209, R80, 0x1 ;  /* 0x00000050d1647211 */ /* 0x000fe200078e08ff */
[----:B------:R0:W-:Y:S01]  /*139a0*/  STG.E.U16 [R72.64], R52 ;  /* 0x0000003448007986 */ /* 0x0001e2000c101506 */
[----:B--2---:R-:W-:-:S04]  /*139b0*/  LEA R70, P6, R82, R216, 0x1 ;  /* 0x000000d852467211 */ /* 0x004fc800078c08ff */
[----:B------:R-:W-:Y:S01]  /*139c0*/  LEA.HI.X.SX32 R71, R82, R217, 0x1, P6 ;  /* 0x000000d952477211 */ /* 0x000fe200030f0eff */
[----:B------:R-:W-:Y:S01]  /*139d0*/  IMAD R82, R209, 0x2, R100 ;  /* 0x00000002d1527824 */ /* 0x000fe200078e0264 */
[----:B0-----:R-:W-:-:S04]  /*139e0*/  LEA R72, P6, R84, R216, 0x1 ;  /* 0x000000d854487211 */ /* 0x001fc800078c08ff */
[----:B------:R-:W-:Y:S01]  /*139f0*/  LEA.HI.X.SX32 R73, R84, R217, 0x1, P6 ;  /* 0x000000d954497211 */ /* 0x000fe200030f0eff */
[C---:B------:R-:W-:Y:S01]  /*13a00*/  IMAD R84, R209.reuse, 0x2, R82 ;  /* 0x00000002d1547824 */ /* 0x040fe200078e0252 */
[----:B------:R0:W-:Y:S04]  /*13a10*/  STG.E.U16 [R66.64], R54 ;  /* 0x0000003642007986 */ /* 0x0001e8000c101506 */
[----:B------:R-:W-:Y:S02]  /*13a20*/  LEA R102, R209, R84, 0x1 ;  /* 0x00000054d1667211 */ /* 0x000fe400078e08ff */
[----:B0-----:R-:W-:-:S04]  /*13a30*/  LEA R66, P6, R86, R216, 0x1 ;  /* 0x000000d856427211 */ /* 0x001fc800078c08ff */
[----:B------:R-:W-:Y:S01]  /*13a40*/  LEA.HI.X.SX32 R67, R86, R217, 0x1, P6 ;  /* 0x000000d956437211 */ /* 0x000fe200030f0eff */
[C---:B------:R-:W-:Y:S01]  /*13a50*/  IMAD R86, R209.reuse, 0x2, R102 ;  /* 0x00000002d1567824 */ /* 0x040fe200078e0266 */
[----:B------:R0:W-:Y:S01]  /*13a60*/  STG.E.U16 [R74.64], R56 ;  /* 0x000000384a007986 */ /* 0x0001e2000c101506 */
[----:B------:R-:W-:Y:S02]  /*13a70*/  PRMT R8, R2, 0x7632, R8 ;  /* 0x0000763202087816 */ /* 0x000fe40000000008 */
[----:B------:R-:W-:Y:S01]  /*13a80*/  IMAD R2, R209, 0x2, R86 ;  /* 0x00000002d1027824 */ /* 0x000fe200078e0256 */
[----:B------:R2:W-:Y:S01]  /*13a90*/  STG.E.U16 [R68.64], R58 ;  /* 0x0000003a44007986 */ /* 0x0005e2000c101506 */
[----:B0-----:R-:W-:-:S04]  /*13aa0*/  LEA R74, P6, R88, R216, 0x1 ;  /* 0x000000d8584a7211 */ /* 0x001fc800078c08ff */
[-C--:B------:R-:W-:Y:S02]  /*13ab0*/  LEA.HI.X.SX32 R75, R88, R217.reuse, 0x1, P6 ;  /* 0x000000d9584b7211 */ /* 0x080fe400030f0eff */
[C---:B--2---:R-:W-:Y:S02]  /*13ac0*/  LEA R68, P6, R90.reuse, R216, 0x1 ;  /* 0x000000d85a447211 */ /* 0x044fe400078c08ff */
[----:B------:R-:W-:Y:S02]  /*13ad0*/  LEA R88, R209, R2, 0x1 ;  /* 0x00000002d1587211 */ /* 0x000fe400078e08ff */
[----:B------:R-:W-:-:S03]  /*13ae0*/  LEA.HI.X.SX32 R69, R90, R217, 0x1, P6 ;  /* 0x000000d95a457211 */ /* 0x000fc600030f0eff */
[----:B------:R-:W-:Y:S01]  /*13af0*/  IMAD R90, R209, 0x2, R88 ;  /* 0x00000002d15a7824 */ /* 0x000fe200078e0258 */
[----:B------:R-:W-:-:S03]  /*13b00*/  PRMT R34, R4, 0x7632, R34 ;  /* 0x0000763204227816 */ /* 0x000fc60000000022 */
[C---:B------:R-:W-:Y:S01]  /*13b10*/  IMAD R4, R209.reuse, 0x2, R90 ;  /* 0x00000002d1047824 */ /* 0x040fe200078e025a */
[----:B------:R-:W-:Y:S01]  /*13b20*/  PRMT R12, R6, 0x7632, R12 ;  /* 0x00007632060c7816 */ /* 0x000fe2000000000c */
[----:B---3--:R0:W-:Y:S03]  /*13b30*/  STG.E.U16 [R70.64], R60 ;  /* 0x0000003c46007986 */ /* 0x0081e6000c101506 */
[----:B------:R-:W-:Y:S01]  /*13b40*/  LEA R6, R209, R4, 0x1 ;  /* 0x00000004d1067211 */ /* 0x000fe200078e08ff */
[----:B-1----:R-:W-:Y:S04]  /*13b50*/  STG.E.U16 [R72.64], R62 ;  /* 0x0000003e48007986 */ /* 0x002fe8000c101506 */
[----:B----4-:R-:W-:Y:S04]  /*13b60*/  STG.E.U16 [R66.64], R64 ;  /* 0x0000004042007986 */ /* 0x010fe8000c101506 */
[----:B------:R1:W-:Y:S01]  /*13b70*/  STG.E.U16 [R74.64], R8 ;  /* 0x000000084a007986 */ /* 0x0003e2000c101506 */
[----:B------:R-:W-:-:S02]  /*13b80*/  PRMT R14, R8, 0x7632, R14 ;  /* 0x00007632080e7816 */ /* 0x000fc4000000000e */
[----:B0-----:R-:W-:Y:S01]  /*13b90*/  LEA R70, P6, R92, R216, 0x1 ;  /* 0x000000d85c467211 */ /* 0x001fe200078c08ff */
[----:B-1----:R-:W-:-:S04]  /*13ba0*/  IMAD R74, R209, 0x2, R6 ;  /* 0x00000002d14a7824 */ /* 0x002fc800078e0206 */
[----:B------:R-:W-:Y:S01]  /*13bb0*/  IMAD R8, R209, 0x2, R74 ;  /* 0x00000002d1087824 */ /* 0x000fe200078e024a */
[----:B------:R-:W-:-:S04]  /*13bc0*/  PRMT R36, R10, 0x7632, R36 ;  /* 0x000076320a247816 */ /* 0x000fc80000000024 */
[C---:B------:R-:W-:Y:S02]  /*13bd0*/  LEA R10, R209.reuse, R8, 0x1 ;  /* 0x00000008d10a7211 */ /* 0x040fe400078e08ff */
[-C--:B------:R-:W-:Y:S02]  /*13be0*/  LEA.HI.X.SX32 R71, R92, R217.reuse, 0x1, P6 ;  /* 0x000000d95c477211 */ /* 0x080fe400030f0eff */
[C---:B------:R-:W-:Y:S01]  /*13bf0*/  LEA R66, P6, R94.reuse, R216, 0x1 ;  /* 0x000000d85e427211 */ /* 0x040fe200078c08ff */
[----:B------:R-:W-:Y:S01]  /*13c00*/  IMAD R92, R209, 0x2, R10 ;  /* 0x00000002d15c7824 */ /* 0x000fe200078e020a */
[----:B------:R0:W-:Y:S02]  /*13c10*/  STG.E.U16 [R68.64], R34 ;  /* 0x0000002244007986 */ /* 0x0001e4000c101506 */
[----:B------:R-:W-:Y:S02]  /*13c20*/  LEA.HI.X.SX32 R67, R94, R217, 0x1, P6 ;  /* 0x000000d95e437211 */ /* 0x000fe400030f0eff */
[----:B------:R1:W-:Y:S01]  /*13c30*/  STG.E.U16 [R70.64], R12 ;  /* 0x0000000c46007986 */ /* 0x0003e2000c101506 */
[----:B------:R-:W-:-:S02]  /*13c40*/  PRMT R20, R14, 0x7632, R20 ;  /* 0x000076320e147816 */ /* 0x000fc40000000014 */
[----:B0-----:R-:W-:Y:S01]  /*13c50*/  PRMT R34, R12, 0x7632, R34 ;  /* 0x000076320c227816 */ /* 0x001fe20000000022 */
[----:B-1----:R-:W-:Y:S01]  /*13c60*/  IMAD R12, R209, 0x2, R92 ;  /* 0x00000002d10c7824 */ /* 0x002fe200078e025c */
[----:B------:R0:W-:Y:S01]  /*13c70*/  STG.E.U16 [R66.64], R14 ;  /* 0x0000000e42007986 */ /* 0x0001e2000c101506 */
[----:B------:R-:W-:-:S03]  /*13c80*/  LEA R72, P6, R96, R216, 0x1 ;  /* 0x000000d860487211 */ /* 0x000fc600078c08ff */
[----:B0-----:R-:W-:Y:S02]  /*13c90*/  LEA R14, R209, R12, 0x1 ;  /* 0x0000000cd10e7211 */ /* 0x001fe400078e08ff */
[----:B------:R-:W-:-:S03]  /*13ca0*/  LEA.HI.X.SX32 R73, R96, R217, 0x1, P6 ;  /* 0x000000d960497211 */ /* 0x000fc600030f0eff */
[----:B------:R-:W-:Y:S01]  /*13cb0*/  IMAD R94, R209, 0x2, R14 ;  /* 0x00000002d15e7824 */ /* 0x000fe200078e020e */
[----:B------:R-:W-:-:S03]  /*13cc0*/  LEA R68, P6, R98, R216, 0x1 ;  /* 0x000000d862447211 */ /* 0x000fc600078c08ff */
[C---:B------:R-:W-:Y:S01]  /*13cd0*/  IMAD R96, R209.reuse, 0x2, R94 ;  /* 0x00000002d1607824 */ /* 0x040fe200078e025e */
[----:B------:R-:W-:Y:S02]  /*13ce0*/  PRMT R22, R16, 0x7632, R22 ;  /* 0x0000763210167816 */ /* 0x000fe40000000016 */
[----:B------:R-:W-:Y:S02]  /*13cf0*/  LEA.HI.X.SX32 R69, R98, R217, 0x1, P6 ;  /* 0x000000d962457211 */ /* 0x000fe400030f0eff */
[----:B------:R-:W-:Y:S01]  /*13d00*/  LEA R16, R209, R96, 0x1 ;  /* 0x00000060d1107211 */ /* 0x000fe200078e08ff */
[----:B------:R0:W-:Y:S01]  /*13d10*/  STG.E.U16 [R72.64], R36 ;  /* 0x0000002448007986 */ /* 0x0001e2000c101506 */
[----:B------:R-:W-:-:S04]  /*13d20*/  LEA R70, P6, R76, R216, 0x1 ;  /* 0x000000d84c467211 */ /* 0x000fc800078c08ff */
[-C--:B------:R-:W-:Y:S02]  /*13d30*/  LEA.HI.X.SX32 R71, R76, R217.reuse, 0x1, P6 ;  /* 0x000000d94c477211 */ /* 0x080fe400030f0eff */
[----:B------:R-:W-:Y:S02]  /*13d40*/  LEA R66, P6, R78, R216, 0x1 ;  /* 0x000000d84e427211 */ /* 0x000fe400078c08ff */
[----:B0-----:R-:W-:Y:S01]  /*13d50*/  PRMT R36, R18, 0x7632, R36 ;  /* 0x0000763212247816 */ /* 0x001fe20000000024 */
[----:B------:R-:W-:Y:S01]  /*13d60*/  IMAD R18, R209, 0x2, R16 ;  /* 0x00000002d1127824 */ /* 0x000fe200078e0210 */
[----:B------:R-:W-:-:S03]  /*13d70*/  LEA.HI.X.SX32 R67, R78, R217, 0x1, P6 ;  /* 0x000000d94e437211 */ /* 0x000fc600030f0eff */
[----:B------:R-:W-:Y:S01]  /*13d80*/  IMAD R98, R209, 0x2, R18 ;  /* 0x00000002d1627824 */ /* 0x000fe200078e0212 */
[----:B------:R0:W-:Y:S01]  /*13d90*/  STG.E.U16 [R68.64], R34 ;  /* 0x0000002244007986 */ /* 0x0001e2000c101506 */
[----:B------:R-:W-:-:S03]  /*13da0*/  LEA R72, P6, R80, R216, 0x1 ;  /* 0x000000d850487211 */ /* 0x000fc600078c08ff */
[----:B------:R1:W-:Y:S01]  /*13db0*/  STG.E.U16 [R70.64], R20 ;  /* 0x0000001446007986 */ /* 0x0003e2000c101506 */
[----:B------:R-:W-:Y:S02]  /*13dc0*/  LEA.HI.X.SX32 R73, R80, R217, 0x1, P6 ;  /* 0x000000d950497211 */ /* 0x000fe400030f0eff */
[----:B------:R-:W-:Y:S02]  /*13dd0*/  PRMT R28, R22, 0x7632, R28 ;  /* 0x00007632161c7816 */ /* 0x000fe4000000001c */
[----:B0-----:R-:W-:Y:S02]  /*13de0*/  PRMT R34, R20, 0x7632, R34 ;  /* 0x0000763214227816 */ /* 0x001fe40000000022 */
[----:B-1----:R-:W-:Y:S01]  /*13df0*/  LEA R20, R209, R98, 0x1 ;  /* 0x00000062d1147211 */ /* 0x002fe200078e08ff */
[----:B------:R0:W-:Y:S01]  /*13e00*/  STG.E.U16 [R66.64], R22 ;  /* 0x0000001642007986 */ /* 0x0001e2000c101506 */
[----:B------:R-:W-:-:S04]  /*13e10*/  LEA R68, P6, R100, R216, 0x1 ;  /* 0x000000d864447211 */ /* 0x000fc800078c08ff */
[----:B------:R-:W-:Y:S02]  /*13e20*/  LEA.HI.X.SX32 R69, R100, R217, 0x1, P6 ;  /* 0x000000d964457211 */ /* 0x000fe400030f0eff */
[----:B------:R-:W-:Y:S01]  /*13e30*/  LEA R70, P6, R82, R216, 0x1 ;  /* 0x000000d852467211 */ /* 0x000fe200078c08ff */
[----:B0-----:R-:W-:-:S03]  /*13e40*/  IMAD R22, R209, 0x2, R20 ;  /* 0x00000002d1167824 */ /* 0x001fc600078e0214 */
[-C--:B------:R-:W-:Y:S01]  /*13e50*/  LEA.HI.X.SX32 R71, R82, R217.reuse, 0x1, P6 ;  /* 0x000000d952477211 */ /* 0x080fe200030f0eff */
[C---:B------:R-:W-:Y:S01]  /*13e60*/  IMAD R100, R209.reuse, 0x2, R22 ;  /* 0x00000002d1647824 */ /* 0x040fe200078e0216 */
[----:B------:R-:W-:Y:S02]  /*13e70*/  LEA R66, P6, R84, R216, 0x1 ;  /* 0x000000d854427211 */ /* 0x000fe400078c08ff */
[----:B------:R-:W-:Y:S02]  /*13e80*/  PRMT R30, R24, 0x7632, R30 ;  /* 0x00007632181e7816 */ /* 0x000fe4000000001e */
[----:B------:R-:W-:Y:S01]  /*13e90*/  LEA R24, R209, R100, 0x1 ;  /* 0x00000064d1187211 */ /* 0x000fe200078e08ff */
[----:B------:R0:W-:Y:S01]  /*13ea0*/  STG.E.U16 [R72.64], R36 ;  /* 0x0000002448007986 */ /* 0x0001e2000c101506 */
[----:B------:R-:W-:Y:S02]  /*13eb0*/  LEA.HI.X.SX32 R67, R84, R217, 0x1, P6 ;  /* 0x000000d954437211 */ /* 0x000fe400030f0eff */
[----:B0-----:R-:W-:-:S02]  /*13ec0*/  LEA R72, P6, R102, R216, 0x1 ;  /* 0x000000d866487211 */ /* 0x001fc400078c08ff */
[----:B------:R-:W-:Y:S01]  /*13ed0*/  PRMT R36, R26, 0x7632, R36 ;  /* 0x000076321a247816 */ /* 0x000fe20000000024 */
[----:B------:R-:W-:Y:S01]  /*13ee0*/  IMAD R26, R209, 0x2, R24 ;  /* 0x00000002d11a7824 */ /* 0x000fe200078e0218 */
[----:B------:R-:W-:-:S03]  /*13ef0*/  LEA.HI.X.SX32 R73, R102, R217, 0x1, P6 ;  /* 0x000000d966497211 */ /* 0x000fc600030f0eff */
[C---:B------:R-:W-:Y:S01]  /*13f00*/  IMAD R102, R209.reuse, 0x2, R26 ;  /* 0x00000002d1667824 */ /* 0x040fe200078e021a */
[----:B------:R0:W-:Y:S04]  /*13f10*/  STG.E.U16 [R68.64], R34 ;  /* 0x0000002244007986 */ /* 0x0001e8000c101506 */
[C---:B------:R-:W-:Y:S01]  /*13f20*/  LEA R104, R209.reuse, R102, 0x1 ;  /* 0x00000066d1687211 */ /* 0x040fe200078e08ff */
[----:B------:R1:W-:Y:S01]  /*13f30*/  STG.E.U16 [R70.64], R28 ;  /* 0x0000001c46007986 */ /* 0x0003e2000c101506 */
[----:B------:R-:W-:Y:S02]  /*13f40*/  PRMT R38, R30, 0x7632, R38 ;  /* 0x000076321e267816 */ /* 0x000fe40000000026 */
[----:B0-----:R-:W-:Y:S01]  /*13f50*/  PRMT R34, R28, 0x7632, R34 ;  /* 0x000076321c227816 */ /* 0x001fe20000000022 */
[----:B------:R0:W-:Y:S01]  /*13f60*/  STG.E.U16 [R66.64], R30 ;  /* 0x0000001e42007986 */ /* 0x0001e2000c101506 */
[----:B------:R-:W-:Y:S01]  /*13f70*/  LEA R68, P6, R86, R216, 0x1 ;  /* 0x000000d856447211 */ /* 0x000fe200078c08ff */
[----:B-1----:R-:W-:-:S03]  /*13f80*/  IMAD R28, R209, 0x2, R104 ;  /* 0x00000002d11c7824 */ /* 0x002fc600078e0268 */
[----:B------:R-:W-:Y:S02]  /*13f90*/  LEA.HI.X.SX32 R69, R86, R217, 0x1, P6 ;  /* 0x000000d956457211 */ /* 0x000fe400030f0eff */
[----:B------:R-:W-:Y:S01]  /*13fa0*/  LEA R70, P6, R2, R216, 0x1 ;  /* 0x000000d802467211 */ /* 0x000fe200078c08ff */
[----:B0-----:R-:W-:-:S03]  /*13fb0*/  IMAD R30, R209, 0x2, R28 ;  /* 0x00000002d11e7824 */ /* 0x001fc600078e021c */
[-C--:B------:R-:W-:Y:S02]  /*13fc0*/  LEA.HI.X.SX32 R71, R2, R217.reuse, 0x1, P6 ;  /* 0x000000d902477211 */ /* 0x080fe400030f0eff */
[C---:B------:R-:W-:Y:S02]  /*13fd0*/  LEA R108, R209.reuse, R30, 0x1 ;  /* 0x0000001ed16c7211 */ /* 0x040fe400078e08ff */
[----:B------:R-:W-:Y:S02]  /*13fe0*/  LEA R66, P6, R88, R216, 0x1 ;  /* 0x000000d858427211 */ /* 0x000fe400078c08ff */
[----:B------:R-:W-:Y:S01]  /*13ff0*/  PRMT R2, R32, 0x7632, R2 ;  /* 0x0000763220027816 */ /* 0x000fe20000000002 */
[----:B------:R-:W-:Y:S01]  /*14000*/  IMAD R32, R209, 0x2, R108 ;  /* 0x00000002d1207824 */ /* 0x000fe200078e026c */
[----:B------:R0:W-:Y:S01]  /*14010*/  STG.E.U16 [R72.64], R36 ;  /* 0x0000002448007986 */ /* 0x0001e2000c101506 */
[----:B------:R-:W-:-:S03]  /*14020*/  LEA.HI.X.SX32 R67, R88, R217, 0x1, P6 ;  /* 0x000000d958437211 */ /* 0x000fc600030f0eff */
[----:B------:R1:W-:Y:S01]  /*14030*/  STG.E.U16 [R68.64], R34 ;  /* 0x0000002244007986 */ /* 0x0003e2000c101506 */
[-C--:B0-----:R-:W-:Y:S02]  /*14040*/  LEA R72, P6, R90, R216.reuse, 0x1 ;  /* 0x000000d85a487211 */ /* 0x081fe400078c08ff */
[----:B------:R-:W-:Y:S01]  /*14050*/  PRMT R36, R34, 0x7632, R36 ;  /* 0x0000763222247816 */ /* 0x000fe20000000024 */
[C---:B-1----:R-:W-:Y:S01]  /*14060*/  IMAD R34, R209.reuse, 0x2, R32 ;  /* 0x00000002d1227824 */ /* 0x042fe200078e0220 */
[-C--:B------:R-:W-:Y:S02]  /*14070*/  LEA.HI.X.SX32 R73, R90, R217.reuse, 0x1, P6 ;  /* 0x000000d95a497211 */ /* 0x080fe400030f0eff */
[C---:B------:R-:W-:Y:S02]  /*14080*/  LEA R68, P6, R4.reuse, R216, 0x1 ;  /* 0x000000d804447211 */ /* 0x040fe400078c08ff */
[----:B------:R-:W-:Y:S01]  /*14090*/  LEA R114, R209, R34, 0x1 ;  /* 0x00000022d1727211 */ /* 0x000fe200078e08ff */
[----:B------:R0:W-:Y:S01]  /*140a0*/  STG.E.U16 [R70.64], R38 ;  /* 0x0000002646007986 */ /* 0x0001e2000c101506 */
[----:B------:R-:W-:-:S03]  /*140b0*/  LEA.HI.X.SX32 R69, R4, R217, 0x1, P6 ;  /* 0x000000d904457211 */ /* 0x000fc600030f0eff */
[----:B------:R-:W-:Y:S01]  /*140c0*/  IMAD R4, R209, 0x2, R114 ;  /* 0x00000002d1047824 */ /* 0x000fe200078e0272 */
[----:B0-----:R-:W-:-:S04]  /*140d0*/  LEA R70, P6, R6, R216, 0x1 ;  /* 0x000000d806467211 */ /* 0x001fc800078c08ff */
[----:B------:R-:W-:Y:S01]  /*140e0*/  LEA.HI.X.SX32 R71, R6, R217, 0x1, P6 ;  /* 0x000000d906477211 */ /* 0x000fe200030f0eff */
[----:B------:R-:W-:Y:S01]  /*140f0*/  IMAD R6, R209, 0x2, R4 ;  /* 0x00000002d1067824 */ /* 0x000fe200078e0204 */
[----:B------:R-:W-:Y:S01]  /*14100*/  STG.E.U16 [R66.64], R2 ;  /* 0x0000000242007986 */ /* 0x000fe2000c101506 */
[----:B------:R-:W-:-:S03]  /*14110*/  PRMT R42, R36, 0x7632, R42 ;  /* 0x00007632242a7816 */ /* 0x000fc6000000002a */
[----:B------:R0:W-:Y:S01]  /*14120*/  STG.E.U16 [R72.64], R36 ;  /* 0x0000002448007986 */ /* 0x0001e2000c101506 */
[----:B------:R-:W-:Y:S02]  /*14130*/  FSETP.NEU.AND P5, PT, R105, RZ, PT ;  /* 0x000000ff6900720b */ /* 0x000fe40003fad000 */
[----:B------:R-:W-:Y:S02]  /*14140*/  PRMT R44, R38, 0x7632, R44 ;  /* 0x00007632262c7816 */ /* 0x000fe4000000002c */
[----:B0-----:R-:W-:Y:S02]  /*14150*/  LEA R36, R209, R6, 0x1 ;  /* 0x00000006d1247211 */ /* 0x001fe400078e08ff */
[----:B------:R-:W-:-:S03]  /*14160*/  LEA R76, P6, R74, R216, 0x1 ;  /* 0x000000d84a4c7211 */ /* 0x000fc600078c08ff */
[----:B------:R-:W-:Y:S01]  /*14170*/  IMAD R38, R209, 0x2, R36 ;  /* 0x00000002d1267824 */ /* 0x000fe200078e0224 */
[----:B------:R-:W-:Y:S02]  /*14180*/  PRMT R46, R40, 0x7632, R46 ;  /* 0x00007632282e7816 */ /* 0x000fe4000000002e */
[----:B------:R-:W-:Y:S01]  /*14190*/  FSEL R2, R127, -INF , P5 ;  /* 0xff8000007f027808 */ /* 0x000fe20002800000 */
[C---:B------:R-:W-:Y:S01]  /*141a0*/  IMAD R40, R209.reuse, 0x2, R38 ;  /* 0x00000002d1287824 */ /* 0x040fe200078e0226 */
[----:B------:R-:W-:Y:S01]  /*141b0*/  LEA R66, P5, R8, R216, 0x1 ;  /* 0x000000d808427211 */ /* 0x000fe200078a08ff */
[----:B------:R0:W-:Y:S01]  /*141c0*/  STG.E.U16 [R68.64], R42 ;  /* 0x0000002a44007986 */ /* 0x0001e2000c101506 */
[-C--:B------:R-:W-:Y:S02]  /*141d0*/  LEA.HI.X.SX32 R77, R74, R217.reuse, 0x1, P6 ;  /* 0x000000d94a4d7211 */ /* 0x080fe400030f0eff */
[----:B------:R-:W-:Y:S02]  /*141e0*/  LEA.HI.X.SX32 R67, R8, R217, 0x1, P5 ;  /* 0x000000d908437211 */ /* 0x000fe400028f0eff */
[----:B------:R-:W-:Y:S01]  /*141f0*/  LEA R8, R209, R40, 0x1 ;  /* 0x00000028d1087211 */ /* 0x000fe200078e08ff */
[----:B------:R1:W-:Y:S01]  /*14200*/  STG.E.U16 [R70.64], R44 ;  /* 0x0000002c46007986 */ /* 0x0003e2000c101506 */
[----:B0-----:R-:W-:-:S04]  /*14210*/  LEA R68, P6, R10, R216, 0x1 ;  /* 0x000000d80a447211 */ /* 0x001fc800078c08ff */
[-C--:B------:R-:W-:Y:S01]  /*14220*/  LEA.HI.X.SX32 R69, R10, R217.reuse, 0x1, P6 ;  /* 0x000000d90a457211 */ /* 0x080fe200030f0eff */
[C---:B------:R-:W-:Y:S01]  /*14230*/  IMAD R10, R209.reuse, 0x2, R8 ;  /* 0x00000002d10a7824 */ /* 0x040fe200078e0208 */
[-C--:B-1----:R-:W-:Y:S02]  /*14240*/  LEA R70, P5, R92, R216.reuse, 0x1 ;  /* 0x000000d85c467211 */ /* 0x082fe400078a08ff */
[-C--:B------:R-:W-:Y:S02]  /*14250*/  LEA R72, P6, R12, R216.reuse, 0x1 ;  /* 0x000000d80c487211 */ /* 0x080fe400078c08ff */
[-C--:B------:R-:W-:Y:S02]  /*14260*/  LEA.HI.X.SX32 R71, R92, R217.reuse, 0x1, P5 ;  /* 0x000000d95c477211 */ /* 0x080fe400028f0eff */
[-C--:B------:R-:W-:Y:S01]  /*14270*/  LEA.HI.X.SX32 R73, R12, R217.reuse, 0x1, P6 ;  /* 0x000000d90c497211 */ /* 0x080fe200030f0eff */
[----:B------:R-:W-:Y:S01]  /*14280*/  IMAD R12, R209, 0x2, R10 ;  /* 0x00000002d10c7824 */ /* 0x000fe200078e020a */
[C---:B------:R-:W-:Y:S01]  /*14290*/  LEA R74, P5, R14.reuse, R216, 0x1 ;  /* 0x000000d80e4a7211 */ /* 0x040fe200078a08ff */
[----:B------:R0:W-:Y:S03]  /*142a0*/  STG.E.U16 [R76.64], R46 ;  /* 0x0000002e4c007986 */ /* 0x0001e6000c101506 */
[----:B------:R-:W-:-:S02]  /*142b0*/  LEA.HI.X.SX32 R75, R14, R217, 0x1, P5 ;  /* 0x000000d90e4b7211 */ /* 0x000fc400028f0eff */
[C---:B------:R-:W-:Y:S02]  /*142c0*/  LEA R14, R209.reuse, R12, 0x1 ;  /* 0x0000000cd10e7211 */ /* 0x040fe400078e08ff */
[-C--:B------:R-:W-:Y:S02]  /*142d0*/  LEA R78, P5, R96, R216.reuse, 0x1 ;  /* 0x000000d8604e7211 */ /* 0x080fe400078a08ff */
[----:B0-----:R-:W-:Y:S01]  /*142e0*/  LEA R76, P6, R94, R216, 0x1 ;  /* 0x000000d85e4c7211 */ /* 0x001fe200078c08ff */
[----:B------:R-:W-:-:S03]  /*142f0*/  IMAD R134, R209, 0x2, R14 ;  /* 0x00000002d1867824 */ /* 0x000fc600078e020e */
[-C--:B------:R-:W-:Y:S02]  /*14300*/  LEA.HI.X.SX32 R77, R94, R217.reuse, 0x1, P6 ;  /* 0x000000d95e4d7211 */ /* 0x080fe400030f0eff */
[-C--:B------:R-:W-:Y:S02]  /*14310*/  LEA R80, P6, R16, R216.reuse, 0x1 ;  /* 0x000000d810507211 */ /* 0x080fe400078c08ff */
[-C--:B------:R-:W-:Y:S02]  /*14320*/  LEA.HI.X.SX32 R79, R96, R217.reuse, 0x1, P5 ;  /* 0x000000d9604f7211 */ /* 0x080fe400028f0eff */
[----:B------:R-:W-:Y:S01]  /*14330*/  LEA.HI.X.SX32 R81, R16, R217, 0x1, P6 ;  /* 0x000000d910517211 */ /* 0x000fe200030f0eff */
[----:B------:R-:W-:Y:S01]  /*14340*/  IMAD R16, R209, 0x2, R134 ;  /* 0x00000002d1107824 */ /* 0x000fe200078e0286 */
[-C--:B------:R-:W-:Y:S02]  /*14350*/  LEA R82, P5, R18, R216.reuse, 0x1 ;  /* 0x000000d812527211 */ /* 0x080fe400078a08ff */
[----:B------:R-:W-:-:S02]  /*14360*/  LEA R84, P6, R98, R216, 0x1 ;  /* 0x000000d862547211 */ /* 0x000fc400078c08ff */
[-C--:B------:R-:W-:Y:S02]  /*14370*/  LEA.HI.X.SX32 R83, R18, R217.reuse, 0x1, P5 ;  /* 0x000000d912537211 */ /* 0x080fe400028f0eff */
[----:B------:R-:W-:Y:S02]  /*14380*/  LEA R86, P5, R20, R216, 0x1 ;  /* 0x000000d814567211 */ /* 0x000fe400078a08ff */
[C---:B------:R-:W-:Y:S02]  /*14390*/  LEA R18, R209.reuse, R16, 0x1 ;  /* 0x00000010d1127211 */ /* 0x040fe400078e08ff */
[-C--:B------:R-:W-:Y:S02]  /*143a0*/  LEA.HI.X.SX32 R85, R98, R217.reuse, 0x1, P6 ;  /* 0x000000d962557211 */ /* 0x080fe400030f0eff */
[----:B------:R-:W-:Y:S02]  /*143b0*/  LEA R88, P6, R22, R216, 0x1 ;  /* 0x000000d816587211 */ /* 0x000fe400078c08ff */
[-C--:B------:R-:W-:Y:S01]  /*143c0*/  LEA.HI.X.SX32 R87, R20, R217.reuse, 0x1, P5 ;  /* 0x000000d914577211 */ /* 0x080fe200028f0eff */
[----:B------:R-:W-:Y:S01]  /*143d0*/  IMAD R20, R209, 0x2, R18 ;  /* 0x00000002d1147824 */ /* 0x000fe200078e0212 */
[----:B------:R-:W-:-:S02]  /*143e0*/  LEA.HI.X.SX32 R89, R22, R217, 0x1, P6 ;  /* 0x000000d916597211 */ /* 0x000fc400030f0eff */
[-C--:B------:R-:W-:Y:S01]  /*143f0*/  LEA R90, P5, R100, R216.reuse, 0x1 ;  /* 0x000000d8645a7211 */ /* 0x080fe200078a08ff */
[----:B------:R-:W-:Y:S01]  /*14400*/  IMAD R22, R209, 0x2, R20 ;  /* 0x00000002d1167824 */ /* 0x000fe200078e0214 */
[-C--:B------:R-:W-:Y:S02]  /*14410*/  LEA R92, P6, R24, R216.reuse, 0x1 ;  /* 0x000000d8185c7211 */ /* 0x080fe400078c08ff */
[----:B------:R-:W-:Y:S02]  /*14420*/  FSETP.NEU.AND P2, PT, R93, RZ, PT ;  /* 0x000000ff5d00720b */ /* 0x000fe40003f4d000 */
[-C--:B------:R-:W-:Y:S02]  /*14430*/  LEA.HI.X.SX32 R91, R100, R217.reuse, 0x1, P5 ;  /* 0x000000d9645b7211 */ /* 0x080fe400028f0eff */
[----:B------:R-:W-:Y:S02]  /*14440*/  LEA.HI.X.SX32 R93, R24, R217, 0x1, P6 ;  /* 0x000000d9185d7211 */ /* 0x000fe400030f0eff */
[----:B------:R-:W-:-:S02]  /*14450*/  LEA R94, P5, R26, R216, 0x1 ;  /* 0x000000d81a5e7211 */ /* 0x000fc400078a08ff */
[C---:B------:R-:W-:Y:S02]  /*14460*/  LEA R24, R209.reuse, R22, 0x1 ;  /* 0x00000016d1187211 */ /* 0x040fe400078e08ff */
[-C--:B------:R-:W-:Y:S02]  /*14470*/  LEA R96, P6, R102, R216.reuse, 0x1 ;  /* 0x000000d866607211 */ /* 0x080fe400078c08ff */
[-C--:B------:R-:W-:Y:S01]  /*14480*/  LEA.HI.X.SX32 R95, R26, R217.reuse, 0x1, P5 ;  /* 0x000000d91a5f7211 */ /* 0x080fe200028f0eff */
[C---:B------:R-:W-:Y:S01]  /*14490*/  IMAD R26, R209.reuse, 0x2, R24 ;  /* 0x00000002d11a7824 */ /* 0x040fe200078e0218 */
[-C--:B------:R-:W-:Y:S02]  /*144a0*/  LEA R98, P5, R104, R216.reuse, 0x1 ;  /* 0x000000d868627211 */ /* 0x080fe400078a08ff */
[----:B------:R-:W-:Y:S01]  /*144b0*/  LEA.HI.X.SX32 R97, R102, R217, 0x1, P6 ;  /* 0x000000d966617211 */ /* 0x000fe200030f0eff */
[----:B------:R-:W-:Y:S01]  /*144c0*/  IMAD R148, R209, 0x2, R26 ;  /* 0x00000002d1947824 */ /* 0x000fe200078e021a */
[----:B------:R-:W-:-:S02]  /*144d0*/  LEA R100, P6, R28, R216, 0x1 ;  /* 0x000000d81c647211 */ /* 0x000fc400078c08ff */
[----:B------:R-:W-:Y:S02]  /*144e0*/  FSETP.NEU.AND P4, PT, R106, RZ, PT ;  /* 0x000000ff6a00720b */ /* 0x000fe40003f8d000 */
[-C--:B------:R-:W-:Y:S02]  /*144f0*/  LEA.HI.X.SX32 R99, R104, R217.reuse, 0x1, P5 ;  /* 0x000000d968637211 */ /* 0x080fe400028f0eff */
[----:B------:R-:W-:Y:S02]  /*14500*/  LEA R102, P5, R30, R216, 0x1 ;  /* 0x000000d81e667211 */ /* 0x000fe400078a08ff */
[----:B------:R-:W-:Y:S02]  /*14510*/  LEA.HI.X.SX32 R101, R28, R217, 0x1, P6 ;  /* 0x000000d91c657211 */ /* 0x000fe400030f0eff */
[----:B------:R-:W-:Y:S02]  /*14520*/  LEA R28, R209, R148, 0x1 ;  /* 0x00000094d11c7211 */ /* 0x000fe400078e08ff */
[----:B------:R-:W-:-:S02]  /*14530*/  FSEL R224, R224, -INF , P4 ;  /* 0xff800000e0e07808 */ /* 0x000fc40002000000 */
[----:B------:R-:W-:Y:S02]  /*14540*/  FSETP.NEU.AND P4, PT, R103, RZ, PT ;  /* 0x000000ff6700720b */ /* 0x000fe40003f8d000 */
[-C--:B------:R-:W-:Y:S01]  /*14550*/  LEA.HI.X.SX32 R103, R30, R217.reuse, 0x1, P5 ;  /* 0x000000d91e677211 */ /* 0x080fe200028f0eff */
[C---:B------:R-:W-:Y:S01]  /*14560*/  IMAD R30, R209.reuse, 0x2, R28 ;  /* 0x00000002d11e7824 */ /* 0x040fe200078e021c */
[-C--:B------:R-:W-:Y:S02]  /*14570*/  LEA R104, P6, R108, R216.reuse, 0x1 ;  /* 0x000000d86c687211 */ /* 0x080fe400078c08ff */
[-C--:B------:R-:W-:Y:S02]  /*14580*/  LEA R106, P5, R32, R216.reuse, 0x1 ;  /* 0x000000d8206a7211 */ /* 0x080fe400078a08ff */
[-C--:B------:R-:W-:Y:S02]  /*14590*/  LEA.HI.X.SX32 R105, R108, R217.reuse, 0x1, P6 ;  /* 0x000000d96c697211 */ /* 0x080fe400030f0eff */
[----:B------:R-:W-:Y:S01]  /*145a0*/  LEA.HI.X.SX32 R107, R32, R217, 0x1, P5 ;  /* 0x000000d9206b7211 */ /* 0x000fe200028f0eff */
[----:B------:R-:W-:Y:S01]  /*145b0*/  IMAD R32, R209, 0x2, R30 ;  /* 0x00000002d1207824 */ /* 0x000fe200078e021e */
[----:B------:R-:W-:-:S02]  /*145c0*/  LEA R108, P6, R34, R216, 0x1 ;  /* 0x000000d8226c7211 */ /* 0x000fc400078c08ff */
[-C--:B------:R-:W-:Y:S02]  /*145d0*/  LEA R110, P5, R114, R216.reuse, 0x1 ;  /* 0x000000d8726e7211 */ /* 0x080fe400078a08ff */
[-C--:B------:R-:W-:Y:S02]  /*145e0*/  LEA.HI.X.SX32 R109, R34, R217.reuse, 0x1, P6 ;  /* 0x000000d9226d7211 */ /* 0x080fe400030f0eff */
[----:B------:R-:W-:Y:S02]  /*145f0*/  LEA R112, P6, R4, R216, 0x1 ;  /* 0x000000d804707211 */ /* 0x000fe400078c08ff */
[----:B------:R-:W-:Y:S02]  /*14600*/  LEA R34, R209, R32, 0x1 ;  /* 0x00000020d1227211 */ /* 0x000fe400078e08ff */
[----:B------:R-:W-:Y:S02]  /*14610*/  LEA.HI.X.SX32 R111, R114, R217, 0x1, P5 ;  /* 0x000000d9726f7211 */ /* 0x000fe400028f0eff */
[----:B------:R-:W-:-:S02]  /*14620*/  LEA R114, P5, R6, R216, 0x1 ;  /* 0x000000d806727211 */ /* 0x000fc400078a08ff */
[-C--:B------:R-:W-:Y:S01]  /*14630*/  LEA.HI.X.SX32 R113, R4, R217.reuse, 0x1, P6 ;  /* 0x000000d904717211 */ /* 0x080fe200030f0eff */
[C---:B------:R-:W-:Y:S01]  /*14640*/  IMAD R4, R209.reuse, 0x2, R34 ;  /* 0x00000002d1047824 */ /* 0x040fe200078e0222 */
[-C--:B------:R-:W-:Y:S02]  /*14650*/  LEA R116, P6, R36, R216.reuse, 0x1 ;  /* 0x000000d824747211 */ /* 0x080fe400078c08ff */
[-C--:B------:R-:W-:Y:S01]  /*14660*/  LEA.HI.X.SX32 R115, R6, R217.reuse, 0x1, P5 ;  /* 0x000000d906737211 */ /* 0x080fe200028f0eff */
[----:B------:R-:W-:Y:S01]  /*14670*/  IMAD R6, R209, 0x2, R4 ;  /* 0x00000002d1067824 */ /* 0x000fe200078e0204 */
[-C--:B------:R-:W-:Y:S02]  /*14680*/  LEA R118, P5, R38, R216.reuse, 0x1 ;  /* 0x000000d826767211 */ /* 0x080fe400078a08ff */
[----:B------:R-:W-:Y:S02]  /*14690*/  LEA.HI.X.SX32 R117, R36, R217, 0x1, P6 ;  /* 0x000000d924757211 */ /* 0x000fe400030f0eff */
        /* <DEDUP_REMOVED lines=10> */
[C---:B------:R-:W-:Y:S01]  /*14740*/  IMAD R10, R209.reuse, 0x2, R8 ;  /* 0x00000002d10a7824 */ /* 0x040fe200078e0208 */
[----:B------:R-:W-:Y:S02]  /*14750*/  LEA R128, P6, R14, R216, 0x1 ;  /* 0x000000d80e807211 */ /* 0x000fe400078c08ff */
[-C--:B------:R-:W-:Y:S02]  /*14760*/  LEA.HI.X.SX32 R127, R12, R217.reuse, 0x1, P5 ;  /* 0x000000d90c7f7211 */ /* 0x080fe400028f0eff */
[C---:B------:R-:W-:Y:S02]  /*14770*/  LEA R12, R209.reuse, R10, 0x1 ;  /* 0x0000000ad10c7211 */ /* 0x040fe400078e08ff */
[----:B------:R-:W-:Y:S02]  /*14780*/  LEA.HI.X.SX32 R129, R14, R217, 0x1, P6 ;  /* 0x000000d90e817211 */ /* 0x000fe400030f0eff */
[-C--:B------:R-:W-:Y:S01]  /*14790*/  LEA R130, P5, R134, R216.reuse, 0x1 ;  /* 0x000000d886827211 */ /* 0x080fe200078a08ff */
[----:B------:R-:W-:Y:S01]  /*147a0*/  IMAD R14, R209, 0x2, R12 ;  /* 0x00000002d10e7824 */ /* 0x000fe200078e020c */
[----:B------:R-:W-:-:S02]  /*147b0*/  LEA R132, P6, R16, R216, 0x1 ;  /* 0x000000d810847211 */ /* 0x000fc400078c08ff */
[-C--:B------:R-:W-:Y:S02]  /*147c0*/  LEA.HI.X.SX32 R131, R134, R217.reuse, 0x1, P5 ;  /* 0x000000d986837211 */ /* 0x080fe400028f0eff */
[-C--:B------:R-:W-:Y:S01]  /*147d0*/  LEA.HI.X.SX32 R133, R16, R217.reuse, 0x1, P6 ;  /* 0x000000d910857211 */ /* 0x080fe200030f0eff */
[C---:B------:R-:W-:Y:S01]  /*147e0*/  IMAD R16, R209.reuse, 0x2, R14 ;  /* 0x00000002d1107824 */ /* 0x040fe200078e020e */
[-C--:B------:R-:W-:Y:S02]  /*147f0*/  LEA R134, P5, R18, R216.reuse, 0x1 ;  /* 0x000000d812867211 */ /* 0x080fe400078a08ff */
[----:B------:R-:W-:Y:S02]  /*14800*/  LEA R136, P6, R20, R216, 0x1 ;  /* 0x000000d814887211 */ /* 0x000fe400078c08ff */
[----:B------:R-:W-:Y:S02]  /*14810*/  LEA.HI.X.SX32 R135, R18, R217, 0x1, P5 ;  /* 0x000000d912877211 */ /* 0x000fe400028f0eff */
[----:B------:R-:W-:-:S02]  /*14820*/  LEA R18, R209, R16, 0x1 ;  /* 0x00000010d1127211 */ /* 0x000fc400078e08ff */
[-C--:B------:R-:W-:Y:S02]  /*14830*/  LEA R138, P5, R22, R216.reuse, 0x1 ;  /* 0x000000d8168a7211 */ /* 0x080fe400078a08ff */
[-C--:B------:R-:W-:Y:S01]  /*14840*/  LEA.HI.X.SX32 R137, R20, R217.reuse, 0x1, P6 ;  /* 0x000000d914897211 */ /* 0x080fe200030f0eff */
[C---:B------:R-:W-:Y:S01]  /*14850*/  IMAD R20, R209.reuse, 0x2, R18 ;  /* 0x00000002d1147824 */ /* 0x040fe200078e0212 */
[-C--:B------:R-:W-:Y:S02]  /*14860*/  LEA R140, P6, R24, R216.reuse, 0x1 ;  /* 0x000000d8188c7211 */ /* 0x080fe400078c08ff */
[-C--:B------:R-:W-:Y:S01]  /*14870*/  LEA.HI.X.SX32 R139, R22, R217.reuse, 0x1, P5 ;  /* 0x000000d9168b7211 */ /* 0x080fe200028f0eff */
[----:B------:R-:W-:Y:S01]  /*14880*/  IMAD R22, R209, 0x2, R20 ;  /* 0x00000002d1167824 */ /* 0x000fe200078e0214 */
[----:B------:R-:W-:Y:S02]  /*14890*/  LEA R142, P5, R26, R216, 0x1 ;  /* 0x000000d81a8e7211 */ /* 0x000fe400078a08ff */
[----:B------:R-:W-:-:S02]  /*148a0*/  LEA.HI.X.SX32 R141, R24, R217, 0x1, P6 ;  /* 0x000000d9188d7211 */ /* 0x000fc400030f0eff */
        /* <DEDUP_REMOVED lines=32> */
[----:B------:R-:W-:Y:S02]  /*14ab0*/  PRMT R42, R42, 0x7632, R42 ;  /* 0x000076322a2a7816 */ /* 0x000fe4000000002a */
[----:B------:R-:W-:Y:S02]  /*14ac0*/  PRMT R34, R44, 0x7632, R34 ;  /* 0x000076322c227816 */ /* 0x000fe40000000022 */
[----:B------:R-:W-:Y:S02]  /*14ad0*/  LEA.HI.X.SX32 R167, R14, R217, 0x1, P5 ;  /* 0x000000d90ea77211 */ /* 0x000fe400028f0eff */
[----:B------:R-:W-:Y:S01]  /*14ae0*/  PRMT R46, R46, 0x7632, R46 ;  /* 0x000076322e2e7816 */ /* 0x000fe2000000002e */
[----:B------:R-:W-:Y:S01]  /*14af0*/  IMAD R14, R209, 0x2, R12 ;  /* 0x00000002d10e7824 */ /* 0x000fe200078e020c */
[----:B------:R-:W-:-:S02]  /*14b00*/  LEA R168, P6, R16, R216, 0x1 ;  /* 0x000000d810a87211 */ /* 0x000fc400078c08ff */
[----:B------:R-:W-:Y:S02]  /*14b10*/  LEA R170, P5, R18, R216, 0x1 ;  /* 0x000000d812aa7211 */ /* 0x000fe400078a08ff */
[----:B------:R-:W-:Y:S01]  /*14b20*/  PRMT R36, R48, 0x7632, R36 ;  /* 0x0000763230247816 */ /* 0x000fe20000000024 */
[----:B------:R0:W-:Y:S01]  /*14b30*/  STG.E.U16 [R66.64], R42 ;  /* 0x0000002a42007986 */ /* 0x0001e2000c101506 */
[----:B------:R-:W-:Y:S02]  /*14b40*/  PRMT R50, R50, 0x7632, R50 ;  /* 0x0000763232327816 */ /* 0x000fe40000000032 */
[----:B------:R-:W-:Y:S01]  /*14b50*/  PRMT R38, R52, 0x7632, R38 ;  /* 0x0000763234267816 */ /* 0x000fe20000000026 */
[----:B------:R-:W-:Y:S01]  /*14b60*/  STG.E.U16 [R68.64], R34 ;  /* 0x0000002244007986 */ /* 0x000fe2000c101506 */
[----:B------:R-:W-:Y:S02]  /*14b70*/  PRMT R54, R54, 0x7632, R54 ;  /* 0x0000763236367816 */ /* 0x000fe40000000036 */
[-C--:B------:R-:W-:Y:S01]  /*14b80*/  LEA.HI.X.SX32 R169, R16, R217.reuse, 0x1, P6 ;  /* 0x000000d910a97211 */ /* 0x080fe200030f0eff */
[----:B------:R-:W-:Y:S01]  /*14b90*/  STG.E.U16 [R70.64], R46 ;  /* 0x0000002e46007986 */ /* 0x000fe2000c101506 */
[----:B------:R-:W-:-:S02]  /*14ba0*/  LEA.HI.X.SX32 R171, R18, R217, 0x1, P5 ;  /* 0x000000d912ab7211 */ /* 0x000fc400028f0eff */
[----:B------:R-:W-:Y:S01]  /*14bb0*/  PRMT R40, R56, 0x7632, R40 ;  /* 0x0000763238287816 */ /* 0x000fe20000000028 */
[----:B------:R-:W-:Y:S01]  /*14bc0*/  STG.E.U16 [R72.64], R36 ;  /* 0x0000002448007986 */ /* 0x000fe2000c101506 */
[-C--:B------:R-:W-:Y:S02]  /*14bd0*/  LEA R172, P6, R20, R216.reuse, 0x1 ;  /* 0x000000d814ac7211 */ /* 0x080fe400078c08ff */
[----:B------:R-:W-:Y:S01]  /*14be0*/  LEA R174, P5, R22, R216, 0x1 ;  /* 0x000000d816ae7211 */ /* 0x000fe200078a08ff */
[----:B------:R-:W-:Y:S01]  /*14bf0*/  STG.E.U16 [R74.64], R50 ;  /* 0x000000324a007986 */ /* 0x000fe2000c101506 */
[----:B------:R-:W-:Y:S02]  /*14c00*/  PRMT R58, R58, 0x7632, R58 ;  /* 0x000076323a3a7816 */ /* 0x000fe4000000003a */
[----:B------:R-:W-:Y:S01]  /*14c10*/  LEA R16, R209, R14, 0x1 ;  /* 0x0000000ed1107211 */ /* 0x000fe200078e08ff */
[----:B------:R1:W-:Y:S01]  /*14c20*/  STG.E.U16 [R76.64], R38 ;  /* 0x000000264c007986 */ /* 0x0003e2000c101506 */
[----:B0-----:R-:W-:-:S02]  /*14c30*/  PRMT R42, R60, 0x7632, R42 ;  /* 0x000076323c2a7816 */ /* 0x001fc4000000002a */
[----:B------:R-:W-:Y:S01]  /*14c40*/  PRMT R62, R62, 0x7632, R62 ;  /* 0x000076323e3e7816 */ /* 0x000fe2000000003e */
[----:B------:R0:W-:Y:S01]  /*14c50*/  STG.E.U16 [R78.64], R54 ;  /* 0x000000364e007986 */ /* 0x0001e2000c101506 */
[----:B------:R-:W-:Y:S02]  /*14c60*/  PRMT R44, R64, 0x7632, R44 ;  /* 0x00007632402c7816 */ /* 0x000fe4000000002c */
[-C--:B------:R-:W-:Y:S01]  /*14c70*/  LEA.HI.X.SX32 R173, R20, R217.reuse, 0x1, P6 ;  /* 0x000000d914ad7211 */ /* 0x080fe200030f0eff */
[----:B------:R2:W-:Y:S01]  /*14c80*/  STG.E.U16 [R80.64], R40 ;  /* 0x0000002850007986 */ /* 0x0005e2000c101506 */
[----:B------:R-:W-:Y:S01]  /*14c90*/  LEA.HI.X.SX32 R175, R22, R217, 0x1, P5 ;  /* 0x000000d916af7211 */ /* 0x000fe200028f0eff */
[----:B------:R-:W-:Y:S01]  /*14ca0*/  IMAD R18, R209, 0x2, R16 ;  /* 0x00000002d1127824 */ /* 0x000fe200078e0210 */
[-C--:B------:R-:W-:Y:S01]  /*14cb0*/  LEA R176, P6, R24, R216.reuse, 0x1 ;  /* 0x000000d818b07211 */ /* 0x080fe200078c08ff */
[----:B------:R3:W-:Y:S01]  /*14cc0*/  STG.E.U16 [R82.64], R58 ;  /* 0x0000003a52007986 */ /* 0x0007e2000c101506 */
[----:B------:R-:W-:-:S03]  /*14cd0*/  LEA R178, P5, R26, R216, 0x1 ;  /* 0x000000d81ab27211 */ /* 0x000fc600078a08ff */
[----:B------:R4:W-:Y:S01]  /*14ce0*/  STG.E.U16 [R84.64], R42 ;  /* 0x0000002a54007986 */ /* 0x0009e2000c101506 */
[----:B------:R-:W-:-:S03]  /*14cf0*/  LEA.HI.X.SX32 R177, R24, R217, 0x1, P6 ;  /* 0x000000d918b17211 */ /* 0x000fc600030f0eff */
[----:B------:R0:W-:Y:S01]  /*14d00*/  STG.E.U16 [R86.64], R62 ;  /* 0x0000003e56007986 */ /* 0x0001e2000c101506 */
[-C--:B------:R-:W-:Y:S01]  /*14d10*/  LEA.HI.X.SX32 R179, R26, R217.reuse, 0x1, P5 ;  /* 0x000000d91ab37211 */ /* 0x080fe200028f0eff */
[----:B------:R-:W-:Y:S02]  /*14d20*/  IMAD R20, R209, 0x2, R18 ;  /* 0x00000002d1147824 */ /* 0x000fe400078e0212 */
[----:B------:R0:W-:Y:S01]  /*14d30*/  STG.E.U16 [R88.64], R44 ;  /* 0x0000002c58007986 */ /* 0x0001e2000c101506 */
[-C--:B------:R-:W-:Y:S02]  /*14d40*/  LEA R180, P6, R28, R216.reuse, 0x1 ;  /* 0x000000d81cb47211 */ /* 0x080fe400078c08ff */
[----:B------:R-:W-:Y:S01]  /*14d50*/  LEA R182, P5, R4, R216, 0x1 ;  /* 0x000000d804b67211 */ /* 0x000fe200078a08ff */
[----:B------:R0:W-:Y:S04]  /*14d60*/  STG.E.U16 [R90.64], R3 ;  /* 0x000000035a007986 */ /* 0x0001e8000c101506 */
[----:B------:R0:W-:Y:S01]  /*14d70*/  STG.E.U16 [R92.64], R5 ;  /* 0x000000055c007986 */ /* 0x0001e2000c101506 */
[----:B------:R-:W-:-:S03]  /*14d80*/  LEA.HI.X.SX32 R181, R28, R217, 0x1, P6 ;  /* 0x000000d91cb57211 */ /* 0x000fc600030f0eff */
[----:B------:R0:W-:Y:S01]  /*14d90*/  STG.E.U16 [R94.64], R7 ;  /* 0x000000075e007986 */ /* 0x0001e2000c101506 */
[----:B------:R-:W-:-:S03]  /*14da0*/  LEA.HI.X.SX32 R183, R4, R217, 0x1, P5 ;  /* 0x000000d904b77211 */ /* 0x000fc600028f0eff */
[----:B------:R0:W-:Y:S01]  /*14db0*/  STG.E.U16 [R96.64], R9 ;  /* 0x0000000960007986 */ /* 0x0001e2000c101506 */
[----:B------:R-:W-:-:S03]  /*14dc0*/  LEA R184, P6, R6, R216, 0x1 ;  /* 0x000000d806b87211 */ /* 0x000fc600078c08ff */
[----:B------:R0:W-:Y:S01]  /*14dd0*/  STG.E.U16 [R98.64], R11 ;  /* 0x0000000b62007986 */ /* 0x0001e2000c101506 */
[----:B------:R-:W-:-:S03]  /*14de0*/  LEA R4, R209, R20, 0x1 ;  /* 0x00000014d1047211 */ /* 0x000fc600078e08ff */
[----:B------:R0:W-:Y:S04]  /*14df0*/  STG.E.U16 [R100.64], R13 ;  /* 0x0000000d64007986 */ /* 0x0001e8000c101506 */
[----:B------:R0:W-:Y:S01]  /*14e00*/  STG.E.U16 [R102.64], R15 ;  /* 0x0000000f66007986 */ /* 0x0001e2000c101506 */
[----:B------:R-:W-:-:S03]  /*14e10*/  LEA R186, P5, R8, R216, 0x1 ;  /* 0x000000d808ba7211 */ /* 0x000fc600078a08ff */
[----:B------:R0:W-:Y:S01]  /*14e20*/  STG.E.U16 [R104.64], R17 ;  /* 0x0000001168007986 */ /* 0x0001e2000c101506 */
[----:B------:R-:W-:-:S03]  /*14e30*/  LEA.HI.X.SX32 R185, R6, R217, 0x1, P6 ;  /* 0x000000d906b97211 */ /* 0x000fc600030f0eff */
[----:B------:R0:W-:Y:S01]  /*14e40*/  STG.E.U16 [R106.64], R19 ;  /* 0x000000136a007986 */ /* 0x0001e2000c101506 */
[----:B------:R-:W-:-:S03]  /*14e50*/  IMAD R6, R209, 0x2, R4 ;  /* 0x00000002d1067824 */ /* 0x000fc600078e0204 */
[----:B------:R0:W-:Y:S04]  /*14e60*/  STG.E.U16 [R108.64], R21 ;  /* 0x000000156c007986 */ /* 0x0001e8000c101506 */
[----:B------:R-:W-:Y:S01]  /*14e70*/  STG.E.U16 [R110.64], R23 ;  /* 0x000000176e007986 */ /* 0x000fe2000c101506 */
[----:B------:R-:W-:-:S03]  /*14e80*/  LEA R188, P6, R10, R216, 0x1 ;  /* 0x000000d80abc7211 */ /* 0x000fc600078c08ff */
[----:B------:R-:W-:Y:S01]  /*14e90*/  STG.E.U16 [R112.64], R25 ;  /* 0x0000001970007986 */ /* 0x000fe2000c101506 */
[----:B------:R-:W-:-:S03]  /*14ea0*/  LEA.HI.X.SX32 R187, R8, R217, 0x1, P5 ;  /* 0x000000d908bb7211 */ /* 0x000fc600028f0eff */
[----:B------:R-:W-:Y:S01]  /*14eb0*/  STG.E.U16 [R114.64], R27 ;  /* 0x0000001b72007986 */ /* 0x000fe2000c101506 */
[----:B------:R-:W-:-:S03]  /*14ec0*/  IMAD R8, R209, 0x2, R6 ;  /* 0x00000002d1087824 */ /* 0x000fc600078e0206 */
[----:B------:R-:W-:Y:S04]  /*14ed0*/  STG.E.U16 [R116.64], R29 ;  /* 0x0000001d74007986 */ /* 0x000fe8000c101506 */
[----:B------:R-:W-:Y:S01]  /*14ee0*/  STG.E.U16 [R118.64], R31 ;  /* 0x0000001f76007986 */ /* 0x000fe2000c101506 */
[----:B------:R-:W-:-:S03]  /*14ef0*/  LEA R190, P5, R12, R216, 0x1 ;  /* 0x000000d80cbe7211 */ /* 0x000fc600078a08ff */
[----:B------:R-:W-:Y:S01]  /*14f00*/  STG.E.U16 [R120.64], R33 ;  /* 0x0000002178007986 */ /* 0x000fe2000c101506 */
[----:B------:R-:W-:-:S03]  /*14f10*/  LEA.HI.X.SX32 R189, R10, R217, 0x1, P6 ;  /* 0x000000d90abd7211 */ /* 0x000fc600030f0eff */
[----:B------:R-:W-:Y:S01]  /*14f20*/  STG.E.U16 [R122.64], R35 ;  /* 0x000000237a007986 */ /* 0x000fe2000c101506 */
[----:B------:R-:W-:-:S03]  /*14f30*/  LEA R192, P6, R14, R216, 0x1 ;  /* 0x000000d80ec07211 */ /* 0x000fc600078c08ff */
[----:B------:R-:W-:Y:S01]  /*14f40*/  STG.E.U16 [R124.64], R37 ;  /* 0x000000257c007986 */ /* 0x000fe2000c101506 */
[----:B------:R-:W-:-:S03]  /*14f50*/  LEA R10, R209, R8, 0x1 ;  /* 0x00000008d10a7211 */ /* 0x000fc600078e08ff */
[----:B------:R-:W-:Y:S01]  /*14f60*/  STG.E.U16 [R126.64], R39 ;  /* 0x000000277e007986 */ /* 0x000fe2000c101506 */
[----:B------:R-:W-:-:S03]  /*14f70*/  LEA.HI.X.SX32 R191, R12, R217, 0x1, P5 ;  /* 0x000000d90cbf7211 */ /* 0x000fc600028f0eff */
[----:B------:R-:W-:Y:S01]  /*14f80*/  STG.E.U16 [R128.64], R41 ;  /* 0x0000002980007986 */ /* 0x000fe2000c101506 */
[----:B------:R-:W-:-:S03]  /*14f90*/  LEA R194, P5, R16, R216, 0x1 ;  /* 0x000000d810c27211 */ /* 0x000fc600078a08ff */
[----:B------:R-:W-:Y:S01]  /*14fa0*/  STG.E.U16 [R130.64], R43 ;  /* 0x0000002b82007986 */ /* 0x000fe2000c101506 */
[----:B------:R-:W-:-:S03]  /*14fb0*/  LEA.HI.X.SX32 R193, R14, R217, 0x1, P6 ;  /* 0x000000d90ec17211 */ /* 0x000fc600030f0eff */
[----:B------:R-:W-:Y:S01]  /*14fc0*/  STG.E.U16 [R132.64], R45 ;  /* 0x0000002d84007986 */ /* 0x000fe2000c101506 */
[----:B------:R-:W-:-:S03]  /*14fd0*/  LEA R196, P6, R18, R216, 0x1 ;  /* 0x000000d812c47211 */ /* 0x000fc600078c08ff */
[----:B------:R-:W-:Y:S01]  /*14fe0*/  STG.E.U16 [R134.64], R47 ;  /* 0x0000002f86007986 */ /* 0x000fe2000c101506 */
[----:B------:R-:W-:-:S03]  /*14ff0*/  IMAD R12, R209, 0x2, R10 ;  /* 0x00000002d10c7824 */ /* 0x000fc600078e020a */
[----:B------:R-:W-:Y:S01]  /*15000*/  STG.E.U16 [R136.64], R49 ;  /* 0x0000003188007986 */ /* 0x000fe2000c101506 */
[----:B------:R-:W-:-:S03]  /*15010*/  LEA.HI.X.SX32 R195, R16, R217, 0x1, P5 ;  /* 0x000000d910c37211 */ /* 0x000fc600028f0eff */
[----:B------:R-:W-:Y:S01]  /*15020*/  STG.E.U16 [R138.64], R51 ;  /* 0x000000338a007986 */ /* 0x000fe2000c101506 */
[----:B-1----:R-:W-:-:S03]  /*15030*/  PRMT R77, R3, 0x7632, R77 ;  /* 0x00007632034d7816 */ /* 0x002fc6000000004d */
[----:B------:R-:W-:Y:S01]  /*15040*/  STG.E.U16 [R140.64], R53 ;  /* 0x000000358c007986 */ /* 0x000fe2000c101506 */
[----:B------:R-:W-:-:S03]  /*15050*/  LEA R198, P5, R20, R216, 0x1 ;  /* 0x000000d814c67211 */ /* 0x000fc600078a08ff */
[----:B------:R-:W-:Y:S01]  /*15060*/  STG.E.U16 [R142.64], R55 ;  /* 0x000000378e007986 */ /* 0x000fe2000c101506 */
[----:B------:R-:W-:Y:S01]  /*15070*/  LEA.HI.X.SX32 R197, R18, R217, 0x1, P6 ;  /* 0x000000d912c57211 */ /* 0x000fe200030f0eff */
[----:B------:R-:W-:Y:S01]  /*15080*/  IMAD R14, R209, 0x2, R12 ;  /* 0x00000002d10e7824 */ /* 0x000fe200078e020c */
[----:B0-----:R-:W-:Y:S01]  /*15090*/  PRMT R78, R5, 0x7632, R78 ;  /* 0x00007632054e7816 */ /* 0x001fe2000000004e */
[----:B------:R-:W-:Y:S01]  /*150a0*/  STG.E.U16 [R144.64], R57 ;  /* 0x0000003990007986 */ /* 0x000fe2000c101506 */
[----:B------:R-:W-:Y:S02]  /*150b0*/  LEA R200, P6, R4, R216, 0x1 ;  /* 0x000000d804c87211 */ /* 0x000fe400078c08ff */
[----:B------:R-:W-:Y:S01]  /*150c0*/  PRMT R79, R7, 0x7632, R79 ;  /* 0x00007632074f7816 */ /* 0x000fe2000000004f */
[----:B------:R-:W-:Y:S01]  /*150d0*/  STG.E.U16 [R146.64], R59 ;  /* 0x0000003b92007986 */ /* 0x000fe2000c101506 */
[----:B--2---:R-:W-:-:S03]  /*150e0*/  PRMT R80, R9, 0x7632, R80 ;  /* 0x0000763209507816 */ /* 0x004fc60000000050 */
[----:B------:R-:W-:Y:S01]  /*150f0*/  STG.E.U16 [R148.64], R61 ;  /* 0x0000003d94007986 */ /* 0x000fe2000c101506 */
[----:B------:R-:W-:-:S03]  /*15100*/  PRMT R81, R11, 0x7632, R81 ;  /* 0x000076320b517816 */ /* 0x000fc60000000051 */
[----:B------:R-:W-:Y:S01]  /*15110*/  STG.E.U16 [R150.64], R63 ;  /* 0x0000003f96007986 */ /* 0x000fe2000c101506 */
[-C--:B------:R-:W-:Y:S02]  /*15120*/  LEA.HI.X.SX32 R199, R20, R217.reuse, 0x1, P5 ;  /* 0x000000d914c77211 */ /* 0x080fe400028f0eff */
[----:B---3--:R-:W-:Y:S01]  /*15130*/  PRMT R82, R13, 0x7632, R82 ;  /* 0x000076320d527816 */ /* 0x008fe20000000052 */
[----:B------:R-:W-:Y:S01]  /*15140*/  STG.E.U16 [R152.64], R65 ;  /* 0x0000004198007986 */ /* 0x000fe2000c101506 */
[----:B------:R-:W-:Y:S02]  /*15150*/  LEA R202, P5, R6, R216, 0x1 ;  /* 0x000000d806ca7211 */ /* 0x000fe400078a08ff */
[----:B------:R-:W-:Y:S01]  /*15160*/  LEA.HI.X.SX32 R201, R4, R217, 0x1, P6 ;  /* 0x000000d904c97211 */ /* 0x000fe200030f0eff */
[----:B------:R-:W-:Y:S01]  /*15170*/  STG.E.U16 [R154.64], R77 ;  /* 0x0000004d9a007986 */ /* 0x000fe2000c101506 */
[----:B------:R-:W-:Y:S02]  /*15180*/  PRMT R83, R15, 0x7632, R83 ;  /* 0x000076320f537816 */ /* 0x000fe40000000053 */
[----:B------:R-:W-:Y:S01]  /*15190*/  LEA R4, R209, R14, 0x1 ;  /* 0x0000000ed1047211 */ /* 0x000fe200078e08ff */
[----:B------:R-:W-:Y:S01]  /*151a0*/  STG.E.U16 [R156.64], R78 ;  /* 0x0000004e9c007986 */ /* 0x000fe2000c101506 */
[----:B----4-:R-:W-:-:S02]  /*151b0*/  PRMT R84, R17, 0x7632, R84 ;  /* 0x0000763211547816 */ /* 0x010fc40000000054 */
[----:B------:R-:W-:Y:S01]  /*151c0*/  PRMT R85, R19, 0x7632, R85 ;  /* 0x0000763213557816 */ /* 0x000fe20000000055 */
[----:B------:R-:W-:Y:S01]  /*151d0*/  STG.E.U16 [R158.64], R79 ;  /* 0x0000004f9e007986 */ /* 0x000fe2000c101506 */
[-C--:B------:R-:W-:Y:S02]  /*151e0*/  LEA R204, P6, R8, R216.reuse, 0x1 ;  /* 0x000000d808cc7211 */ /* 0x080fe400078c08ff */
[----:B------:R-:W-:Y:S01]  /*151f0*/  PRMT R86, R21, 0x7632, R86 ;  /* 0x0000763215567816 */ /* 0x000fe20000000056 */
[----:B------:R-:W-:Y:S01]  /*15200*/  STG.E.U16 [R160.64], R80 ;  /* 0x00000050a0007986 */ /* 0x000fe2000c101506 */
[----:B------:R-:W-:Y:S02]  /*15210*/  LEA.HI.X.SX32 R203, R6, R217, 0x1, P5 ;  /* 0x000000d906cb7211 */ /* 0x000fe400028f0eff */
[----:B------:R-:W-:Y:S01]  /*15220*/  PRMT R87, R23, 0x7632, R87 ;  /* 0x0000763217577816 */ /* 0x000fe20000000057 */
[----:B------:R-:W-:Y:S01]  /*15230*/  STG.E.U16 [R162.64], R81 ;  /* 0x00000051a2007986 */ /* 0x000fe2000c101506 */
[----:B------:R-:W-:Y:S01]  /*15240*/  LEA R206, P5, R10, R216, 0x1 ;  /* 0x000000d80ace7211 */ /* 0x000fe200078a08ff */
[----:B------:R-:W-:Y:S01]  /*15250*/  IMAD R6, R209, 0x2, R4 ;  /* 0x00000002d1067824 */ /* 0x000fe200078e0204 */
[----:B------:R-:W-:Y:S01]  /*15260*/  PRMT R88, R25, 0x7632, R88 ;  /* 0x0000763219587816 */ /* 0x000fe20000000058 */
[----:B------:R-:W-:Y:S01]  /*15270*/  STG.E.U16 [R164.64], R82 ;  /* 0x00000052a4007986 */ /* 0x000fe2000c101506 */
[----:B------:R-:W-:-:S03]  /*15280*/  PRMT R89, R27, 0x7632, R89 ;  /* 0x000076321b597816 */ /* 0x000fc60000000059 */
[----:B------:R-:W-:Y:S01]  /*15290*/  STG.E.U16 [R166.64], R83 ;  /* 0x00000053a6007986 */ /* 0x000fe2000c101506 */
[-C--:B------:R-:W-:Y:S02]  /*152a0*/  LEA.HI.X.SX32 R205, R8, R217.reuse, 0x1, P6 ;  /* 0x000000d908cd7211 */ /* 0x080fe400030f0eff */
[----:B------:R-:W-:Y:S01]  /*152b0*/  PRMT R90, R29, 0x7632, R90 ;  /* 0x000076321d5a7816 */ /* 0x000fe2000000005a */
[----:B------:R-:W-:Y:S01]  /*152c0*/  STG.E.U16 [R168.64], R84 ;  /* 0x00000054a8007986 */ /* 0x000fe2000c101506 */
[-C--:B------:R-:W-:Y:S02]  /*152d0*/  LEA R208, P6, R12, R216.reuse, 0x1 ;  /* 0x000000d80cd07211 */ /* 0x080fe400078c08ff */
[----:B------:R-:W-:Y:S01]  /*152e0*/  PRMT R91, R31, 0x7632, R91 ;  /* 0x000076321f5b7816 */ /* 0x000fe2000000005b */
[----:B------:R-:W-:Y:S01]  /*152f0*/  STG.E.U16 [R170.64], R85 ;  /* 0x00000055aa007986 */ /* 0x000fe2000c101506 */
[----:B------:R-:W-:Y:S01]  /*15300*/  LEA.HI.X.SX32 R207, R10, R217, 0x1, P5 ;  /* 0x000000d90acf7211 */ /* 0x000fe200028f0eff */
[----:B------:R-:W-:Y:S01]  /*15310*/  IMAD R8, R209, 0x2, R6 ;  /* 0x00000002d1087824 */ /* 0x000fe200078e0206 */
[----:B------:R-:W-:Y:S01]  /*15320*/  PRMT R92, R33, 0x7632, R92 ;  /* 0x00007632215c7816 */ /* 0x000fe2000000005c */
[----:B------:R-:W-:Y:S01]  /*15330*/  STG.E.U16 [R172.64], R86 ;  /* 0x00000056ac007986 */ /* 0x000fe2000c101506 */
[----:B------:R-:W-:-:S02]  /*15340*/  LEA R210, P5, R14, R216, 0x1 ;  /* 0x000000d80ed27211 */ /* 0x000fc400078a08ff */
        /* <DEDUP_REMOVED lines=21> */
[----:B------:R-:W-:Y:S02]  /*154a0*/  FSETP.NEU.AND P6, PT, R215, RZ, PT ;  /* 0x000000ffd700720b */ /* 0x000fe40003fcd000 */
        /* <DEDUP_REMOVED lines=10> */
[----:B------:R-:W-:-:S03]  /*15550*/  PRMT R105, R59, 0x7632, R105 ;  /* 0x000076323b697816 */ /* 0x000fc60000000069 */
[----:B------:R-:W-:Y:S01]  /*15560*/  STG.E.U16 [R198.64], R99 ;  /* 0x00000063c6007986 */ /* 0x000fe2000c101506 */
[----:B------:R-:W-:-:S03]  /*15570*/  PRMT R106, R61, 0x7632, R106 ;  /* 0x000076323d6a7816 */ /* 0x000fc6000000006a */
[----:B------:R-:W-:Y:S01]  /*15580*/  STG.E.U16 [R200.64], R100 ;  /* 0x00000064c8007986 */ /* 0x000fe2000c101506 */
[----:B------:R-:W-:Y:S02]  /*15590*/  LEA.HI.X.SX32 R217, R6, R217, 0x1, P5 ;  /* 0x000000d906d97211 */ /* 0x000fe400028f0eff */
[----:B------:R-:W-:Y:S01]  /*155a0*/  PRMT R108, R63, 0x7632, R108 ;  /* 0x000076323f6c7816 */ /* 0x000fe2000000006c */
[----:B------:R-:W-:Y:S01]  /*155b0*/  STG.E.U16 [R202.64], R101 ;  /* 0x00000065ca007986 */ /* 0x000fe2000c101506 */
[----:B------:R-:W-:-:S03]  /*155c0*/  PRMT R107, R65, 0x7632, R107 ;  /* 0x00007632416b7816 */ /* 0x000fc6000000006b */
[----:B------:R-:W-:Y:S04]  /*155d0*/  STG.E.U16 [R204.64], R102 ;  /* 0x00000066cc007986 */ /* 0x000fe8000c101506 */
[----:B------:R-:W-:Y:S04]  /*155e0*/  STG.E.U16 [R206.64], R103 ;  /* 0x00000067ce007986 */ /* 0x000fe8000c101506 */
[----:B------:R-:W-:Y:S04]  /*155f0*/  STG.E.U16 [R208.64], R104 ;  /* 0x00000068d0007986 */ /* 0x000fe8000c101506 */
[----:B------:R-:W-:Y:S04]  /*15600*/  STG.E.U16 [R210.64], R105 ;  /* 0x00000069d2007986 */ /* 0x000fe8000c101506 */
[----:B------:R-:W-:Y:S04]  /*15610*/  STG.E.U16 [R212.64], R106 ;  /* 0x0000006ad4007986 */ /* 0x000fe8000c101506 */
[----:B------:R0:W-:Y:S04]  /*15620*/  STG.E.U16 [R216.64], R108 ;  /* 0x0000006cd8007986 */ /* 0x0001e8000c101506 */
[----:B------:R1:W-:Y:S01]  /*15630*/  STG.E.U16 [R214.64], R107 ;  /* 0x0000006bd6007986 */ /* 0x0003e2000c101506 */
[----:B------:R-:W-:-:S02]  /*15640*/  FSEL R3, R218, -INF , P4 ;  /* 0xff800000da037808 */ /* 0x000fc40002000000 */
[----:B------:R-:W-:Y:S02]  /*15650*/  FSEL R222, R222, -INF , P3 ;  /* 0xff800000dede7808 */ /* 0x000fe40001800000 */
[----:B------:R-:W-:Y:S02]  /*15660*/  FSEL R221, R221, -INF , P2 ;  /* 0xff800000dddd7808 */ /* 0x000fe40001000000 */
[----:B------:R-:W-:Y:S02]  /*15670*/  FSEL R220, R220, -INF , P1 ;  /* 0xff800000dcdc7808 */ /* 0x000fe40000800000 */
[----:B------:R-:W-:Y:S01]  /*15680*/  FSEL R219, R219, -INF , P6 ;  /* 0xff800000dbdb7808 */ /* 0x000fe20003000000 */
[----:B------:R-:W-:Y:S01]  /*15690*/  FFMA R4, R247, 0.69314718246459960938, R243 ;  /* 0x3f317218f7047823 */ /* 0x000fe200000000f3 */
[----:B------:R-:W-:Y:S01]  /*156a0*/  LOP3.LUT R251, R251, 0x1c, RZ, 0xc0, !PT ;  /* 0x0000001cfbfb7812 */ /* 0x000fe200078ec0ff */
[----:B------:R-:W-:Y:S02]  /*156b0*/  FFMA R5, R246, 0.69314718246459960938, R242 ;  /* 0x3f317218f6057823 */ /* 0x000fe400000000f2 */
[----:B------:R-:W-:-:S02]  /*156c0*/  FFMA R6, R245, 0.69314718246459960938, R241 ;  /* 0x3f317218f5067823 */ /* 0x000fc400000000f1 */
[----:B------:R-:W-:Y:S01]  /*156d0*/  FFMA R7, R244, 0.69314718246459960938, R240 ;  /* 0x3f317218f4077823 */ /* 0x000fe200000000f0 */
[----:B------:R-:W-:Y:S01]  /*156e0*/  BAR.SYNC.DEFER_BLOCKING 0x0 ;  /* 0x0000000000007b1d */ /* 0x000fe20000010000 */
[----:B------:R-:W-:Y:S02]  /*156f0*/  FFMA R8, R231, 0.69314718246459960938, R239 ;  /* 0x3f317218e7087823 */ /* 0x000fe400000000ef */
[----:B------:R-:W-:Y:S02]  /*15700*/  FFMA R9, R230, 0.69314718246459960938, R238 ;  /* 0x3f317218e6097823 */ /* 0x000fe400000000ee */
[----:B------:R-:W-:Y:S02]  /*15710*/  FFMA R10, R225, 0.69314718246459960938, R237 ;  /* 0x3f317218e10a7823 */ /* 0x000fe400000000ed */
[----:B------:R-:W-:Y:S02]  /*15720*/  FFMA R11, R224, 0.69314718246459960938, R236 ;  /* 0x3f317218e00b7823 */ /* 0x000fe400000000ec */
[----:B------:R-:W-:-:S02]  /*15730*/  FFMA R12, R223, 0.69314718246459960938, R235 ;  /* 0x3f317218df0c7823 */ /* 0x000fc400000000eb */
[----:B------:R-:W-:Y:S02]  /*15740*/  FFMA R13, R248, 0.69314718246459960938, R234 ;  /* 0x3f317218f80d7823 */ /* 0x000fe400000000ea */
[----:B------:R-:W-:Y:S02]  /*15750*/  FFMA R14, R2, 0.69314718246459960938, R233 ;  /* 0x3f317218020e7823 */ /* 0x000fe400000000e9 */
[----:B------:R-:W-:Y:S02]  /*15760*/  FFMA R15, R3, 0.69314718246459960938, R232 ;  /* 0x3f317218030f7823 */ /* 0x000fe400000000e8 */
[----:B0-----:R-:W-:Y:S02]  /*15770*/  FFMA R216, R222, 0.69314718246459960938, R229 ;  /* 0x3f317218ded87823 */ /* 0x001fe400000000e5 */
[----:B------:R-:W-:Y:S02]  /*15780*/  FFMA R217, R221, 0.69314718246459960938, R228 ;  /* 0x3f317218ddd97823 */ /* 0x000fe400000000e4 */
[----:B------:R-:W-:-:S02]  /*15790*/  FFMA R218, R220, 0.69314718246459960938, R227 ;  /* 0x3f317218dcda7823 */ /* 0x000fc400000000e3 */
[----:B------:R-:W-:Y:S01]  /*157a0*/  FFMA R219, R219, 0.69314718246459960938, R226 ;  /* 0x3f317218dbdb7823 */ /* 0x000fe200000000e2 */
[----:B------:R1:W-:Y:S04]  /*157b0*/  STS.128 [R251.X4], R4 ;  /* 0x00000004fb007388 */ /* 0x0003e80000004c00 */
[----:B------:R1:W-:Y:S04]  /*157c0*/  STS.128 [R251.X4+0x80], R8 ;  /* 0x00008008fb007388 */ /* 0x0003e80000004c00 */
[----:B------:R1:W-:Y:S04]  /*157d0*/  STS.128 [R251.X4+0x100], R12 ;  /* 0x0001000cfb007388 */ /* 0x0003e80000004c00 */
[----:B------:R1:W-:Y:S04]  /*157e0*/  STS.128 [R251.X4+0x180], R216 ;  /* 0x000180d8fb007388 */ /* 0x0003e80000004c00 */
[----:B------:R-:W-:Y:S06]  /*157f0*/  BAR.SYNC.DEFER_BLOCKING 0x0 ;  /* 0x0000000000007b1d */ /* 0x000fec0000010000 */
[----:B------:R-:W-:Y:S05]  /*15800*/  @P0 EXIT ;  /* 0x000000000000094d */ /* 0x000fea0003800000 */
[----:B-1----:R-:W0:Y:S01]  /*15810*/  LDS R7, [R0] ;  /* 0x0000000000077984 */ /* 0x002e220000000800 */
[----:B------:R-:W-:Y:S01]  /*15820*/  IMAD R2, R250, c[0x0][0x1cc], RZ ;  /* 0x00007300fa027a24 */ /* 0x000fe200078e02ff */
[C---:B------:R-:W-:Y:S01]  /*15830*/  SHF.L.U32 R6, R249.reuse, 0x2, RZ ;  /* 0x00000002f9067819 */ /* 0x040fe200000006ff */
[----:B------:R-:W-:-:S04]  /*15840*/  IMAD.HI R5, R249, 0x4, RZ ;  /* 0x00000004f9057827 */ /* 0x000fc800078e02ff */
[C---:B------:R-:W-:Y:S02]  /*15850*/  IMAD.SHL.U32 R3, R2.reuse, 0x4, RZ ;  /* 0x0000000402037824 */ /* 0x040fe400078e00ff */
[----:B------:R-:W-:-:S03]  /*15860*/  IMAD.HI R4, R2, 0x4, RZ ;  /* 0x0000000402047827 */ /* 0x000fc600078e02ff */
[----:B------:R-:W-:-:S04]  /*15870*/  IADD3 R2, P0, P1, R6, c[0x0][0x180], R3 ;  /* 0x0000600006027a10 */ /* 0x000fc8000791e003 */
[----:B------:R-:W-:-:S05]  /*15880*/  IADD3.X R3, R5, c[0x0][0x184], R4, P0, P1 ;  /* 0x0000610005037a10 */ /* 0x000fca00007e2404 */
[----:B0-----:R-:W-:Y:S01]  /*15890*/  STG.E [R2.64], R7 ;  /* 0x0000000702007986 */ /* 0x001fe2000c101906 */
[----:B------:R-:W-:Y:S05]  /*158a0*/  EXIT ;  /* 0x000000000000794d */ /* 0x000fea0003800000 */
.L_x_36:
[----:B------:R-:W-:-:S00]  /*158b0*/  BRA `(.L_x_36) ;  /* 0xfffffff000007947 */ /* 0x000fc0000383ffff */
[----:B------:R-:W-:-:S00]  /*158c0*/  NOP ;  /* 0x0000000000007918 */ /* 0x000fc00000000000 */
        /* <DEDUP_REMOVED lines=11> */
.L_x_37:


//--------------------- .nv.global.init           --------------------------
	.section	.nv.global.init,"aw",@progbits
.nv.global.init:
	.type		_$_str,@object
	.size		_$_str,(.L_0 - _$_str)
_$_str:
        /*0000*/ 	.byte	0x5f, 0x5f, 0x43, 0x55, 0x44, 0x41, 0x5f, 0x46, 0x54, 0x5a, 0x00
.L_0:


//--------------------- .nv.shared.attn_fwd       --------------------------
	.section	.nv.shared.attn_fwd,"aw",@nobits
	.sectionflags	@""
	.align	16
